//
// Generated by NVIDIA NVVM Compiler
//
// Compiler Build ID: CL-36424714
// Cuda compilation tools, release 13.0, V13.0.88
// Based on NVVM 20.0.0
//

.version 9.0
.target sm_100
.address_size 64

	// .globl	add_kernel
.func  (.param .b64 func_retval0) __internal_accurate_pow
(
	.param .b64 __internal_accurate_pow_param_0,
	.param .b64 __internal_accurate_pow_param_1
)
;

.visible .entry add_kernel(
	.param .u64 .ptr .align 1 add_kernel_param_0,
	.param .u64 .ptr .align 1 add_kernel_param_1,
	.param .u64 .ptr .align 1 add_kernel_param_2,
	.param .u64 .ptr .align 1 add_kernel_param_3,
	.param .u64 .ptr .align 1 add_kernel_param_4,
	.param .u64 .ptr .align 1 add_kernel_param_5,
	.param .u32 add_kernel_param_6,
	.param .u32 add_kernel_param_7
)
{
	.reg .pred 	%p<2>;
	.reg .b32 	%r<12>;
	.reg .b32 	%f<8>;
	.reg .b64 	%rd<22>;

	ld.param.u64 	%rd1, [add_kernel_param_0];
	ld.param.u64 	%rd2, [add_kernel_param_1];
	ld.param.u64 	%rd3, [add_kernel_param_2];
	ld.param.u64 	%rd4, [add_kernel_param_3];
	ld.param.u64 	%rd5, [add_kernel_param_4];
	ld.param.u64 	%rd6, [add_kernel_param_5];
	ld.param.u32 	%r3, [add_kernel_param_6];
	ld.param.u32 	%r2, [add_kernel_param_7];
	mov.u32 	%r4, %ctaid.x;
	mov.u32 	%r5, %ctaid.y;
	mov.u32 	%r6, %nctaid.x;
	mad.lo.s32 	%r7, %r5, %r6, %r4;
	mov.u32 	%r8, %ntid.x;
	mov.u32 	%r9, %tid.x;
	mad.lo.s32 	%r1, %r7, %r8, %r9;
	setp.ge.s32 	%p1, %r1, %r3;
	@%p1 bra 	$L__BB0_2;
	cvta.to.global.u64 	%rd7, %rd3;
	cvta.to.global.u64 	%rd8, %rd5;
	cvta.to.global.u64 	%rd9, %rd1;
	cvta.to.global.u64 	%rd10, %rd6;
	cvta.to.global.u64 	%rd11, %rd2;
	cvta.to.global.u64 	%rd12, %rd4;
	div.s32 	%r10, %r1, %r2;
	mul.wide.s32 	%rd13, %r10, 4;
	add.s64 	%rd14, %rd7, %rd13;
	ld.global.f32 	%f1, [%rd14];
	cvt.rzi.s32.f32 	%r11, %f1;
	mul.wide.s32 	%rd15, %r11, 4;
	add.s64 	%rd16, %rd8, %rd15;
	ld.global.f32 	%f2, [%rd16];
	mul.wide.s32 	%rd17, %r1, 4;
	add.s64 	%rd18, %rd9, %rd17;
	ld.global.f32 	%f3, [%rd18];
	add.s64 	%rd19, %rd10, %rd15;
	ld.global.f32 	%f4, [%rd19];
	add.s64 	%rd20, %rd11, %rd17;
	ld.global.f32 	%f5, [%rd20];
	mul.f32 	%f6, %f4, %f5;
	fma.rn.f32 	%f7, %f2, %f3, %f6;
	add.s64 	%rd21, %rd12, %rd17;
	st.global.f32 	[%rd21], %f7;
$L__BB0_2:
	ret;

}
	// .globl	extract_into_tensor
.visible .entry extract_into_tensor(
	.param .u64 .ptr .align 1 extract_into_tensor_param_0,
	.param .u64 .ptr .align 1 extract_into_tensor_param_1,
	.param .u64 .ptr .align 1 extract_into_tensor_param_2,
	.param .u32 extract_into_tensor_param_3,
	.param .u32 extract_into_tensor_param_4
)
{
	.reg .pred 	%p<2>;
	.reg .b32 	%r<12>;
	.reg .b32 	%f<3>;
	.reg .b64 	%rd<13>;

	ld.param.u64 	%rd1, [extract_into_tensor_param_0];
	ld.param.u64 	%rd2, [extract_into_tensor_param_1];
	ld.param.u64 	%rd3, [extract_into_tensor_param_2];
	ld.param.u32 	%r3, [extract_into_tensor_param_3];
	ld.param.u32 	%r2, [extract_into_tensor_param_4];
	mov.u32 	%r4, %ctaid.x;
	mov.u32 	%r5, %ctaid.y;
	mov.u32 	%r6, %nctaid.x;
	mad.lo.s32 	%r7, %r5, %r6, %r4;
	mov.u32 	%r8, %ntid.x;
	mov.u32 	%r9, %tid.x;
	mad.lo.s32 	%r1, %r7, %r8, %r9;
	setp.ge.s32 	%p1, %r1, %r3;
	@%p1 bra 	$L__BB1_2;
	cvta.to.global.u64 	%rd4, %rd2;
	cvta.to.global.u64 	%rd5, %rd1;
	cvta.to.global.u64 	%rd6, %rd3;
	div.s32 	%r10, %r1, %r2;
	mul.wide.s32 	%rd7, %r10, 4;
	add.s64 	%rd8, %rd4, %rd7;
	ld.global.f32 	%f1, [%rd8];
	cvt.rzi.s32.f32 	%r11, %f1;
	mul.wide.s32 	%rd9, %r11, 4;
	add.s64 	%rd10, %rd5, %rd9;
	ld.global.f32 	%f2, [%rd10];
	mul.wide.s32 	%rd11, %r1, 4;
	add.s64 	%rd12, %rd6, %rd11;
	st.global.f32 	[%rd12], %f2;
$L__BB1_2:
	ret;

}
	// .globl	model_variance
.visible .entry model_variance(
	.param .u64 .ptr .align 1 model_variance_param_0,
	.param .u64 .ptr .align 1 model_variance_param_1,
	.param .u64 .ptr .align 1 model_variance_param_2,
	.param .u64 .ptr .align 1 model_variance_param_3,
	.param .u32 model_variance_param_4
)
{
	.reg .pred 	%p<2>;
	.reg .b32 	%r<11>;
	.reg .b32 	%f<22>;
	.reg .b64 	%rd<14>;

	ld.param.u64 	%rd1, [model_variance_param_0];
	ld.param.u64 	%rd2, [model_variance_param_1];
	ld.param.u64 	%rd3, [model_variance_param_2];
	ld.param.u64 	%rd4, [model_variance_param_3];
	ld.param.u32 	%r2, [model_variance_param_4];
	mov.u32 	%r3, %ctaid.x;
	mov.u32 	%r4, %ctaid.y;
	mov.u32 	%r5, %nctaid.x;
	mad.lo.s32 	%r6, %r4, %r5, %r3;
	mov.u32 	%r7, %ntid.x;
	mov.u32 	%r8, %tid.x;
	mad.lo.s32 	%r1, %r6, %r7, %r8;
	setp.ge.s32 	%p1, %r1, %r2;
	@%p1 bra 	$L__BB2_2;
	cvta.to.global.u64 	%rd5, %rd1;
	cvta.to.global.u64 	%rd6, %rd2;
	cvta.to.global.u64 	%rd7, %rd3;
	cvta.to.global.u64 	%rd8, %rd4;
	mul.wide.s32 	%rd9, %r1, 4;
	add.s64 	%rd10, %rd5, %rd9;
	ld.global.f32 	%f1, [%rd10];
	add.f32 	%f2, %f1, 0f3F800000;
	mul.f32 	%f3, %f2, 0f3F000000;
	add.s64 	%rd11, %rd6, %rd9;
	ld.global.f32 	%f4, [%rd11];
	mov.f32 	%f5, 0f3F800000;
	sub.f32 	%f6, %f5, %f3;
	add.s64 	%rd12, %rd7, %rd9;
	ld.global.f32 	%f7, [%rd12];
	mul.f32 	%f8, %f7, %f6;
	fma.rn.f32 	%f9, %f4, %f3, %f8;
	fma.rn.f32 	%f10, %f9, 0f3BBB989D, 0f3F000000;
	cvt.sat.f32.f32 	%f11, %f10;
	mov.f32 	%f12, 0f4B400001;
	mov.f32 	%f13, 0f437C0000;
	fma.rm.f32 	%f14, %f11, %f13, %f12;
	add.f32 	%f15, %f14, 0fCB40007F;
	neg.f32 	%f16, %f15;
	fma.rn.f32 	%f17, %f9, 0f3FB8AA3B, %f16;
	fma.rn.f32 	%f18, %f9, 0f32A57060, %f17;
	mov.b32 	%r9, %f14;
	shl.b32 	%r10, %r9, 23;
	mov.b32 	%f19, %r10;
	ex2.approx.ftz.f32 	%f20, %f18;
	mul.f32 	%f21, %f20, %f19;
	add.s64 	%rd13, %rd8, %rd9;
	st.global.f32 	[%rd13], %f21;
$L__BB2_2:
	ret;

}
	// .globl	model_log_variance
.visible .entry model_log_variance(
	.param .u64 .ptr .align 1 model_log_variance_param_0,
	.param .u64 .ptr .align 1 model_log_variance_param_1,
	.param .u64 .ptr .align 1 model_log_variance_param_2,
	.param .u64 .ptr .align 1 model_log_variance_param_3,
	.param .u32 model_log_variance_param_4
)
{
	.reg .pred 	%p<2>;
	.reg .b32 	%r<9>;
	.reg .b32 	%f<10>;
	.reg .b64 	%rd<14>;

	ld.param.u64 	%rd1, [model_log_variance_param_0];
	ld.param.u64 	%rd2, [model_log_variance_param_1];
	ld.param.u64 	%rd3, [model_log_variance_param_2];
	ld.param.u64 	%rd4, [model_log_variance_param_3];
	ld.param.u32 	%r2, [model_log_variance_param_4];
	mov.u32 	%r3, %ctaid.x;
	mov.u32 	%r4, %ctaid.y;
	mov.u32 	%r5, %nctaid.x;
	mad.lo.s32 	%r6, %r4, %r5, %r3;
	mov.u32 	%r7, %ntid.x;
	mov.u32 	%r8, %tid.x;
	mad.lo.s32 	%r1, %r6, %r7, %r8;
	setp.ge.s32 	%p1, %r1, %r2;
	@%p1 bra 	$L__BB3_2;
	cvta.to.global.u64 	%rd5, %rd1;
	cvta.to.global.u64 	%rd6, %rd2;
	cvta.to.global.u64 	%rd7, %rd3;
	cvta.to.global.u64 	%rd8, %rd4;
	mul.wide.s32 	%rd9, %r1, 4;
	add.s64 	%rd10, %rd5, %rd9;
	ld.global.f32 	%f1, [%rd10];
	add.f32 	%f2, %f1, 0f3F800000;
	mul.f32 	%f3, %f2, 0f3F000000;
	add.s64 	%rd11, %rd6, %rd9;
	ld.global.f32 	%f4, [%rd11];
	mov.f32 	%f5, 0f3F800000;
	sub.f32 	%f6, %f5, %f3;
	add.s64 	%rd12, %rd7, %rd9;
	ld.global.f32 	%f7, [%rd12];
	mul.f32 	%f8, %f7, %f6;
	fma.rn.f32 	%f9, %f4, %f3, %f8;
	add.s64 	%rd13, %rd8, %rd9;
	st.global.f32 	[%rd13], %f9;
$L__BB3_2:
	ret;

}
	// .globl	sub_kernel
.visible .entry sub_kernel(
	.param .u64 .ptr .align 1 sub_kernel_param_0,
	.param .u64 .ptr .align 1 sub_kernel_param_1,
	.param .u64 .ptr .align 1 sub_kernel_param_2,
	.param .u64 .ptr .align 1 sub_kernel_param_3,
	.param .u64 .ptr .align 1 sub_kernel_param_4,
	.param .u64 .ptr .align 1 sub_kernel_param_5,
	.param .u32 sub_kernel_param_6,
	.param .u32 sub_kernel_param_7
)
{
	.reg .pred 	%p<2>;
	.reg .b32 	%r<12>;
	.reg .b32 	%f<9>;
	.reg .b64 	%rd<22>;

	ld.param.u64 	%rd1, [sub_kernel_param_0];
	ld.param.u64 	%rd2, [sub_kernel_param_1];
	ld.param.u64 	%rd3, [sub_kernel_param_2];
	ld.param.u64 	%rd4, [sub_kernel_param_3];
	ld.param.u64 	%rd5, [sub_kernel_param_4];
	ld.param.u64 	%rd6, [sub_kernel_param_5];
	ld.param.u32 	%r3, [sub_kernel_param_6];
	ld.param.u32 	%r2, [sub_kernel_param_7];
	mov.u32 	%r4, %ctaid.x;
	mov.u32 	%r5, %ctaid.y;
	mov.u32 	%r6, %nctaid.x;
	mad.lo.s32 	%r7, %r5, %r6, %r4;
	mov.u32 	%r8, %ntid.x;
	mov.u32 	%r9, %tid.x;
	mad.lo.s32 	%r1, %r7, %r8, %r9;
	setp.ge.s32 	%p1, %r1, %r3;
	@%p1 bra 	$L__BB4_2;
	cvta.to.global.u64 	%rd7, %rd3;
	cvta.to.global.u64 	%rd8, %rd5;
	cvta.to.global.u64 	%rd9, %rd1;
	cvta.to.global.u64 	%rd10, %rd6;
	cvta.to.global.u64 	%rd11, %rd2;
	cvta.to.global.u64 	%rd12, %rd4;
	div.s32 	%r10, %r1, %r2;
	mul.wide.s32 	%rd13, %r10, 4;
	add.s64 	%rd14, %rd7, %rd13;
	ld.global.f32 	%f1, [%rd14];
	cvt.rzi.s32.f32 	%r11, %f1;
	mul.wide.s32 	%rd15, %r11, 4;
	add.s64 	%rd16, %rd8, %rd15;
	ld.global.f32 	%f2, [%rd16];
	mul.wide.s32 	%rd17, %r1, 4;
	add.s64 	%rd18, %rd9, %rd17;
	ld.global.f32 	%f3, [%rd18];
	mul.f32 	%f4, %f2, %f3;
	add.s64 	%rd19, %rd10, %rd15;
	ld.global.f32 	%f5, [%rd19];
	add.s64 	%rd20, %rd11, %rd17;
	ld.global.f32 	%f6, [%rd20];
	mul.f32 	%f7, %f5, %f6;
	sub.f32 	%f8, %f4, %f7;
	add.s64 	%rd21, %rd12, %rd17;
	st.global.f32 	[%rd21], %f8;
$L__BB4_2:
	ret;

}
	// .globl	normal_kl
.visible .entry normal_kl(
	.param .u64 .ptr .align 1 normal_kl_param_0,
	.param .u64 .ptr .align 1 normal_kl_param_1,
	.param .u64 .ptr .align 1 normal_kl_param_2,
	.param .u64 .ptr .align 1 normal_kl_param_3,
	.param .u64 .ptr .align 1 normal_kl_param_4,
	.param .u32 normal_kl_param_5
)
{
	.reg .pred 	%p<19>;
	.reg .b32 	%r<58>;
	.reg .b32 	%f<30>;
	.reg .b64 	%rd<18>;
	.reg .b64 	%fd<74>;

	ld.param.u64 	%rd1, [normal_kl_param_0];
	ld.param.u64 	%rd2, [normal_kl_param_1];
	ld.param.u64 	%rd3, [normal_kl_param_2];
	ld.param.u64 	%rd4, [normal_kl_param_3];
	ld.param.u64 	%rd5, [normal_kl_param_4];
	ld.param.u32 	%r14, [normal_kl_param_5];
	mov.u32 	%r15, %ctaid.x;
	mov.u32 	%r16, %ctaid.y;
	mov.u32 	%r17, %nctaid.x;
	mad.lo.s32 	%r18, %r16, %r17, %r15;
	mov.u32 	%r19, %ntid.x;
	mov.u32 	%r20, %tid.x;
	mad.lo.s32 	%r1, %r18, %r19, %r20;
	setp.ge.s32 	%p1, %r1, %r14;
	@%p1 bra 	$L__BB5_16;
	cvta.to.global.u64 	%rd6, %rd2;
	cvta.to.global.u64 	%rd7, %rd4;
	cvta.to.global.u64 	%rd8, %rd1;
	cvta.to.global.u64 	%rd9, %rd3;
	mul.wide.s32 	%rd10, %r1, 4;
	add.s64 	%rd11, %rd6, %rd10;
	ld.global.f32 	%f1, [%rd11];
	add.s64 	%rd12, %rd7, %rd10;
	ld.global.f32 	%f2, [%rd12];
	add.s64 	%rd13, %rd8, %rd10;
	ld.global.f32 	%f4, [%rd13];
	add.s64 	%rd14, %rd9, %rd10;
	ld.global.f32 	%f5, [%rd14];
	sub.f32 	%f3, %f4, %f5;
	cvt.f64.f32 	%fd1, %f3;
	{
	.reg .b32 %temp; 
	mov.b64 	{%temp, %r2}, %fd1;
	}
	mov.f64 	%fd17, 0d4000000000000000;
	{
	.reg .b32 %temp; 
	mov.b64 	{%temp, %r54}, %fd17;
	}
	and.b32  	%r4, %r54, 2146435072;
	setp.eq.s32 	%p2, %r4, 1062207488;
	abs.f64 	%fd2, %fd1;
	{ // callseq 0, 0
	.param .b64 param0;
	st.param.f64 	[param0], %fd2;
	.param .b64 param1;
	st.param.f64 	[param1], 0d4000000000000000;
	.param .b64 retval0;
	call.uni (retval0), 
	__internal_accurate_pow, 
	(
	param0, 
	param1
	);
	ld.param.f64 	%fd18, [retval0];
	} // callseq 0
	setp.lt.s32 	%p3, %r2, 0;
	neg.f64 	%fd20, %fd18;
	selp.f64 	%fd21, %fd20, %fd18, %p2;
	selp.f64 	%fd70, %fd21, %fd18, %p3;
	setp.neu.f32 	%p4, %f3, 0f00000000;
	@%p4 bra 	$L__BB5_3;
	setp.eq.s32 	%p5, %r4, 1062207488;
	selp.b32 	%r22, %r2, 0, %p5;
	setp.lt.s32 	%p6, %r54, 0;
	or.b32  	%r23, %r22, 2146435072;
	selp.b32 	%r24, %r23, %r22, %p6;
	mov.b32 	%r25, 0;
	mov.b64 	%fd70, {%r25, %r24};
$L__BB5_3:
	add.f64 	%fd22, %fd1, 0d4000000000000000;
	{
	.reg .b32 %temp; 
	mov.b64 	{%temp, %r26}, %fd22;
	}
	and.b32  	%r27, %r26, 2146435072;
	setp.ne.s32 	%p7, %r27, 2146435072;
	@%p7 bra 	$L__BB5_8;
	setp.num.f32 	%p8, %f3, %f3;
	@%p8 bra 	$L__BB5_6;
	mov.f64 	%fd23, 0d4000000000000000;
	add.rn.f64 	%fd70, %fd1, %fd23;
	bra.uni 	$L__BB5_8;
$L__BB5_6:
	setp.neu.f64 	%p9, %fd2, 0d7FF0000000000000;
	@%p9 bra 	$L__BB5_8;
	setp.lt.s32 	%p10, %r2, 0;
	setp.eq.s32 	%p11, %r4, 1062207488;
	setp.lt.s32 	%p12, %r54, 0;
	selp.b32 	%r29, 0, 2146435072, %p12;
	and.b32  	%r30, %r54, 2147483647;
	setp.ne.s32 	%p13, %r30, 1071644672;
	or.b32  	%r31, %r29, -2147483648;
	selp.b32 	%r32, %r31, %r29, %p13;
	selp.b32 	%r33, %r32, %r29, %p11;
	selp.b32 	%r34, %r33, %r29, %p10;
	mov.b32 	%r35, 0;
	mov.b64 	%fd70, {%r35, %r34};
$L__BB5_8:
	sub.f32 	%f6, %f1, %f2;
	fma.rn.f32 	%f7, %f6, 0f3BBB989D, 0f3F000000;
	cvt.sat.f32.f32 	%f8, %f7;
	mov.f32 	%f9, 0f4B400001;
	mov.f32 	%f10, 0f437C0000;
	fma.rm.f32 	%f11, %f8, %f10, %f9;
	setp.eq.f32 	%p14, %f3, 0f3F800000;
	selp.f64 	%fd25, 0d3FF0000000000000, %fd70, %p14;
	fma.rn.f32 	%f12, %f2, 0fBBBB989D, 0f3F000000;
	cvt.sat.f32.f32 	%f13, %f12;
	fma.rm.f32 	%f14, %f13, %f10, %f9;
	add.f32 	%f15, %f14, 0fCB40007F;
	neg.f32 	%f16, %f15;
	fma.rn.f32 	%f17, %f2, 0fBFB8AA3B, %f16;
	fma.rn.f32 	%f18, %f2, 0fB2A57060, %f17;
	mov.b32 	%r37, %f14;
	shl.b32 	%r38, %r37, 23;
	mov.b32 	%f19, %r38;
	ex2.approx.ftz.f32 	%f20, %f18;
	mul.f32 	%f21, %f20, %f19;
	cvt.f64.f32 	%fd26, %f21;
	add.f32 	%f22, %f11, 0fCB40007F;
	neg.f32 	%f23, %f22;
	fma.rn.f32 	%f24, %f6, 0f3FB8AA3B, %f23;
	fma.rn.f32 	%f25, %f6, 0f32A57060, %f24;
	ex2.approx.ftz.f32 	%f26, %f25;
	mov.b32 	%r39, %f11;
	shl.b32 	%r40, %r39, 23;
	mov.b32 	%f27, %r40;
	mul.f32 	%f28, %f26, %f27;
	cvt.f64.f32 	%fd27, %f28;
	cvt.f64.f32 	%fd28, %f1;
	cvt.f64.f32 	%fd29, %f2;
	add.f64 	%fd30, %fd29, 0dBFF0000000000000;
	sub.f64 	%fd31, %fd30, %fd28;
	add.f64 	%fd32, %fd31, %fd27;
	fma.rn.f64 	%fd9, %fd25, %fd26, %fd32;
	mov.f64 	%fd71, 0d4000000000000000;
	{
	.reg .b32 %temp; 
	mov.b64 	{%r55, %temp}, %fd71;
	}
	setp.gt.s32 	%p15, %r54, 1048575;
	mov.b32 	%r56, -1023;
	@%p15 bra 	$L__BB5_10;
	mov.f64 	%fd71, 0d4360000000000000;
	{
	.reg .b32 %temp; 
	mov.b64 	{%temp, %r54}, %fd71;
	}
	{
	.reg .b32 %temp; 
	mov.b64 	{%r55, %temp}, %fd71;
	}
	mov.b32 	%r56, -1077;
$L__BB5_10:
	add.s32 	%r42, %r54, -1;
	setp.gt.u32 	%p16, %r42, 2146435070;
	@%p16 bra 	$L__BB5_14;
	shr.u32 	%r45, %r54, 20;
	add.s32 	%r57, %r56, %r45;
	and.b32  	%r46, %r54, 1048575;
	or.b32  	%r47, %r46, 1072693248;
	mov.b64 	%fd72, {%r55, %r47};
	setp.lt.u32 	%p18, %r47, 1073127583;
	@%p18 bra 	$L__BB5_13;
	{
	.reg .b32 %temp; 
	mov.b64 	{%r48, %temp}, %fd72;
	}
	{
	.reg .b32 %temp; 
	mov.b64 	{%temp, %r49}, %fd72;
	}
	add.s32 	%r50, %r49, -1048576;
	mov.b64 	%fd72, {%r48, %r50};
	add.s32 	%r57, %r57, 1;
$L__BB5_13:
	add.f64 	%fd35, %fd72, 0dBFF0000000000000;
	add.f64 	%fd36, %fd72, 0d3FF0000000000000;
	rcp.approx.ftz.f64 	%fd37, %fd36;
	neg.f64 	%fd38, %fd36;
	fma.rn.f64 	%fd39, %fd38, %fd37, 0d3FF0000000000000;
	fma.rn.f64 	%fd40, %fd39, %fd39, %fd39;
	fma.rn.f64 	%fd41, %fd40, %fd37, %fd37;
	mul.f64 	%fd42, %fd35, %fd41;
	fma.rn.f64 	%fd43, %fd35, %fd41, %fd42;
	mul.f64 	%fd44, %fd43, %fd43;
	fma.rn.f64 	%fd45, %fd44, 0d3EB1380B3AE80F1E, 0d3ED0EE258B7A8B04;
	fma.rn.f64 	%fd46, %fd45, %fd44, 0d3EF3B2669F02676F;
	fma.rn.f64 	%fd47, %fd46, %fd44, 0d3F1745CBA9AB0956;
	fma.rn.f64 	%fd48, %fd47, %fd44, 0d3F3C71C72D1B5154;
	fma.rn.f64 	%fd49, %fd48, %fd44, 0d3F624924923BE72D;
	fma.rn.f64 	%fd50, %fd49, %fd44, 0d3F8999999999A3C4;
	fma.rn.f64 	%fd51, %fd50, %fd44, 0d3FB5555555555554;
	sub.f64 	%fd52, %fd35, %fd43;
	add.f64 	%fd53, %fd52, %fd52;
	neg.f64 	%fd54, %fd43;
	fma.rn.f64 	%fd55, %fd54, %fd35, %fd53;
	mul.f64 	%fd56, %fd41, %fd55;
	mul.f64 	%fd57, %fd44, %fd51;
	fma.rn.f64 	%fd58, %fd57, %fd43, %fd56;
	xor.b32  	%r51, %r57, -2147483648;
	mov.b32 	%r52, 1127219200;
	mov.b64 	%fd59, {%r51, %r52};
	mov.b32 	%r53, -2147483648;
	mov.b64 	%fd60, {%r53, %r52};
	sub.f64 	%fd61, %fd59, %fd60;
	fma.rn.f64 	%fd62, %fd61, 0d3FE62E42FEFA39EF, %fd43;
	fma.rn.f64 	%fd63, %fd61, 0dBFE62E42FEFA39EF, %fd62;
	sub.f64 	%fd64, %fd63, %fd43;
	sub.f64 	%fd65, %fd58, %fd64;
	fma.rn.f64 	%fd66, %fd61, 0d3C7ABC9E3B39803F, %fd65;
	add.f64 	%fd73, %fd62, %fd66;
	bra.uni 	$L__BB5_15;
$L__BB5_14:
	fma.rn.f64 	%fd34, %fd71, 0d7FF0000000000000, 0d7FF0000000000000;
	{
	.reg .b32 %temp; 
	mov.b64 	{%temp, %r43}, %fd71;
	}
	and.b32  	%r44, %r43, 2147483647;
	setp.eq.s32 	%p17, %r44, 0;
	selp.f64 	%fd73, 0dFFF0000000000000, %fd34, %p17;
$L__BB5_15:
	mul.f64 	%fd67, %fd9, 0d3FE0000000000000;
	div.rn.f64 	%fd68, %fd67, %fd73;
	cvt.rn.f32.f64 	%f29, %fd68;
	cvta.to.global.u64 	%rd15, %rd5;
	add.s64 	%rd17, %rd15, %rd10;
	st.global.f32 	[%rd17], %f29;
$L__BB5_16:
	ret;

}
	// .globl	normal_kl_back
.visible .entry normal_kl_back(
	.param .u64 .ptr .align 1 normal_kl_back_param_0,
	.param .u64 .ptr .align 1 normal_kl_back_param_1,
	.param .u64 .ptr .align 1 normal_kl_back_param_2,
	.param .u64 .ptr .align 1 normal_kl_back_param_3,
	.param .u64 .ptr .align 1 normal_kl_back_param_4,
	.param .u32 normal_kl_back_param_5
)
{
	.reg .pred 	%p<15>;
	.reg .b32 	%r<31>;
	.reg .b32 	%f<35>;
	.reg .b64 	%rd<18>;
	.reg .b64 	%fd<28>;

	ld.param.u64 	%rd1, [normal_kl_back_param_0];
	ld.param.u64 	%rd2, [normal_kl_back_param_1];
	ld.param.u64 	%rd3, [normal_kl_back_param_2];
	ld.param.u64 	%rd4, [normal_kl_back_param_3];
	ld.param.u64 	%rd5, [normal_kl_back_param_4];
	ld.param.u32 	%r5, [normal_kl_back_param_5];
	mov.u32 	%r6, %ctaid.x;
	mov.u32 	%r7, %ctaid.y;
	mov.u32 	%r8, %nctaid.x;
	mad.lo.s32 	%r9, %r7, %r8, %r6;
	mov.u32 	%r10, %ntid.x;
	mov.u32 	%r11, %tid.x;
	mad.lo.s32 	%r1, %r9, %r10, %r11;
	setp.ge.s32 	%p1, %r1, %r5;
	@%p1 bra 	$L__BB6_9;
	cvta.to.global.u64 	%rd6, %rd2;
	cvta.to.global.u64 	%rd7, %rd4;
	cvta.to.global.u64 	%rd8, %rd1;
	cvta.to.global.u64 	%rd9, %rd3;
	mul.wide.s32 	%rd10, %r1, 4;
	add.s64 	%rd11, %rd6, %rd10;
	ld.global.f32 	%f5, [%rd11];
	add.s64 	%rd12, %rd7, %rd10;
	ld.global.f32 	%f1, [%rd12];
	add.s64 	%rd13, %rd8, %rd10;
	ld.global.f32 	%f6, [%rd13];
	add.s64 	%rd14, %rd9, %rd10;
	ld.global.f32 	%f7, [%rd14];
	cvt.rn.f64.s32 	%fd9, %r5;
	mov.f64 	%fd10, 0d3FE71547641B167E;
	div.rn.f64 	%fd11, %fd10, %fd9;
	cvt.rn.f32.f64 	%f2, %fd11;
	sub.f32 	%f8, %f5, %f1;
	fma.rn.f32 	%f9, %f8, 0f3BBB989D, 0f3F000000;
	cvt.sat.f32.f32 	%f10, %f9;
	mov.f32 	%f11, 0f4B400001;
	mov.f32 	%f12, 0f437C0000;
	fma.rm.f32 	%f13, %f10, %f12, %f11;
	add.f32 	%f14, %f13, 0fCB40007F;
	neg.f32 	%f15, %f14;
	fma.rn.f32 	%f16, %f8, 0f3FB8AA3B, %f15;
	fma.rn.f32 	%f17, %f8, 0f32A57060, %f16;
	mov.b32 	%r12, %f13;
	shl.b32 	%r13, %r12, 23;
	mov.b32 	%f18, %r13;
	ex2.approx.ftz.f32 	%f19, %f17;
	mul.f32 	%f20, %f19, %f18;
	mul.f32 	%f21, %f20, %f2;
	sub.f32 	%f3, %f2, %f21;
	sub.f32 	%f4, %f6, %f7;
	cvt.f64.f32 	%fd1, %f4;
	{
	.reg .b32 %temp; 
	mov.b64 	{%temp, %r2}, %fd1;
	}
	mov.f64 	%fd12, 0d4000000000000000;
	{
	.reg .b32 %temp; 
	mov.b64 	{%temp, %r14}, %fd12;
	}
	and.b32  	%r4, %r14, 2146435072;
	setp.eq.s32 	%p2, %r4, 1062207488;
	abs.f64 	%fd2, %fd1;
	{ // callseq 1, 0
	.param .b64 param0;
	st.param.f64 	[param0], %fd2;
	.param .b64 param1;
	st.param.f64 	[param1], 0d4000000000000000;
	.param .b64 retval0;
	call.uni (retval0), 
	__internal_accurate_pow, 
	(
	param0, 
	param1
	);
	ld.param.f64 	%fd13, [retval0];
	} // callseq 1
	setp.lt.s32 	%p3, %r2, 0;
	neg.f64 	%fd15, %fd13;
	selp.f64 	%fd16, %fd15, %fd13, %p2;
	selp.f64 	%fd27, %fd16, %fd13, %p3;
	setp.neu.f32 	%p4, %f4, 0f00000000;
	@%p4 bra 	$L__BB6_3;
	setp.eq.s32 	%p5, %r4, 1062207488;
	selp.b32 	%r15, %r2, 0, %p5;
	setp.lt.s32 	%p6, %r14, 0;
	or.b32  	%r16, %r15, 2146435072;
	selp.b32 	%r17, %r16, %r15, %p6;
	mov.b32 	%r18, 0;
	mov.b64 	%fd27, {%r18, %r17};
$L__BB6_3:
	add.f64 	%fd17, %fd1, 0d4000000000000000;
	{
	.reg .b32 %temp; 
	mov.b64 	{%temp, %r19}, %fd17;
	}
	and.b32  	%r20, %r19, 2146435072;
	setp.ne.s32 	%p7, %r20, 2146435072;
	@%p7 bra 	$L__BB6_8;
	setp.num.f32 	%p8, %f4, %f4;
	@%p8 bra 	$L__BB6_6;
	mov.f64 	%fd18, 0d4000000000000000;
	add.rn.f64 	%fd27, %fd1, %fd18;
	bra.uni 	$L__BB6_8;
$L__BB6_6:
	setp.neu.f64 	%p9, %fd2, 0d7FF0000000000000;
	@%p9 bra 	$L__BB6_8;
	setp.lt.s32 	%p10, %r2, 0;
	setp.eq.s32 	%p11, %r4, 1062207488;
	setp.lt.s32 	%p12, %r14, 0;
	selp.b32 	%r22, 0, 2146435072, %p12;
	and.b32  	%r23, %r14, 2147483647;
	setp.ne.s32 	%p13, %r23, 1071644672;
	or.b32  	%r24, %r22, -2147483648;
	selp.b32 	%r25, %r24, %r22, %p13;
	selp.b32 	%r26, %r25, %r22, %p11;
	selp.b32 	%r27, %r26, %r22, %p10;
	mov.b32 	%r28, 0;
	mov.b64 	%fd27, {%r28, %r27};
$L__BB6_8:
	setp.eq.f32 	%p14, %f4, 0f3F800000;
	selp.f64 	%fd19, 0d3FF0000000000000, %fd27, %p14;
	cvt.f64.f32 	%fd20, %f2;
	mul.f64 	%fd21, %fd19, %fd20;
	fma.rn.f32 	%f22, %f1, 0fBBBB989D, 0f3F000000;
	cvt.sat.f32.f32 	%f23, %f22;
	mov.f32 	%f24, 0f4B400001;
	mov.f32 	%f25, 0f437C0000;
	fma.rm.f32 	%f26, %f23, %f25, %f24;
	add.f32 	%f27, %f26, 0fCB40007F;
	neg.f32 	%f28, %f27;
	fma.rn.f32 	%f29, %f1, 0fBFB8AA3B, %f28;
	fma.rn.f32 	%f30, %f1, 0fB2A57060, %f29;
	mov.b32 	%r29, %f26;
	shl.b32 	%r30, %r29, 23;
	mov.b32 	%f31, %r30;
	ex2.approx.ftz.f32 	%f32, %f30;
	mul.f32 	%f33, %f32, %f31;
	cvt.f64.f32 	%fd22, %f33;
	mul.f64 	%fd23, %fd21, %fd22;
	cvt.f64.f32 	%fd24, %f3;
	sub.f64 	%fd25, %fd24, %fd23;
	cvt.rn.f32.f64 	%f34, %fd25;
	cvta.to.global.u64 	%rd15, %rd5;
	add.s64 	%rd17, %rd15, %rd10;
	st.global.f32 	[%rd17], %f34;
$L__BB6_9:
	ret;

}
	// .globl	discretized_gaussian_log_likelihood
.visible .entry discretized_gaussian_log_likelihood(
	.param .u64 .ptr .align 1 discretized_gaussian_log_likelihood_param_0,
	.param .u64 .ptr .align 1 discretized_gaussian_log_likelihood_param_1,
	.param .u64 .ptr .align 1 discretized_gaussian_log_likelihood_param_2,
	.param .u64 .ptr .align 1 discretized_gaussian_log_likelihood_param_3,
	.param .u32 discretized_gaussian_log_likelihood_param_4
)
{
	.reg .pred 	%p<46>;
	.reg .b32 	%r<104>;
	.reg .b32 	%f<80>;
	.reg .b64 	%rd<15>;
	.reg .b64 	%fd<217>;

	ld.param.u64 	%rd1, [discretized_gaussian_log_likelihood_param_0];
	ld.param.u64 	%rd2, [discretized_gaussian_log_likelihood_param_1];
	ld.param.u64 	%rd3, [discretized_gaussian_log_likelihood_param_2];
	ld.param.u64 	%rd4, [discretized_gaussian_log_likelihood_param_3];
	ld.param.u32 	%r21, [discretized_gaussian_log_likelihood_param_4];
	mov.u32 	%r22, %ctaid.x;
	mov.u32 	%r23, %ctaid.y;
	mov.u32 	%r24, %nctaid.x;
	mad.lo.s32 	%r25, %r23, %r24, %r22;
	mov.u32 	%r26, %ntid.x;
	mov.u32 	%r27, %tid.x;
	mad.lo.s32 	%r1, %r25, %r26, %r27;
	setp.ge.s32 	%p1, %r1, %r21;
	@%p1 bra 	$L__BB7_35;
	cvta.to.global.u64 	%rd5, %rd1;
	cvta.to.global.u64 	%rd6, %rd2;
	cvta.to.global.u64 	%rd7, %rd3;
	mul.wide.s32 	%rd8, %r1, 4;
	add.s64 	%rd9, %rd5, %rd8;
	ld.global.f32 	%f1, [%rd9];
	add.s64 	%rd10, %rd6, %rd8;
	ld.global.f32 	%f2, [%rd10];
	add.s64 	%rd11, %rd7, %rd8;
	ld.global.f32 	%f13, [%rd11];
	cvt.f64.f32 	%fd41, %f13;
	mul.f64 	%fd1, %fd41, 0dBFE0000000000000;
	fma.rn.f64 	%fd42, %fd1, 0d3FF71547652B82FE, 0d4338000000000000;
	{
	.reg .b32 %temp; 
	mov.b64 	{%r2, %temp}, %fd42;
	}
	mov.f64 	%fd43, 0dC338000000000000;
	add.rn.f64 	%fd44, %fd42, %fd43;
	fma.rn.f64 	%fd45, %fd44, 0dBFE62E42FEFA39EF, %fd1;
	fma.rn.f64 	%fd46, %fd44, 0dBC7ABC9E3B39803F, %fd45;
	fma.rn.f64 	%fd47, %fd46, 0d3E5ADE1569CE2BDF, 0d3E928AF3FCA213EA;
	fma.rn.f64 	%fd48, %fd47, %fd46, 0d3EC71DEE62401315;
	fma.rn.f64 	%fd49, %fd48, %fd46, 0d3EFA01997C89EB71;
	fma.rn.f64 	%fd50, %fd49, %fd46, 0d3F2A01A014761F65;
	fma.rn.f64 	%fd51, %fd50, %fd46, 0d3F56C16C1852B7AF;
	fma.rn.f64 	%fd52, %fd51, %fd46, 0d3F81111111122322;
	fma.rn.f64 	%fd53, %fd52, %fd46, 0d3FA55555555502A1;
	fma.rn.f64 	%fd54, %fd53, %fd46, 0d3FC5555555555511;
	fma.rn.f64 	%fd55, %fd54, %fd46, 0d3FE000000000000B;
	fma.rn.f64 	%fd56, %fd55, %fd46, 0d3FF0000000000000;
	fma.rn.f64 	%fd57, %fd56, %fd46, 0d3FF0000000000000;
	{
	.reg .b32 %temp; 
	mov.b64 	{%r3, %temp}, %fd57;
	}
	{
	.reg .b32 %temp; 
	mov.b64 	{%temp, %r4}, %fd57;
	}
	shl.b32 	%r28, %r2, 20;
	add.s32 	%r29, %r28, %r4;
	mov.b64 	%fd207, {%r3, %r29};
	{
	.reg .b32 %temp; 
	mov.b64 	{%temp, %r30}, %fd1;
	}
	mov.b32 	%f14, %r30;
	abs.f32 	%f3, %f14;
	setp.lt.f32 	%p2, %f3, 0f4086232B;
	@%p2 bra 	$L__BB7_4;
	setp.lt.f64 	%p3, %fd1, 0d0000000000000000;
	add.f64 	%fd58, %fd1, 0d7FF0000000000000;
	selp.f64 	%fd207, 0d0000000000000000, %fd58, %p3;
	setp.geu.f32 	%p4, %f3, 0f40874800;
	@%p4 bra 	$L__BB7_4;
	shr.u32 	%r31, %r2, 31;
	add.s32 	%r32, %r2, %r31;
	shr.s32 	%r33, %r32, 1;
	shl.b32 	%r34, %r33, 20;
	add.s32 	%r35, %r4, %r34;
	mov.b64 	%fd59, {%r3, %r35};
	sub.s32 	%r36, %r2, %r33;
	shl.b32 	%r37, %r36, 20;
	add.s32 	%r38, %r37, 1072693248;
	mov.b32 	%r39, 0;
	mov.b64 	%fd60, {%r39, %r38};
	mul.f64 	%fd207, %fd60, %fd59;
$L__BB7_4:
	cvt.rn.f32.f64 	%f15, %fd207;
	cvt.f64.f32 	%fd6, %f15;
	sub.f32 	%f16, %f1, %f2;
	cvt.f64.f32 	%fd7, %f16;
	add.f64 	%fd61, %fd7, 0d3F70101010101010;
	mul.f64 	%fd62, %fd61, %fd6;
	cvt.rn.f32.f64 	%f4, %fd62;
	cvt.f64.f32 	%fd8, %f4;
	{
	.reg .b32 %temp; 
	mov.b64 	{%temp, %r5}, %fd8;
	}
	mov.f64 	%fd63, 0d4008000000000000;
	{
	.reg .b32 %temp; 
	mov.b64 	{%temp, %r40}, %fd63;
	}
	and.b32  	%r7, %r40, 2146435072;
	setp.eq.s32 	%p5, %r7, 1073741824;
	abs.f64 	%fd9, %fd8;
	{ // callseq 2, 0
	.param .b64 param0;
	st.param.f64 	[param0], %fd9;
	.param .b64 param1;
	st.param.f64 	[param1], 0d4008000000000000;
	.param .b64 retval0;
	call.uni (retval0), 
	__internal_accurate_pow, 
	(
	param0, 
	param1
	);
	ld.param.f64 	%fd64, [retval0];
	} // callseq 2
	setp.lt.s32 	%p6, %r5, 0;
	neg.f64 	%fd66, %fd64;
	selp.f64 	%fd67, %fd66, %fd64, %p5;
	selp.f64 	%fd209, %fd67, %fd64, %p6;
	setp.neu.f32 	%p7, %f4, 0f00000000;
	@%p7 bra 	$L__BB7_6;
	setp.eq.s32 	%p8, %r7, 1073741824;
	selp.b32 	%r41, %r5, 0, %p8;
	setp.lt.s32 	%p9, %r40, 0;
	or.b32  	%r42, %r41, 2146435072;
	selp.b32 	%r43, %r42, %r41, %p9;
	mov.b32 	%r44, 0;
	mov.b64 	%fd209, {%r44, %r43};
$L__BB7_6:
	add.f64 	%fd68, %fd8, 0d4008000000000000;
	{
	.reg .b32 %temp; 
	mov.b64 	{%temp, %r45}, %fd68;
	}
	and.b32  	%r46, %r45, 2146435072;
	setp.ne.s32 	%p10, %r46, 2146435072;
	@%p10 bra 	$L__BB7_11;
	setp.num.f32 	%p11, %f4, %f4;
	@%p11 bra 	$L__BB7_9;
	mov.f64 	%fd69, 0d4008000000000000;
	add.rn.f64 	%fd209, %fd8, %fd69;
	bra.uni 	$L__BB7_11;
$L__BB7_9:
	setp.neu.f64 	%p12, %fd9, 0d7FF0000000000000;
	@%p12 bra 	$L__BB7_11;
	setp.lt.s32 	%p13, %r5, 0;
	setp.eq.s32 	%p14, %r7, 1073741824;
	setp.lt.s32 	%p15, %r40, 0;
	selp.b32 	%r48, 0, 2146435072, %p15;
	and.b32  	%r49, %r40, 2147483647;
	setp.ne.s32 	%p16, %r49, 1071644672;
	or.b32  	%r50, %r48, -2147483648;
	selp.b32 	%r51, %r50, %r48, %p16;
	selp.b32 	%r52, %r51, %r48, %p14;
	selp.b32 	%r53, %r52, %r48, %p13;
	mov.b32 	%r54, 0;
	mov.b64 	%fd209, {%r54, %r53};
$L__BB7_11:
	setp.eq.f32 	%p17, %f4, 0f3F800000;
	mul.f64 	%fd70, %fd209, 0d3FA6E4E26D4801F7;
	selp.f64 	%fd71, 0d3FA6E4E26D4801F7, %fd70, %p17;
	add.f64 	%fd72, %fd71, %fd8;
	mul.f64 	%fd16, %fd72, 0d3FE9884533D43651;
	{
	.reg .b32 %temp; 
	mov.b64 	{%temp, %r55}, %fd16;
	}
	and.b32  	%r8, %r55, 2147483647;
	{
	.reg .b32 %temp; 
	mov.b64 	{%r56, %temp}, %fd16;
	}
	mov.b64 	%fd17, {%r56, %r8};
	setp.ltu.f64 	%p18, %fd17, 0d3FE4F92224DD2F1A;
	@%p18 bra 	$L__BB7_13;
	add.f64 	%fd73, %fd17, %fd17;
	cvt.rn.f32.f64 	%f17, %fd73;
	mul.f32 	%f18, %f17, 0f3FB8AA3B;
	cvt.rni.f32.f32 	%f19, %f18;
	cvt.f64.f32 	%fd74, %f19;
	fma.rn.f64 	%fd75, %fd74, 0dBFE62E42FEFA39EF, %fd73;
	fma.rn.f64 	%fd76, %fd75, 0d3E5AE904A4741B81, 0d3E928A27F89B6999;
	fma.rn.f64 	%fd77, %fd76, %fd75, 0d3EC71DE715FF7E07;
	fma.rn.f64 	%fd78, %fd77, %fd75, 0d3EFA019A6B0AC45A;
	fma.rn.f64 	%fd79, %fd78, %fd75, 0d3F2A01A017EED94F;
	fma.rn.f64 	%fd80, %fd79, %fd75, 0d3F56C16C17F2A71B;
	fma.rn.f64 	%fd81, %fd80, %fd75, 0d3F811111111173C4;
	fma.rn.f64 	%fd82, %fd81, %fd75, 0d3FA555555555211A;
	fma.rn.f64 	%fd83, %fd82, %fd75, 0d3FC5555555555540;
	fma.rn.f64 	%fd84, %fd83, %fd75, 0d3FE0000000000005;
	mul.f64 	%fd85, %fd75, %fd84;
	fma.rn.f64 	%fd86, %fd85, %fd75, %fd75;
	ex2.approx.ftz.f32 	%f20, %f19;
	cvt.f64.f32 	%fd87, %f20;
	mov.f64 	%fd88, 0d3FF0000000000000;
	sub.f64 	%fd89, %fd88, %fd87;
	neg.f64 	%fd90, %fd86;
	fma.rn.f64 	%fd91, %fd90, %fd87, %fd89;
	mov.f64 	%fd92, 0d4000000000000000;
	sub.f64 	%fd93, %fd92, %fd91;
	rcp.approx.ftz.f64 	%fd94, %fd93;
	neg.f64 	%fd95, %fd93;
	fma.rn.f64 	%fd96, %fd95, %fd94, 0d3FF0000000000000;
	fma.rn.f64 	%fd97, %fd96, %fd96, %fd96;
	fma.rn.f64 	%fd98, %fd97, %fd94, %fd94;
	fma.rn.f64 	%fd99, %fd98, 0dC000000000000000, 0d3FF0000000000000;
	setp.gt.u32 	%p19, %r8, 1077088193;
	selp.f64 	%fd100, 0d3FF0000000000000, %fd99, %p19;
	copysign.f64 	%fd210, %fd16, %fd100;
	bra.uni 	$L__BB7_14;
$L__BB7_13:
	mul.f64 	%fd101, %fd16, %fd16;
	fma.rn.f64 	%fd102, %fd101, 0dBEF0BC46E2F5E964, 0d3F14359F420AFC3D;
	fma.rn.f64 	%fd103, %fd102, %fd101, 0dBF2DF9F0728C5D84;
	fma.rn.f64 	%fd104, %fd103, %fd101, 0d3F4337D1CEC4F033;
	fma.rn.f64 	%fd105, %fd104, %fd101, 0dBF57D6E9674335B3;
	fma.rn.f64 	%fd106, %fd105, %fd101, 0d3F6D6D000D7AAD3D;
	fma.rn.f64 	%fd107, %fd106, %fd101, 0dBF8226E1F3CF1EF5;
	fma.rn.f64 	%fd108, %fd107, %fd101, 0d3F9664F47EC0C8CF;
	fma.rn.f64 	%fd109, %fd108, %fd101, 0dBFABA1BA1B80AB40;
	fma.rn.f64 	%fd110, %fd109, %fd101, 0d3FC111111110FA4A;
	fma.rn.f64 	%fd111, %fd110, %fd101, 0dBFD5555555555550;
	fma.rn.f64 	%fd112, %fd111, %fd101, 0d0000000000000000;
	fma.rn.f64 	%fd210, %fd112, %fd16, %fd16;
$L__BB7_14:
	setp.eq.s32 	%p20, %r7, 1073741824;
	add.f64 	%fd113, %fd210, 0d3FF0000000000000;
	mul.f64 	%fd114, %fd113, 0d3FE0000000000000;
	cvt.rn.f32.f64 	%f5, %fd114;
	add.f64 	%fd115, %fd7, 0dBF70101010101010;
	mul.f64 	%fd116, %fd115, %fd6;
	cvt.rn.f32.f64 	%f6, %fd116;
	cvt.f64.f32 	%fd21, %f6;
	{
	.reg .b32 %temp; 
	mov.b64 	{%temp, %r9}, %fd21;
	}
	abs.f64 	%fd22, %fd21;
	{ // callseq 3, 0
	.param .b64 param0;
	st.param.f64 	[param0], %fd22;
	.param .b64 param1;
	st.param.f64 	[param1], 0d4008000000000000;
	.param .b64 retval0;
	call.uni (retval0), 
	__internal_accurate_pow, 
	(
	param0, 
	param1
	);
	ld.param.f64 	%fd117, [retval0];
	} // callseq 3
	setp.lt.s32 	%p21, %r9, 0;
	neg.f64 	%fd119, %fd117;
	selp.f64 	%fd120, %fd119, %fd117, %p20;
	selp.f64 	%fd212, %fd120, %fd117, %p21;
	setp.neu.f32 	%p22, %f6, 0f00000000;
	@%p22 bra 	$L__BB7_16;
	setp.eq.s32 	%p23, %r7, 1073741824;
	selp.b32 	%r58, %r9, 0, %p23;
	setp.lt.s32 	%p24, %r40, 0;
	or.b32  	%r59, %r58, 2146435072;
	selp.b32 	%r60, %r59, %r58, %p24;
	mov.b32 	%r61, 0;
	mov.b64 	%fd212, {%r61, %r60};
$L__BB7_16:
	add.f64 	%fd121, %fd21, 0d4008000000000000;
	{
	.reg .b32 %temp; 
	mov.b64 	{%temp, %r62}, %fd121;
	}
	and.b32  	%r63, %r62, 2146435072;
	setp.ne.s32 	%p25, %r63, 2146435072;
	@%p25 bra 	$L__BB7_21;
	setp.num.f32 	%p26, %f6, %f6;
	@%p26 bra 	$L__BB7_19;
	mov.f64 	%fd122, 0d4008000000000000;
	add.rn.f64 	%fd212, %fd21, %fd122;
	bra.uni 	$L__BB7_21;
$L__BB7_19:
	setp.neu.f64 	%p27, %fd22, 0d7FF0000000000000;
	@%p27 bra 	$L__BB7_21;
	setp.lt.s32 	%p28, %r9, 0;
	setp.eq.s32 	%p29, %r7, 1073741824;
	setp.lt.s32 	%p30, %r40, 0;
	selp.b32 	%r65, 0, 2146435072, %p30;
	and.b32  	%r66, %r40, 2147483647;
	setp.ne.s32 	%p31, %r66, 1071644672;
	or.b32  	%r67, %r65, -2147483648;
	selp.b32 	%r68, %r67, %r65, %p31;
	selp.b32 	%r69, %r68, %r65, %p29;
	selp.b32 	%r70, %r69, %r65, %p28;
	mov.b32 	%r71, 0;
	mov.b64 	%fd212, {%r71, %r70};
$L__BB7_21:
	setp.eq.f32 	%p32, %f6, 0f3F800000;
	mul.f64 	%fd123, %fd212, 0d3FA6E4E26D4801F7;
	selp.f64 	%fd124, 0d3FA6E4E26D4801F7, %fd123, %p32;
	add.f64 	%fd125, %fd124, %fd21;
	mul.f64 	%fd29, %fd125, 0d3FE9884533D43651;
	{
	.reg .b32 %temp; 
	mov.b64 	{%temp, %r72}, %fd29;
	}
	and.b32  	%r10, %r72, 2147483647;
	{
	.reg .b32 %temp; 
	mov.b64 	{%r73, %temp}, %fd29;
	}
	mov.b64 	%fd30, {%r73, %r10};
	setp.ltu.f64 	%p33, %fd30, 0d3FE4F92224DD2F1A;
	@%p33 bra 	$L__BB7_23;
	add.f64 	%fd126, %fd30, %fd30;
	cvt.rn.f32.f64 	%f21, %fd126;
	mul.f32 	%f22, %f21, 0f3FB8AA3B;
	cvt.rni.f32.f32 	%f23, %f22;
	cvt.f64.f32 	%fd127, %f23;
	fma.rn.f64 	%fd128, %fd127, 0dBFE62E42FEFA39EF, %fd126;
	fma.rn.f64 	%fd129, %fd128, 0d3E5AE904A4741B81, 0d3E928A27F89B6999;
	fma.rn.f64 	%fd130, %fd129, %fd128, 0d3EC71DE715FF7E07;
	fma.rn.f64 	%fd131, %fd130, %fd128, 0d3EFA019A6B0AC45A;
	fma.rn.f64 	%fd132, %fd131, %fd128, 0d3F2A01A017EED94F;
	fma.rn.f64 	%fd133, %fd132, %fd128, 0d3F56C16C17F2A71B;
	fma.rn.f64 	%fd134, %fd133, %fd128, 0d3F811111111173C4;
	fma.rn.f64 	%fd135, %fd134, %fd128, 0d3FA555555555211A;
	fma.rn.f64 	%fd136, %fd135, %fd128, 0d3FC5555555555540;
	fma.rn.f64 	%fd137, %fd136, %fd128, 0d3FE0000000000005;
	mul.f64 	%fd138, %fd128, %fd137;
	fma.rn.f64 	%fd139, %fd138, %fd128, %fd128;
	ex2.approx.ftz.f32 	%f24, %f23;
	cvt.f64.f32 	%fd140, %f24;
	mov.f64 	%fd141, 0d3FF0000000000000;
	sub.f64 	%fd142, %fd141, %fd140;
	neg.f64 	%fd143, %fd139;
	fma.rn.f64 	%fd144, %fd143, %fd140, %fd142;
	mov.f64 	%fd145, 0d4000000000000000;
	sub.f64 	%fd146, %fd145, %fd144;
	rcp.approx.ftz.f64 	%fd147, %fd146;
	neg.f64 	%fd148, %fd146;
	fma.rn.f64 	%fd149, %fd148, %fd147, 0d3FF0000000000000;
	fma.rn.f64 	%fd150, %fd149, %fd149, %fd149;
	fma.rn.f64 	%fd151, %fd150, %fd147, %fd147;
	fma.rn.f64 	%fd152, %fd151, 0dC000000000000000, 0d3FF0000000000000;
	setp.gt.u32 	%p34, %r10, 1077088193;
	selp.f64 	%fd153, 0d3FF0000000000000, %fd152, %p34;
	copysign.f64 	%fd213, %fd29, %fd153;
	bra.uni 	$L__BB7_24;
$L__BB7_23:
	mul.f64 	%fd154, %fd29, %fd29;
	fma.rn.f64 	%fd155, %fd154, 0dBEF0BC46E2F5E964, 0d3F14359F420AFC3D;
	fma.rn.f64 	%fd156, %fd155, %fd154, 0dBF2DF9F0728C5D84;
	fma.rn.f64 	%fd157, %fd156, %fd154, 0d3F4337D1CEC4F033;
	fma.rn.f64 	%fd158, %fd157, %fd154, 0dBF57D6E9674335B3;
	fma.rn.f64 	%fd159, %fd158, %fd154, 0d3F6D6D000D7AAD3D;
	fma.rn.f64 	%fd160, %fd159, %fd154, 0dBF8226E1F3CF1EF5;
	fma.rn.f64 	%fd161, %fd160, %fd154, 0d3F9664F47EC0C8CF;
	fma.rn.f64 	%fd162, %fd161, %fd154, 0dBFABA1BA1B80AB40;
	fma.rn.f64 	%fd163, %fd162, %fd154, 0d3FC111111110FA4A;
	fma.rn.f64 	%fd164, %fd163, %fd154, 0dBFD5555555555550;
	fma.rn.f64 	%fd165, %fd164, %fd154, 0d0000000000000000;
	fma.rn.f64 	%fd213, %fd165, %fd29, %fd29;
$L__BB7_24:
	add.f64 	%fd166, %fd213, 0d3FF0000000000000;
	mul.f64 	%fd167, %fd166, 0d3FE0000000000000;
	cvt.rn.f32.f64 	%f25, %fd167;
	max.f32 	%f26, %f5, 0f2B8CBCCC;
	mov.b32 	%r74, %f26;
	add.s32 	%r75, %r74, -1059760811;
	and.b32  	%r76, %r75, -8388608;
	sub.s32 	%r77, %r74, %r76;
	mov.b32 	%f27, %r77;
	cvt.rn.f32.s32 	%f28, %r76;
	fma.rn.f32 	%f29, %f28, 0f34000000, 0f00000000;
	add.f32 	%f30, %f27, 0fBF800000;
	fma.rn.f32 	%f31, %f30, 0fBE055027, 0f3E1039F6;
	fma.rn.f32 	%f32, %f31, %f30, 0fBDF8CDCC;
	fma.rn.f32 	%f33, %f32, %f30, 0f3E0F2955;
	fma.rn.f32 	%f34, %f33, %f30, 0fBE2AD8B9;
	fma.rn.f32 	%f35, %f34, %f30, 0f3E4CED0B;
	fma.rn.f32 	%f36, %f35, %f30, 0fBE7FFF22;
	fma.rn.f32 	%f37, %f36, %f30, 0f3EAAAA78;
	fma.rn.f32 	%f38, %f37, %f30, 0fBF000000;
	mul.f32 	%f39, %f30, %f38;
	fma.rn.f32 	%f40, %f39, %f30, %f30;
	fma.rn.f32 	%f41, %f29, 0f3F317218, %f40;
	setp.gt.u32 	%p35, %r74, 2139095039;
	fma.rn.f32 	%f42, %f26, 0f7F800000, 0f7F800000;
	selp.f32 	%f79, %f42, %f41, %p35;
	mov.f32 	%f43, 0f3F800000;
	sub.f32 	%f44, %f43, %f25;
	setp.lt.f32 	%p36, %f44, 0f2B8CBCCC;
	selp.f32 	%f8, 0f2B8CBCCC, %f44, %p36;
	sub.f32 	%f9, %f5, %f25;
	setp.lt.f32 	%p37, %f1, 0fBF7FBE77;
	@%p37 bra 	$L__BB7_27;
	mov.b32 	%r78, %f8;
	add.s32 	%r79, %r78, -1059760811;
	and.b32  	%r80, %r79, -8388608;
	sub.s32 	%r81, %r78, %r80;
	mov.b32 	%f45, %r81;
	cvt.rn.f32.s32 	%f46, %r80;
	fma.rn.f32 	%f47, %f46, 0f34000000, 0f00000000;
	add.f32 	%f48, %f45, 0fBF800000;
	fma.rn.f32 	%f49, %f48, 0fBE055027, 0f3E1039F6;
	fma.rn.f32 	%f50, %f49, %f48, 0fBDF8CDCC;
	fma.rn.f32 	%f51, %f50, %f48, 0f3E0F2955;
	fma.rn.f32 	%f52, %f51, %f48, 0fBE2AD8B9;
	fma.rn.f32 	%f53, %f52, %f48, 0f3E4CED0B;
	fma.rn.f32 	%f54, %f53, %f48, 0fBE7FFF22;
	fma.rn.f32 	%f55, %f54, %f48, 0f3EAAAA78;
	fma.rn.f32 	%f56, %f55, %f48, 0fBF000000;
	mul.f32 	%f57, %f48, %f56;
	fma.rn.f32 	%f58, %f57, %f48, %f48;
	fma.rn.f32 	%f59, %f47, 0f3F317218, %f58;
	setp.gt.u32 	%p38, %r78, 2139095039;
	fma.rn.f32 	%f60, %f8, 0f7F800000, 0f7F800000;
	selp.f32 	%f79, %f60, %f59, %p38;
	cvt.f64.f32 	%fd168, %f1;
	setp.gt.f64 	%p39, %fd168, 0d3FEFF7CED916872B;
	@%p39 bra 	$L__BB7_27;
	setp.lt.f32 	%p40, %f9, 0f2B8CBCCC;
	selp.f32 	%f61, 0f2B8CBCCC, %f9, %p40;
	mov.b32 	%r82, %f61;
	add.s32 	%r83, %r82, -1059760811;
	and.b32  	%r84, %r83, -8388608;
	sub.s32 	%r85, %r82, %r84;
	mov.b32 	%f62, %r85;
	cvt.rn.f32.s32 	%f63, %r84;
	fma.rn.f32 	%f64, %f63, 0f34000000, 0f00000000;
	add.f32 	%f65, %f62, 0fBF800000;
	fma.rn.f32 	%f66, %f65, 0fBE055027, 0f3E1039F6;
	fma.rn.f32 	%f67, %f66, %f65, 0fBDF8CDCC;
	fma.rn.f32 	%f68, %f67, %f65, 0f3E0F2955;
	fma.rn.f32 	%f69, %f68, %f65, 0fBE2AD8B9;
	fma.rn.f32 	%f70, %f69, %f65, 0f3E4CED0B;
	fma.rn.f32 	%f71, %f70, %f65, 0fBE7FFF22;
	fma.rn.f32 	%f72, %f71, %f65, 0f3EAAAA78;
	fma.rn.f32 	%f73, %f72, %f65, 0fBF000000;
	mul.f32 	%f74, %f65, %f73;
	fma.rn.f32 	%f75, %f74, %f65, %f65;
	fma.rn.f32 	%f76, %f64, 0f3F317218, %f75;
	setp.gt.u32 	%p41, %r82, 2139095039;
	fma.rn.f32 	%f77, %f61, 0f7F800000, 0f7F800000;
	selp.f32 	%f79, %f77, %f76, %p41;
$L__BB7_27:
	mov.f64 	%fd214, 0d4000000000000000;
	{
	.reg .b32 %temp; 
	mov.b64 	{%temp, %r100}, %fd214;
	}
	{
	.reg .b32 %temp; 
	mov.b64 	{%r101, %temp}, %fd214;
	}
	setp.gt.s32 	%p42, %r100, 1048575;
	mov.b32 	%r102, -1023;
	@%p42 bra 	$L__BB7_29;
	mov.f64 	%fd214, 0d4360000000000000;
	{
	.reg .b32 %temp; 
	mov.b64 	{%temp, %r100}, %fd214;
	}
	{
	.reg .b32 %temp; 
	mov.b64 	{%r101, %temp}, %fd214;
	}
	mov.b32 	%r102, -1077;
$L__BB7_29:
	add.s32 	%r88, %r100, -1;
	setp.gt.u32 	%p43, %r88, 2146435070;
	@%p43 bra 	$L__BB7_33;
	shr.u32 	%r91, %r100, 20;
	add.s32 	%r103, %r102, %r91;
	and.b32  	%r92, %r100, 1048575;
	or.b32  	%r93, %r92, 1072693248;
	mov.b64 	%fd215, {%r101, %r93};
	setp.lt.u32 	%p45, %r93, 1073127583;
	@%p45 bra 	$L__BB7_32;
	{
	.reg .b32 %temp; 
	mov.b64 	{%r94, %temp}, %fd215;
	}
	{
	.reg .b32 %temp; 
	mov.b64 	{%temp, %r95}, %fd215;
	}
	add.s32 	%r96, %r95, -1048576;
	mov.b64 	%fd215, {%r94, %r96};
	add.s32 	%r103, %r103, 1;
$L__BB7_32:
	add.f64 	%fd172, %fd215, 0dBFF0000000000000;
	add.f64 	%fd173, %fd215, 0d3FF0000000000000;
	rcp.approx.ftz.f64 	%fd174, %fd173;
	neg.f64 	%fd175, %fd173;
	fma.rn.f64 	%fd176, %fd175, %fd174, 0d3FF0000000000000;
	fma.rn.f64 	%fd177, %fd176, %fd176, %fd176;
	fma.rn.f64 	%fd178, %fd177, %fd174, %fd174;
	mul.f64 	%fd179, %fd172, %fd178;
	fma.rn.f64 	%fd180, %fd172, %fd178, %fd179;
	mul.f64 	%fd181, %fd180, %fd180;
	fma.rn.f64 	%fd182, %fd181, 0d3EB1380B3AE80F1E, 0d3ED0EE258B7A8B04;
	fma.rn.f64 	%fd183, %fd182, %fd181, 0d3EF3B2669F02676F;
	fma.rn.f64 	%fd184, %fd183, %fd181, 0d3F1745CBA9AB0956;
	fma.rn.f64 	%fd185, %fd184, %fd181, 0d3F3C71C72D1B5154;
	fma.rn.f64 	%fd186, %fd185, %fd181, 0d3F624924923BE72D;
	fma.rn.f64 	%fd187, %fd186, %fd181, 0d3F8999999999A3C4;
	fma.rn.f64 	%fd188, %fd187, %fd181, 0d3FB5555555555554;
	sub.f64 	%fd189, %fd172, %fd180;
	add.f64 	%fd190, %fd189, %fd189;
	neg.f64 	%fd191, %fd180;
	fma.rn.f64 	%fd192, %fd191, %fd172, %fd190;
	mul.f64 	%fd193, %fd178, %fd192;
	mul.f64 	%fd194, %fd181, %fd188;
	fma.rn.f64 	%fd195, %fd194, %fd180, %fd193;
	xor.b32  	%r97, %r103, -2147483648;
	mov.b32 	%r98, 1127219200;
	mov.b64 	%fd196, {%r97, %r98};
	mov.b32 	%r99, -2147483648;
	mov.b64 	%fd197, {%r99, %r98};
	sub.f64 	%fd198, %fd196, %fd197;
	fma.rn.f64 	%fd199, %fd198, 0d3FE62E42FEFA39EF, %fd180;
	fma.rn.f64 	%fd200, %fd198, 0dBFE62E42FEFA39EF, %fd199;
	sub.f64 	%fd201, %fd200, %fd180;
	sub.f64 	%fd202, %fd195, %fd201;
	fma.rn.f64 	%fd203, %fd198, 0d3C7ABC9E3B39803F, %fd202;
	add.f64 	%fd216, %fd199, %fd203;
	bra.uni 	$L__BB7_34;
$L__BB7_33:
	fma.rn.f64 	%fd171, %fd214, 0d7FF0000000000000, 0d7FF0000000000000;
	{
	.reg .b32 %temp; 
	mov.b64 	{%temp, %r89}, %fd214;
	}
	and.b32  	%r90, %r89, 2147483647;
	setp.eq.s32 	%p44, %r90, 0;
	selp.f64 	%fd216, 0dFFF0000000000000, %fd171, %p44;
$L__BB7_34:
	cvt.f64.f32 	%fd204, %f79;
	neg.f64 	%fd205, %fd204;
	div.rn.f64 	%fd206, %fd205, %fd216;
	cvt.rn.f32.f64 	%f78, %fd206;
	cvta.to.global.u64 	%rd12, %rd4;
	add.s64 	%rd14, %rd12, %rd8;
	st.global.f32 	[%rd14], %f78;
$L__BB7_35:
	ret;

}
	// .globl	discretized_gaussian_log_likelihood_back
.visible .entry discretized_gaussian_log_likelihood_back(
	.param .u64 .ptr .align 1 discretized_gaussian_log_likelihood_back_param_0,
	.param .u64 .ptr .align 1 discretized_gaussian_log_likelihood_back_param_1,
	.param .u64 .ptr .align 1 discretized_gaussian_log_likelihood_back_param_2,
	.param .u64 .ptr .align 1 discretized_gaussian_log_likelihood_back_param_3,
	.param .u32 discretized_gaussian_log_likelihood_back_param_4
)
{
	.reg .pred 	%p<141>;
	.reg .b32 	%r<185>;
	.reg .b32 	%f<95>;
	.reg .b64 	%rd<16>;
	.reg .b64 	%fd<493>;

	ld.param.u64 	%rd1, [discretized_gaussian_log_likelihood_back_param_0];
	ld.param.u64 	%rd2, [discretized_gaussian_log_likelihood_back_param_1];
	ld.param.u64 	%rd3, [discretized_gaussian_log_likelihood_back_param_2];
	ld.param.u32 	%r24, [discretized_gaussian_log_likelihood_back_param_4];
	mov.u32 	%r25, %ctaid.x;
	mov.u32 	%r26, %ctaid.y;
	mov.u32 	%r27, %nctaid.x;
	mad.lo.s32 	%r28, %r26, %r27, %r25;
	mov.u32 	%r29, %ntid.x;
	mov.u32 	%r30, %tid.x;
	mad.lo.s32 	%r1, %r28, %r29, %r30;
	setp.ge.s32 	%p1, %r1, %r24;
	@%p1 bra 	$L__BB8_97;
	cvta.to.global.u64 	%rd5, %rd1;
	cvta.to.global.u64 	%rd6, %rd2;
	cvta.to.global.u64 	%rd7, %rd3;
	mul.wide.s32 	%rd8, %r1, 4;
	add.s64 	%rd9, %rd5, %rd8;
	ld.global.f32 	%f1, [%rd9];
	add.s64 	%rd10, %rd6, %rd8;
	ld.global.f32 	%f2, [%rd10];
	sub.f32 	%f24, %f1, %f2;
	add.s64 	%rd11, %rd7, %rd8;
	ld.global.f32 	%f25, [%rd11];
	mul.f32 	%f26, %f25, 0fBF000000;
	fma.rn.f32 	%f27, %f26, 0f3BBB989D, 0f3F000000;
	cvt.sat.f32.f32 	%f28, %f27;
	mov.f32 	%f29, 0f4B400001;
	mov.f32 	%f30, 0f437C0000;
	fma.rm.f32 	%f31, %f28, %f30, %f29;
	add.f32 	%f32, %f31, 0fCB40007F;
	neg.f32 	%f33, %f32;
	fma.rn.f32 	%f34, %f26, 0f3FB8AA3B, %f33;
	fma.rn.f32 	%f35, %f26, 0f32A57060, %f34;
	mov.b32 	%r31, %f31;
	shl.b32 	%r32, %r31, 23;
	mov.b32 	%f36, %r32;
	ex2.approx.ftz.f32 	%f37, %f35;
	mul.f32 	%f3, %f37, %f36;
	cvt.f64.f32 	%fd98, %f3;
	cvt.f64.f32 	%fd99, %f24;
	add.f64 	%fd1, %fd99, 0d3F70101010101010;
	mul.f64 	%fd100, %fd1, %fd98;
	cvt.rn.f32.f64 	%f4, %fd100;
	cvt.f64.f32 	%fd2, %f4;
	{
	.reg .b32 %temp; 
	mov.b64 	{%temp, %r2}, %fd2;
	}
	mov.f64 	%fd101, 0d4008000000000000;
	{
	.reg .b32 %temp; 
	mov.b64 	{%temp, %r33}, %fd101;
	}
	and.b32  	%r4, %r33, 2146435072;
	setp.eq.s32 	%p2, %r4, 1073741824;
	abs.f64 	%fd3, %fd2;
	{ // callseq 4, 0
	.param .b64 param0;
	st.param.f64 	[param0], %fd3;
	.param .b64 param1;
	st.param.f64 	[param1], 0d4008000000000000;
	.param .b64 retval0;
	call.uni (retval0), 
	__internal_accurate_pow, 
	(
	param0, 
	param1
	);
	ld.param.f64 	%fd102, [retval0];
	} // callseq 4
	setp.lt.s32 	%p3, %r2, 0;
	neg.f64 	%fd104, %fd102;
	selp.f64 	%fd105, %fd104, %fd102, %p2;
	selp.f64 	%fd474, %fd105, %fd102, %p3;
	setp.neu.f32 	%p4, %f4, 0f00000000;
	mov.f64 	%fd468, %fd474;
	@%p4 bra 	$L__BB8_3;
	setp.eq.s32 	%p5, %r4, 1073741824;
	selp.b32 	%r34, %r2, 0, %p5;
	setp.lt.s32 	%p6, %r33, 0;
	or.b32  	%r35, %r34, 2146435072;
	selp.b32 	%r36, %r35, %r34, %p6;
	mov.b32 	%r37, 0;
	mov.b64 	%fd468, {%r37, %r36};
$L__BB8_3:
	add.f64 	%fd106, %fd2, 0d4008000000000000;
	{
	.reg .b32 %temp; 
	mov.b64 	{%temp, %r38}, %fd106;
	}
	and.b32  	%r5, %r38, 2146435072;
	setp.ne.s32 	%p7, %r5, 2146435072;
	@%p7 bra 	$L__BB8_8;
	setp.num.f32 	%p8, %f4, %f4;
	@%p8 bra 	$L__BB8_6;
	mov.f64 	%fd107, 0d4008000000000000;
	add.rn.f64 	%fd468, %fd2, %fd107;
	bra.uni 	$L__BB8_8;
$L__BB8_6:
	setp.neu.f64 	%p9, %fd3, 0d7FF0000000000000;
	@%p9 bra 	$L__BB8_8;
	setp.lt.s32 	%p10, %r2, 0;
	setp.eq.s32 	%p11, %r4, 1073741824;
	setp.lt.s32 	%p12, %r33, 0;
	selp.b32 	%r40, 0, 2146435072, %p12;
	and.b32  	%r41, %r33, 2147483647;
	setp.ne.s32 	%p13, %r41, 1071644672;
	or.b32  	%r42, %r40, -2147483648;
	selp.b32 	%r43, %r42, %r40, %p13;
	selp.b32 	%r44, %r43, %r40, %p11;
	selp.b32 	%r45, %r44, %r40, %p10;
	mov.b32 	%r46, 0;
	mov.b64 	%fd468, {%r46, %r45};
$L__BB8_8:
	setp.eq.f32 	%p14, %f4, 0f3F800000;
	mul.f64 	%fd108, %fd468, 0d3FA6E4E26D4801F7;
	selp.f64 	%fd109, 0d3FA6E4E26D4801F7, %fd108, %p14;
	add.f64 	%fd110, %fd109, %fd2;
	mul.f64 	%fd10, %fd110, 0d3FE9884533D43651;
	{
	.reg .b32 %temp; 
	mov.b64 	{%temp, %r47}, %fd10;
	}
	and.b32  	%r6, %r47, 2147483647;
	{
	.reg .b32 %temp; 
	mov.b64 	{%r48, %temp}, %fd10;
	}
	mov.b64 	%fd11, {%r48, %r6};
	setp.ltu.f64 	%p15, %fd11, 0d3FE4F92224DD2F1A;
	@%p15 bra 	$L__BB8_10;
	add.f64 	%fd111, %fd11, %fd11;
	cvt.rn.f32.f64 	%f38, %fd111;
	mul.f32 	%f39, %f38, 0f3FB8AA3B;
	cvt.rni.f32.f32 	%f40, %f39;
	cvt.f64.f32 	%fd112, %f40;
	fma.rn.f64 	%fd113, %fd112, 0dBFE62E42FEFA39EF, %fd111;
	fma.rn.f64 	%fd114, %fd113, 0d3E5AE904A4741B81, 0d3E928A27F89B6999;
	fma.rn.f64 	%fd115, %fd114, %fd113, 0d3EC71DE715FF7E07;
	fma.rn.f64 	%fd116, %fd115, %fd113, 0d3EFA019A6B0AC45A;
	fma.rn.f64 	%fd117, %fd116, %fd113, 0d3F2A01A017EED94F;
	fma.rn.f64 	%fd118, %fd117, %fd113, 0d3F56C16C17F2A71B;
	fma.rn.f64 	%fd119, %fd118, %fd113, 0d3F811111111173C4;
	fma.rn.f64 	%fd120, %fd119, %fd113, 0d3FA555555555211A;
	fma.rn.f64 	%fd121, %fd120, %fd113, 0d3FC5555555555540;
	fma.rn.f64 	%fd122, %fd121, %fd113, 0d3FE0000000000005;
	mul.f64 	%fd123, %fd113, %fd122;
	fma.rn.f64 	%fd124, %fd123, %fd113, %fd113;
	ex2.approx.ftz.f32 	%f41, %f40;
	cvt.f64.f32 	%fd125, %f41;
	mov.f64 	%fd126, 0d3FF0000000000000;
	sub.f64 	%fd127, %fd126, %fd125;
	neg.f64 	%fd128, %fd124;
	fma.rn.f64 	%fd129, %fd128, %fd125, %fd127;
	mov.f64 	%fd130, 0d4000000000000000;
	sub.f64 	%fd131, %fd130, %fd129;
	rcp.approx.ftz.f64 	%fd132, %fd131;
	neg.f64 	%fd133, %fd131;
	fma.rn.f64 	%fd134, %fd133, %fd132, 0d3FF0000000000000;
	fma.rn.f64 	%fd135, %fd134, %fd134, %fd134;
	fma.rn.f64 	%fd136, %fd135, %fd132, %fd132;
	fma.rn.f64 	%fd137, %fd136, 0dC000000000000000, 0d3FF0000000000000;
	setp.gt.u32 	%p16, %r6, 1077088193;
	selp.f64 	%fd138, 0d3FF0000000000000, %fd137, %p16;
	copysign.f64 	%fd469, %fd10, %fd138;
	bra.uni 	$L__BB8_11;
$L__BB8_10:
	mul.f64 	%fd139, %fd10, %fd10;
	fma.rn.f64 	%fd140, %fd139, 0dBEF0BC46E2F5E964, 0d3F14359F420AFC3D;
	fma.rn.f64 	%fd141, %fd140, %fd139, 0dBF2DF9F0728C5D84;
	fma.rn.f64 	%fd142, %fd141, %fd139, 0d3F4337D1CEC4F033;
	fma.rn.f64 	%fd143, %fd142, %fd139, 0dBF57D6E9674335B3;
	fma.rn.f64 	%fd144, %fd143, %fd139, 0d3F6D6D000D7AAD3D;
	fma.rn.f64 	%fd145, %fd144, %fd139, 0dBF8226E1F3CF1EF5;
	fma.rn.f64 	%fd146, %fd145, %fd139, 0d3F9664F47EC0C8CF;
	fma.rn.f64 	%fd147, %fd146, %fd139, 0dBFABA1BA1B80AB40;
	fma.rn.f64 	%fd148, %fd147, %fd139, 0d3FC111111110FA4A;
	fma.rn.f64 	%fd149, %fd148, %fd139, 0dBFD5555555555550;
	fma.rn.f64 	%fd150, %fd149, %fd139, 0d0000000000000000;
	fma.rn.f64 	%fd469, %fd150, %fd10, %fd10;
$L__BB8_11:
	setp.eq.s32 	%p17, %r4, 1073741824;
	add.f64 	%fd151, %fd469, 0d3FF0000000000000;
	mul.f64 	%fd152, %fd151, 0d3FE0000000000000;
	cvt.rn.f32.f64 	%f5, %fd152;
	add.f64 	%fd15, %fd99, 0dBF70101010101010;
	mul.f64 	%fd155, %fd15, %fd98;
	cvt.rn.f32.f64 	%f6, %fd155;
	cvt.f64.f32 	%fd156, %f6;
	{
	.reg .b32 %temp; 
	mov.b64 	{%temp, %r7}, %fd156;
	}
	abs.f64 	%fd16, %fd156;
	{ // callseq 5, 0
	.param .b64 param0;
	st.param.f64 	[param0], %fd16;
	.param .b64 param1;
	st.param.f64 	[param1], 0d4008000000000000;
	.param .b64 retval0;
	call.uni (retval0), 
	__internal_accurate_pow, 
	(
	param0, 
	param1
	);
	ld.param.f64 	%fd157, [retval0];
	} // callseq 5
	setp.lt.s32 	%p18, %r7, 0;
	neg.f64 	%fd159, %fd157;
	selp.f64 	%fd160, %fd159, %fd157, %p17;
	selp.f64 	%fd488, %fd160, %fd157, %p18;
	setp.neu.f32 	%p19, %f6, 0f00000000;
	mov.f64 	%fd471, %fd488;
	@%p19 bra 	$L__BB8_13;
	selp.b32 	%r51, %r7, 0, %p17;
	setp.lt.s32 	%p21, %r33, 0;
	or.b32  	%r52, %r51, 2146435072;
	selp.b32 	%r53, %r52, %r51, %p21;
	mov.b32 	%r54, 0;
	mov.b64 	%fd471, {%r54, %r53};
$L__BB8_13:
	add.f64 	%fd161, %fd156, 0d4008000000000000;
	{
	.reg .b32 %temp; 
	mov.b64 	{%temp, %r55}, %fd161;
	}
	and.b32  	%r8, %r55, 2146435072;
	setp.ne.s32 	%p22, %r8, 2146435072;
	@%p22 bra 	$L__BB8_18;
	setp.num.f32 	%p23, %f6, %f6;
	@%p23 bra 	$L__BB8_16;
	mov.f64 	%fd162, 0d4008000000000000;
	add.rn.f64 	%fd471, %fd156, %fd162;
	bra.uni 	$L__BB8_18;
$L__BB8_16:
	setp.neu.f64 	%p24, %fd16, 0d7FF0000000000000;
	@%p24 bra 	$L__BB8_18;
	and.b32  	%r56, %r33, 2146435072;
	setp.eq.s32 	%p26, %r56, 1073741824;
	setp.lt.s32 	%p27, %r33, 0;
	selp.b32 	%r57, 0, 2146435072, %p27;
	and.b32  	%r58, %r33, 2147483647;
	setp.ne.s32 	%p28, %r58, 1071644672;
	or.b32  	%r59, %r57, -2147483648;
	selp.b32 	%r60, %r59, %r57, %p28;
	selp.b32 	%r61, %r60, %r57, %p26;
	selp.b32 	%r62, %r61, %r57, %p18;
	mov.b32 	%r63, 0;
	mov.b64 	%fd471, {%r63, %r62};
$L__BB8_18:
	setp.eq.f32 	%p29, %f6, 0f3F800000;
	mul.f64 	%fd163, %fd471, 0d3FA6E4E26D4801F7;
	selp.f64 	%fd164, 0d3FA6E4E26D4801F7, %fd163, %p29;
	add.f64 	%fd166, %fd164, %fd156;
	mul.f64 	%fd24, %fd166, 0d3FE9884533D43651;
	{
	.reg .b32 %temp; 
	mov.b64 	{%temp, %r64}, %fd24;
	}
	and.b32  	%r9, %r64, 2147483647;
	{
	.reg .b32 %temp; 
	mov.b64 	{%r65, %temp}, %fd24;
	}
	mov.b64 	%fd25, {%r65, %r9};
	setp.ltu.f64 	%p30, %fd25, 0d3FE4F92224DD2F1A;
	@%p30 bra 	$L__BB8_20;
	add.f64 	%fd167, %fd25, %fd25;
	cvt.rn.f32.f64 	%f43, %fd167;
	mul.f32 	%f44, %f43, 0f3FB8AA3B;
	cvt.rni.f32.f32 	%f45, %f44;
	cvt.f64.f32 	%fd168, %f45;
	fma.rn.f64 	%fd169, %fd168, 0dBFE62E42FEFA39EF, %fd167;
	fma.rn.f64 	%fd170, %fd169, 0d3E5AE904A4741B81, 0d3E928A27F89B6999;
	fma.rn.f64 	%fd171, %fd170, %fd169, 0d3EC71DE715FF7E07;
	fma.rn.f64 	%fd172, %fd171, %fd169, 0d3EFA019A6B0AC45A;
	fma.rn.f64 	%fd173, %fd172, %fd169, 0d3F2A01A017EED94F;
	fma.rn.f64 	%fd174, %fd173, %fd169, 0d3F56C16C17F2A71B;
	fma.rn.f64 	%fd175, %fd174, %fd169, 0d3F811111111173C4;
	fma.rn.f64 	%fd176, %fd175, %fd169, 0d3FA555555555211A;
	fma.rn.f64 	%fd177, %fd176, %fd169, 0d3FC5555555555540;
	fma.rn.f64 	%fd178, %fd177, %fd169, 0d3FE0000000000005;
	mul.f64 	%fd179, %fd169, %fd178;
	fma.rn.f64 	%fd180, %fd179, %fd169, %fd169;
	ex2.approx.ftz.f32 	%f46, %f45;
	cvt.f64.f32 	%fd181, %f46;
	mov.f64 	%fd182, 0d3FF0000000000000;
	sub.f64 	%fd183, %fd182, %fd181;
	neg.f64 	%fd184, %fd180;
	fma.rn.f64 	%fd185, %fd184, %fd181, %fd183;
	mov.f64 	%fd186, 0d4000000000000000;
	sub.f64 	%fd187, %fd186, %fd185;
	rcp.approx.ftz.f64 	%fd188, %fd187;
	neg.f64 	%fd189, %fd187;
	fma.rn.f64 	%fd190, %fd189, %fd188, 0d3FF0000000000000;
	fma.rn.f64 	%fd191, %fd190, %fd190, %fd190;
	fma.rn.f64 	%fd192, %fd191, %fd188, %fd188;
	fma.rn.f64 	%fd193, %fd192, 0dC000000000000000, 0d3FF0000000000000;
	setp.gt.u32 	%p31, %r9, 1077088193;
	selp.f64 	%fd194, 0d3FF0000000000000, %fd193, %p31;
	copysign.f64 	%fd472, %fd24, %fd194;
	bra.uni 	$L__BB8_21;
$L__BB8_20:
	mul.f64 	%fd195, %fd24, %fd24;
	fma.rn.f64 	%fd196, %fd195, 0dBEF0BC46E2F5E964, 0d3F14359F420AFC3D;
	fma.rn.f64 	%fd197, %fd196, %fd195, 0dBF2DF9F0728C5D84;
	fma.rn.f64 	%fd198, %fd197, %fd195, 0d3F4337D1CEC4F033;
	fma.rn.f64 	%fd199, %fd198, %fd195, 0dBF57D6E9674335B3;
	fma.rn.f64 	%fd200, %fd199, %fd195, 0d3F6D6D000D7AAD3D;
	fma.rn.f64 	%fd201, %fd200, %fd195, 0dBF8226E1F3CF1EF5;
	fma.rn.f64 	%fd202, %fd201, %fd195, 0d3F9664F47EC0C8CF;
	fma.rn.f64 	%fd203, %fd202, %fd195, 0dBFABA1BA1B80AB40;
	fma.rn.f64 	%fd204, %fd203, %fd195, 0d3FC111111110FA4A;
	fma.rn.f64 	%fd205, %fd204, %fd195, 0dBFD5555555555550;
	fma.rn.f64 	%fd206, %fd205, %fd195, 0d0000000000000000;
	fma.rn.f64 	%fd472, %fd206, %fd24, %fd24;
$L__BB8_21:
	ld.param.u32 	%r184, [discretized_gaussian_log_likelihood_back_param_4];
	mul.f64 	%fd208, %fd1, %fd98;
	cvt.rn.f32.f64 	%f7, %fd208;
	add.f64 	%fd209, %fd472, 0d3FF0000000000000;
	mul.f64 	%fd210, %fd209, 0d3FE0000000000000;
	cvt.rn.f32.f64 	%f8, %fd210;
	cvt.rn.f32.s32 	%f47, %r184;
	mov.f32 	%f48, 0fBF800000;
	div.rn.f32 	%f49, %f48, %f47;
	div.rn.f32 	%f9, %f49, 0f3F317218;
	setp.geu.f32 	%p32, %f1, 0fBF7FBE77;
	@%p32 bra 	$L__BB8_40;
	and.b32  	%r10, %r33, 2146435072;
	setp.neu.f32 	%p114, %f7, 0f00000000;
	setp.gt.f32 	%p115, %f5, 0f2B8CBCCC;
	div.rn.f32 	%f81, %f9, %f5;
	selp.f32 	%f10, %f81, 0f00000000, %p115;
	@%p114 bra 	$L__BB8_24;
	setp.eq.s32 	%p116, %r10, 1073741824;
	selp.b32 	%r155, %r2, 0, %p116;
	setp.lt.s32 	%p117, %r33, 0;
	or.b32  	%r156, %r155, 2146435072;
	selp.b32 	%r157, %r156, %r155, %p117;
	mov.b32 	%r158, 0;
	mov.b64 	%fd474, {%r158, %r157};
$L__BB8_24:
	cvt.f64.f32 	%fd31, %f7;
	setp.ne.s32 	%p118, %r5, 2146435072;
	@%p118 bra 	$L__BB8_29;
	setp.num.f32 	%p119, %f7, %f7;
	@%p119 bra 	$L__BB8_27;
	mov.f64 	%fd405, 0d4008000000000000;
	add.rn.f64 	%fd474, %fd31, %fd405;
	bra.uni 	$L__BB8_29;
$L__BB8_27:
	setp.neu.f64 	%p120, %fd3, 0d7FF0000000000000;
	@%p120 bra 	$L__BB8_29;
	setp.lt.s32 	%p121, %r2, 0;
	setp.eq.s32 	%p122, %r10, 1073741824;
	setp.lt.s32 	%p123, %r33, 0;
	selp.b32 	%r160, 0, 2146435072, %p123;
	and.b32  	%r161, %r33, 2147483647;
	setp.ne.s32 	%p124, %r161, 1071644672;
	or.b32  	%r162, %r160, -2147483648;
	selp.b32 	%r163, %r162, %r160, %p124;
	selp.b32 	%r164, %r163, %r160, %p122;
	selp.b32 	%r165, %r164, %r160, %p121;
	mov.b32 	%r166, 0;
	mov.b64 	%fd474, {%r166, %r165};
$L__BB8_29:
	setp.eq.f32 	%p125, %f7, 0f3F800000;
	mul.f64 	%fd406, %fd474, 0d3FA6E4E26D4801F7;
	selp.f64 	%fd407, 0d3FA6E4E26D4801F7, %fd406, %p125;
	add.f64 	%fd408, %fd407, %fd31;
	mul.f64 	%fd35, %fd408, 0d3FE9884520000000;
	{
	.reg .b32 %temp; 
	mov.b64 	{%temp, %r167}, %fd35;
	}
	and.b32  	%r11, %r167, 2147483647;
	{
	.reg .b32 %temp; 
	mov.b64 	{%r168, %temp}, %fd35;
	}
	mov.b64 	%fd36, {%r168, %r11};
	setp.ltu.f64 	%p126, %fd36, 0d3FE4F92224DD2F1A;
	@%p126 bra 	$L__BB8_31;
	add.f64 	%fd409, %fd36, %fd36;
	cvt.rn.f32.f64 	%f82, %fd409;
	mul.f32 	%f83, %f82, 0f3FB8AA3B;
	cvt.rni.f32.f32 	%f84, %f83;
	cvt.f64.f32 	%fd410, %f84;
	fma.rn.f64 	%fd411, %fd410, 0dBFE62E42FEFA39EF, %fd409;
	fma.rn.f64 	%fd412, %fd411, 0d3E5AE904A4741B81, 0d3E928A27F89B6999;
	fma.rn.f64 	%fd413, %fd412, %fd411, 0d3EC71DE715FF7E07;
	fma.rn.f64 	%fd414, %fd413, %fd411, 0d3EFA019A6B0AC45A;
	fma.rn.f64 	%fd415, %fd414, %fd411, 0d3F2A01A017EED94F;
	fma.rn.f64 	%fd416, %fd415, %fd411, 0d3F56C16C17F2A71B;
	fma.rn.f64 	%fd417, %fd416, %fd411, 0d3F811111111173C4;
	fma.rn.f64 	%fd418, %fd417, %fd411, 0d3FA555555555211A;
	fma.rn.f64 	%fd419, %fd418, %fd411, 0d3FC5555555555540;
	fma.rn.f64 	%fd420, %fd419, %fd411, 0d3FE0000000000005;
	mul.f64 	%fd421, %fd411, %fd420;
	fma.rn.f64 	%fd422, %fd421, %fd411, %fd411;
	ex2.approx.ftz.f32 	%f85, %f84;
	cvt.f64.f32 	%fd423, %f85;
	mov.f64 	%fd424, 0d3FF0000000000000;
	sub.f64 	%fd425, %fd424, %fd423;
	neg.f64 	%fd426, %fd422;
	fma.rn.f64 	%fd427, %fd426, %fd423, %fd425;
	mov.f64 	%fd428, 0d4000000000000000;
	sub.f64 	%fd429, %fd428, %fd427;
	rcp.approx.ftz.f64 	%fd430, %fd429;
	neg.f64 	%fd431, %fd429;
	fma.rn.f64 	%fd432, %fd431, %fd430, 0d3FF0000000000000;
	fma.rn.f64 	%fd433, %fd432, %fd432, %fd432;
	fma.rn.f64 	%fd434, %fd433, %fd430, %fd430;
	fma.rn.f64 	%fd435, %fd434, 0dC000000000000000, 0d3FF0000000000000;
	setp.gt.u32 	%p127, %r11, 1077088193;
	selp.f64 	%fd436, 0d3FF0000000000000, %fd435, %p127;
	copysign.f64 	%fd475, %fd35, %fd436;
	bra.uni 	$L__BB8_32;
$L__BB8_31:
	mul.f64 	%fd437, %fd35, %fd35;
	fma.rn.f64 	%fd438, %fd437, 0dBEF0BC46E2F5E964, 0d3F14359F420AFC3D;
	fma.rn.f64 	%fd439, %fd438, %fd437, 0dBF2DF9F0728C5D84;
	fma.rn.f64 	%fd440, %fd439, %fd437, 0d3F4337D1CEC4F033;
	fma.rn.f64 	%fd441, %fd440, %fd437, 0dBF57D6E9674335B3;
	fma.rn.f64 	%fd442, %fd441, %fd437, 0d3F6D6D000D7AAD3D;
	fma.rn.f64 	%fd443, %fd442, %fd437, 0dBF8226E1F3CF1EF5;
	fma.rn.f64 	%fd444, %fd443, %fd437, 0d3F9664F47EC0C8CF;
	fma.rn.f64 	%fd445, %fd444, %fd437, 0dBFABA1BA1B80AB40;
	fma.rn.f64 	%fd446, %fd445, %fd437, 0d3FC111111110FA4A;
	fma.rn.f64 	%fd447, %fd446, %fd437, 0dBFD5555555555550;
	fma.rn.f64 	%fd448, %fd447, %fd437, 0d0000000000000000;
	fma.rn.f64 	%fd475, %fd448, %fd35, %fd35;
$L__BB8_32:
	setp.neu.f32 	%p128, %f7, 0f00000000;
	setp.lt.s32 	%p129, %r2, 0;
	cvt.rn.f32.f64 	%f86, %fd475;
	cvt.f64.f32 	%fd449, %f10;
	mul.f64 	%fd450, %fd449, 0d3FE0000000000000;
	mul.f32 	%f87, %f86, %f86;
	mov.f32 	%f88, 0f3F800000;
	sub.f32 	%f89, %f88, %f87;
	cvt.f64.f32 	%fd451, %f89;
	mul.f64 	%fd452, %fd450, %fd451;
	mul.f64 	%fd453, %fd452, 0d3FE9884520000000;
	cvt.rn.f32.f64 	%f11, %fd453;
	mov.f64 	%fd454, 0d4000000000000000;
	{
	.reg .b32 %temp; 
	mov.b64 	{%temp, %r169}, %fd454;
	}
	and.b32  	%r13, %r169, 2146435072;
	setp.eq.s32 	%p130, %r13, 1062207488;
	{ // callseq 9, 0
	.param .b64 param0;
	st.param.f64 	[param0], %fd3;
	.param .b64 param1;
	st.param.f64 	[param1], 0d4000000000000000;
	.param .b64 retval0;
	call.uni (retval0), 
	__internal_accurate_pow, 
	(
	param0, 
	param1
	);
	ld.param.f64 	%fd455, [retval0];
	} // callseq 9
	neg.f64 	%fd457, %fd455;
	selp.f64 	%fd458, %fd457, %fd455, %p130;
	selp.f64 	%fd477, %fd458, %fd455, %p129;
	@%p128 bra 	$L__BB8_34;
	setp.eq.s32 	%p131, %r13, 1062207488;
	selp.b32 	%r170, %r2, 0, %p131;
	setp.lt.s32 	%p132, %r169, 0;
	or.b32  	%r171, %r170, 2146435072;
	selp.b32 	%r172, %r171, %r170, %p132;
	mov.b32 	%r173, 0;
	mov.b64 	%fd477, {%r173, %r172};
$L__BB8_34:
	add.f64 	%fd459, %fd31, 0d4000000000000000;
	{
	.reg .b32 %temp; 
	mov.b64 	{%temp, %r174}, %fd459;
	}
	and.b32  	%r175, %r174, 2146435072;
	setp.ne.s32 	%p133, %r175, 2146435072;
	@%p133 bra 	$L__BB8_39;
	setp.num.f32 	%p134, %f7, %f7;
	@%p134 bra 	$L__BB8_37;
	mov.f64 	%fd460, 0d4000000000000000;
	add.rn.f64 	%fd477, %fd31, %fd460;
	bra.uni 	$L__BB8_39;
$L__BB8_37:
	setp.neu.f64 	%p135, %fd3, 0d7FF0000000000000;
	@%p135 bra 	$L__BB8_39;
	setp.eq.s32 	%p136, %r13, 1062207488;
	setp.lt.s32 	%p137, %r2, 0;
	setp.lt.s32 	%p138, %r169, 0;
	selp.b32 	%r177, 0, 2146435072, %p138;
	and.b32  	%r178, %r169, 2147483647;
	setp.ne.s32 	%p139, %r178, 1071644672;
	or.b32  	%r179, %r177, -2147483648;
	selp.b32 	%r180, %r179, %r177, %p139;
	selp.b32 	%r181, %r180, %r177, %p136;
	selp.b32 	%r182, %r181, %r177, %p137;
	mov.b32 	%r183, 0;
	mov.b64 	%fd477, {%r183, %r182};
$L__BB8_39:
	cvt.f64.f32 	%fd461, %f11;
	setp.eq.f32 	%p140, %f7, 0f3F800000;
	mul.f64 	%fd462, %fd477, 0d3FC12BA9D1F60179;
	selp.f64 	%fd463, 0d3FC12BA9D1F60179, %fd462, %p140;
	fma.rn.f64 	%fd464, %fd463, %fd461, %fd461;
	cvt.rn.f32.f64 	%f90, %fd464;
	cvt.f64.f32 	%fd465, %f90;
	mul.f64 	%fd466, %fd1, %fd465;
	cvt.rn.f32.f64 	%f94, %fd466;
	bra.uni 	$L__BB8_96;
$L__BB8_40:
	cvt.f64.f32 	%fd211, %f1;
	setp.leu.f64 	%p33, %fd211, 0d3FEFF7CED916872B;
	@%p33 bra 	$L__BB8_61;
	cvt.f64.f32 	%fd339, %f8;
	mov.f64 	%fd340, 0d3FF0000000000000;
	sub.f64 	%fd46, %fd340, %fd339;
	setp.leu.f64 	%p87, %fd46, 0d3D71979980000000;
	mov.f32 	%f93, 0f00000000;
	@%p87 bra 	$L__BB8_43;
	cvt.f64.f32 	%fd341, %f9;
	div.rn.f64 	%fd342, %fd341, %fd46;
	cvt.rn.f32.f64 	%f93, %fd342;
$L__BB8_43:
	and.b32  	%r14, %r33, 2146435072;
	setp.neu.f32 	%p88, %f6, 0f00000000;
	@%p88 bra 	$L__BB8_45;
	setp.eq.s32 	%p89, %r14, 1073741824;
	selp.b32 	%r126, %r7, 0, %p89;
	setp.lt.s32 	%p90, %r33, 0;
	or.b32  	%r127, %r126, 2146435072;
	selp.b32 	%r128, %r127, %r126, %p90;
	mov.b32 	%r129, 0;
	mov.b64 	%fd488, {%r129, %r128};
$L__BB8_45:
	cvt.f64.f32 	%fd49, %f6;
	setp.ne.s32 	%p91, %r8, 2146435072;
	@%p91 bra 	$L__BB8_50;
	setp.num.f32 	%p92, %f6, %f6;
	@%p92 bra 	$L__BB8_48;
	mov.f64 	%fd343, 0d4008000000000000;
	add.rn.f64 	%fd488, %fd49, %fd343;
	bra.uni 	$L__BB8_50;
$L__BB8_48:
	setp.neu.f64 	%p93, %fd16, 0d7FF0000000000000;
	@%p93 bra 	$L__BB8_50;
	setp.lt.s32 	%p94, %r7, 0;
	setp.eq.s32 	%p95, %r14, 1073741824;
	setp.lt.s32 	%p96, %r33, 0;
	selp.b32 	%r131, 0, 2146435072, %p96;
	and.b32  	%r132, %r33, 2147483647;
	setp.ne.s32 	%p97, %r132, 1071644672;
	or.b32  	%r133, %r131, -2147483648;
	selp.b32 	%r134, %r133, %r131, %p97;
	selp.b32 	%r135, %r134, %r131, %p95;
	selp.b32 	%r136, %r135, %r131, %p94;
	mov.b32 	%r137, 0;
	mov.b64 	%fd488, {%r137, %r136};
$L__BB8_50:
	setp.eq.f32 	%p98, %f6, 0f3F800000;
	mul.f64 	%fd344, %fd488, 0d3FA6E4E26D4801F7;
	selp.f64 	%fd345, 0d3FA6E4E26D4801F7, %fd344, %p98;
	add.f64 	%fd346, %fd345, %fd49;
	mul.f64 	%fd53, %fd346, 0d3FE9884520000000;
	{
	.reg .b32 %temp; 
	mov.b64 	{%temp, %r138}, %fd53;
	}
	and.b32  	%r15, %r138, 2147483647;
	{
	.reg .b32 %temp; 
	mov.b64 	{%r139, %temp}, %fd53;
	}
	mov.b64 	%fd54, {%r139, %r15};
	setp.ltu.f64 	%p99, %fd54, 0d3FE4F92224DD2F1A;
	@%p99 bra 	$L__BB8_52;
	add.f64 	%fd347, %fd54, %fd54;
	cvt.rn.f32.f64 	%f72, %fd347;
	mul.f32 	%f73, %f72, 0f3FB8AA3B;
	cvt.rni.f32.f32 	%f74, %f73;
	cvt.f64.f32 	%fd348, %f74;
	fma.rn.f64 	%fd349, %fd348, 0dBFE62E42FEFA39EF, %fd347;
	fma.rn.f64 	%fd350, %fd349, 0d3E5AE904A4741B81, 0d3E928A27F89B6999;
	fma.rn.f64 	%fd351, %fd350, %fd349, 0d3EC71DE715FF7E07;
	fma.rn.f64 	%fd352, %fd351, %fd349, 0d3EFA019A6B0AC45A;
	fma.rn.f64 	%fd353, %fd352, %fd349, 0d3F2A01A017EED94F;
	fma.rn.f64 	%fd354, %fd353, %fd349, 0d3F56C16C17F2A71B;
	fma.rn.f64 	%fd355, %fd354, %fd349, 0d3F811111111173C4;
	fma.rn.f64 	%fd356, %fd355, %fd349, 0d3FA555555555211A;
	fma.rn.f64 	%fd357, %fd356, %fd349, 0d3FC5555555555540;
	fma.rn.f64 	%fd358, %fd357, %fd349, 0d3FE0000000000005;
	mul.f64 	%fd359, %fd349, %fd358;
	fma.rn.f64 	%fd360, %fd359, %fd349, %fd349;
	ex2.approx.ftz.f32 	%f75, %f74;
	cvt.f64.f32 	%fd361, %f75;
	mov.f64 	%fd362, 0d3FF0000000000000;
	sub.f64 	%fd363, %fd362, %fd361;
	neg.f64 	%fd364, %fd360;
	fma.rn.f64 	%fd365, %fd364, %fd361, %fd363;
	mov.f64 	%fd366, 0d4000000000000000;
	sub.f64 	%fd367, %fd366, %fd365;
	rcp.approx.ftz.f64 	%fd368, %fd367;
	neg.f64 	%fd369, %fd367;
	fma.rn.f64 	%fd370, %fd369, %fd368, 0d3FF0000000000000;
	fma.rn.f64 	%fd371, %fd370, %fd370, %fd370;
	fma.rn.f64 	%fd372, %fd371, %fd368, %fd368;
	fma.rn.f64 	%fd373, %fd372, 0dC000000000000000, 0d3FF0000000000000;
	setp.gt.u32 	%p100, %r15, 1077088193;
	selp.f64 	%fd374, 0d3FF0000000000000, %fd373, %p100;
	copysign.f64 	%fd480, %fd53, %fd374;
	bra.uni 	$L__BB8_53;
$L__BB8_52:
	mul.f64 	%fd375, %fd53, %fd53;
	fma.rn.f64 	%fd376, %fd375, 0dBEF0BC46E2F5E964, 0d3F14359F420AFC3D;
	fma.rn.f64 	%fd377, %fd376, %fd375, 0dBF2DF9F0728C5D84;
	fma.rn.f64 	%fd378, %fd377, %fd375, 0d3F4337D1CEC4F033;
	fma.rn.f64 	%fd379, %fd378, %fd375, 0dBF57D6E9674335B3;
	fma.rn.f64 	%fd380, %fd379, %fd375, 0d3F6D6D000D7AAD3D;
	fma.rn.f64 	%fd381, %fd380, %fd375, 0dBF8226E1F3CF1EF5;
	fma.rn.f64 	%fd382, %fd381, %fd375, 0d3F9664F47EC0C8CF;
	fma.rn.f64 	%fd383, %fd382, %fd375, 0dBFABA1BA1B80AB40;
	fma.rn.f64 	%fd384, %fd383, %fd375, 0d3FC111111110FA4A;
	fma.rn.f64 	%fd385, %fd384, %fd375, 0dBFD5555555555550;
	fma.rn.f64 	%fd386, %fd385, %fd375, 0d0000000000000000;
	fma.rn.f64 	%fd480, %fd386, %fd53, %fd53;
$L__BB8_53:
	setp.neu.f32 	%p101, %f6, 0f00000000;
	setp.lt.s32 	%p102, %r7, 0;
	cvt.rn.f32.f64 	%f76, %fd480;
	cvt.f64.f32 	%fd387, %f93;
	mul.f64 	%fd388, %fd387, 0d3FE0000000000000;
	mul.f32 	%f77, %f76, %f76;
	mov.f32 	%f78, 0f3F800000;
	sub.f32 	%f79, %f78, %f77;
	cvt.f64.f32 	%fd389, %f79;
	mul.f64 	%fd390, %fd388, %fd389;
	mul.f64 	%fd391, %fd390, 0dBFE9884520000000;
	cvt.rn.f32.f64 	%f15, %fd391;
	mov.f64 	%fd392, 0d4000000000000000;
	{
	.reg .b32 %temp; 
	mov.b64 	{%temp, %r140}, %fd392;
	}
	and.b32  	%r17, %r140, 2146435072;
	setp.eq.s32 	%p103, %r17, 1062207488;
	{ // callseq 8, 0
	.param .b64 param0;
	st.param.f64 	[param0], %fd16;
	.param .b64 param1;
	st.param.f64 	[param1], 0d4000000000000000;
	.param .b64 retval0;
	call.uni (retval0), 
	__internal_accurate_pow, 
	(
	param0, 
	param1
	);
	ld.param.f64 	%fd393, [retval0];
	} // callseq 8
	neg.f64 	%fd395, %fd393;
	selp.f64 	%fd396, %fd395, %fd393, %p103;
	selp.f64 	%fd482, %fd396, %fd393, %p102;
	@%p101 bra 	$L__BB8_55;
	setp.eq.s32 	%p104, %r17, 1062207488;
	selp.b32 	%r141, %r7, 0, %p104;
	setp.lt.s32 	%p105, %r140, 0;
	or.b32  	%r142, %r141, 2146435072;
	selp.b32 	%r143, %r142, %r141, %p105;
	mov.b32 	%r144, 0;
	mov.b64 	%fd482, {%r144, %r143};
$L__BB8_55:
	add.f64 	%fd397, %fd49, 0d4000000000000000;
	{
	.reg .b32 %temp; 
	mov.b64 	{%temp, %r145}, %fd397;
	}
	and.b32  	%r146, %r145, 2146435072;
	setp.ne.s32 	%p106, %r146, 2146435072;
	@%p106 bra 	$L__BB8_60;
	setp.num.f32 	%p107, %f6, %f6;
	@%p107 bra 	$L__BB8_58;
	mov.f64 	%fd398, 0d4000000000000000;
	add.rn.f64 	%fd482, %fd49, %fd398;
	bra.uni 	$L__BB8_60;
$L__BB8_58:
	setp.neu.f64 	%p108, %fd16, 0d7FF0000000000000;
	@%p108 bra 	$L__BB8_60;
	setp.eq.s32 	%p109, %r17, 1062207488;
	setp.lt.s32 	%p110, %r7, 0;
	setp.lt.s32 	%p111, %r140, 0;
	selp.b32 	%r148, 0, 2146435072, %p111;
	and.b32  	%r149, %r140, 2147483647;
	setp.ne.s32 	%p112, %r149, 1071644672;
	or.b32  	%r150, %r148, -2147483648;
	selp.b32 	%r151, %r150, %r148, %p112;
	selp.b32 	%r152, %r151, %r148, %p109;
	selp.b32 	%r153, %r152, %r148, %p110;
	mov.b32 	%r154, 0;
	mov.b64 	%fd482, {%r154, %r153};
$L__BB8_60:
	cvt.f64.f32 	%fd399, %f15;
	setp.eq.f32 	%p113, %f6, 0f3F800000;
	mul.f64 	%fd400, %fd482, 0d3FC12BA9D1F60179;
	selp.f64 	%fd401, 0d3FC12BA9D1F60179, %fd400, %p113;
	fma.rn.f64 	%fd402, %fd401, %fd399, %fd399;
	cvt.rn.f32.f64 	%f80, %fd402;
	cvt.f64.f32 	%fd403, %f80;
	mul.f64 	%fd404, %fd15, %fd403;
	cvt.rn.f32.f64 	%f94, %fd404;
	bra.uni 	$L__BB8_96;
$L__BB8_61:
	and.b32  	%r18, %r33, 2146435072;
	sub.f32 	%f50, %f5, %f8;
	setp.neu.f32 	%p34, %f7, 0f00000000;
	setp.gt.f32 	%p35, %f50, 0f2B8CBCCC;
	div.rn.f32 	%f51, %f9, %f50;
	selp.f32 	%f17, %f51, 0f00000000, %p35;
	@%p34 bra 	$L__BB8_63;
	setp.eq.s32 	%p36, %r18, 1073741824;
	selp.b32 	%r66, %r2, 0, %p36;
	setp.lt.s32 	%p37, %r33, 0;
	or.b32  	%r67, %r66, 2146435072;
	selp.b32 	%r68, %r67, %r66, %p37;
	mov.b32 	%r69, 0;
	mov.b64 	%fd474, {%r69, %r68};
$L__BB8_63:
	setp.ne.s32 	%p38, %r5, 2146435072;
	@%p38 bra 	$L__BB8_68;
	setp.num.f32 	%p39, %f7, %f7;
	@%p39 bra 	$L__BB8_66;
	cvt.f64.f32 	%fd212, %f7;
	mov.f64 	%fd213, 0d4008000000000000;
	add.rn.f64 	%fd474, %fd212, %fd213;
	bra.uni 	$L__BB8_68;
$L__BB8_66:
	setp.neu.f64 	%p40, %fd3, 0d7FF0000000000000;
	@%p40 bra 	$L__BB8_68;
	setp.lt.s32 	%p41, %r2, 0;
	setp.eq.s32 	%p42, %r18, 1073741824;
	setp.lt.s32 	%p43, %r33, 0;
	selp.b32 	%r71, 0, 2146435072, %p43;
	and.b32  	%r72, %r33, 2147483647;
	setp.ne.s32 	%p44, %r72, 1071644672;
	or.b32  	%r73, %r71, -2147483648;
	selp.b32 	%r74, %r73, %r71, %p44;
	selp.b32 	%r75, %r74, %r71, %p42;
	selp.b32 	%r76, %r75, %r71, %p41;
	mov.b32 	%r77, 0;
	mov.b64 	%fd474, {%r77, %r76};
$L__BB8_68:
	setp.eq.f32 	%p45, %f7, 0f3F800000;
	mul.f64 	%fd214, %fd474, 0d3FA6E4E26D4801F7;
	selp.f64 	%fd215, 0d3FA6E4E26D4801F7, %fd214, %p45;
	cvt.f64.f32 	%fd216, %f7;
	add.f64 	%fd217, %fd215, %fd216;
	mul.f64 	%fd69, %fd217, 0d3FE9884520000000;
	{
	.reg .b32 %temp; 
	mov.b64 	{%temp, %r78}, %fd69;
	}
	and.b32  	%r19, %r78, 2147483647;
	{
	.reg .b32 %temp; 
	mov.b64 	{%r79, %temp}, %fd69;
	}
	mov.b64 	%fd70, {%r79, %r19};
	setp.ltu.f64 	%p46, %fd70, 0d3FE4F92224DD2F1A;
	@%p46 bra 	$L__BB8_70;
	add.f64 	%fd218, %fd70, %fd70;
	cvt.rn.f32.f64 	%f52, %fd218;
	mul.f32 	%f53, %f52, 0f3FB8AA3B;
	cvt.rni.f32.f32 	%f54, %f53;
	cvt.f64.f32 	%fd219, %f54;
	fma.rn.f64 	%fd220, %fd219, 0dBFE62E42FEFA39EF, %fd218;
	fma.rn.f64 	%fd221, %fd220, 0d3E5AE904A4741B81, 0d3E928A27F89B6999;
	fma.rn.f64 	%fd222, %fd221, %fd220, 0d3EC71DE715FF7E07;
	fma.rn.f64 	%fd223, %fd222, %fd220, 0d3EFA019A6B0AC45A;
	fma.rn.f64 	%fd224, %fd223, %fd220, 0d3F2A01A017EED94F;
	fma.rn.f64 	%fd225, %fd224, %fd220, 0d3F56C16C17F2A71B;
	fma.rn.f64 	%fd226, %fd225, %fd220, 0d3F811111111173C4;
	fma.rn.f64 	%fd227, %fd226, %fd220, 0d3FA555555555211A;
	fma.rn.f64 	%fd228, %fd227, %fd220, 0d3FC5555555555540;
	fma.rn.f64 	%fd229, %fd228, %fd220, 0d3FE0000000000005;
	mul.f64 	%fd230, %fd220, %fd229;
	fma.rn.f64 	%fd231, %fd230, %fd220, %fd220;
	ex2.approx.ftz.f32 	%f55, %f54;
	cvt.f64.f32 	%fd232, %f55;
	mov.f64 	%fd233, 0d3FF0000000000000;
	sub.f64 	%fd234, %fd233, %fd232;
	neg.f64 	%fd235, %fd231;
	fma.rn.f64 	%fd236, %fd235, %fd232, %fd234;
	mov.f64 	%fd237, 0d4000000000000000;
	sub.f64 	%fd238, %fd237, %fd236;
	rcp.approx.ftz.f64 	%fd239, %fd238;
	neg.f64 	%fd240, %fd238;
	fma.rn.f64 	%fd241, %fd240, %fd239, 0d3FF0000000000000;
	fma.rn.f64 	%fd242, %fd241, %fd241, %fd241;
	fma.rn.f64 	%fd243, %fd242, %fd239, %fd239;
	fma.rn.f64 	%fd244, %fd243, 0dC000000000000000, 0d3FF0000000000000;
	setp.gt.u32 	%p47, %r19, 1077088193;
	selp.f64 	%fd245, 0d3FF0000000000000, %fd244, %p47;
	copysign.f64 	%fd485, %fd69, %fd245;
	bra.uni 	$L__BB8_71;
$L__BB8_70:
	mul.f64 	%fd246, %fd69, %fd69;
	fma.rn.f64 	%fd247, %fd246, 0dBEF0BC46E2F5E964, 0d3F14359F420AFC3D;
	fma.rn.f64 	%fd248, %fd247, %fd246, 0dBF2DF9F0728C5D84;
	fma.rn.f64 	%fd249, %fd248, %fd246, 0d3F4337D1CEC4F033;
	fma.rn.f64 	%fd250, %fd249, %fd246, 0dBF57D6E9674335B3;
	fma.rn.f64 	%fd251, %fd250, %fd246, 0d3F6D6D000D7AAD3D;
	fma.rn.f64 	%fd252, %fd251, %fd246, 0dBF8226E1F3CF1EF5;
	fma.rn.f64 	%fd253, %fd252, %fd246, 0d3F9664F47EC0C8CF;
	fma.rn.f64 	%fd254, %fd253, %fd246, 0dBFABA1BA1B80AB40;
	fma.rn.f64 	%fd255, %fd254, %fd246, 0d3FC111111110FA4A;
	fma.rn.f64 	%fd256, %fd255, %fd246, 0dBFD5555555555550;
	fma.rn.f64 	%fd257, %fd256, %fd246, 0d0000000000000000;
	fma.rn.f64 	%fd485, %fd257, %fd69, %fd69;
$L__BB8_71:
	setp.neu.f32 	%p48, %f7, 0f00000000;
	setp.lt.s32 	%p49, %r2, 0;
	cvt.rn.f32.f64 	%f56, %fd485;
	cvt.f64.f32 	%fd260, %f17;
	mul.f64 	%fd261, %fd260, 0d3FE0000000000000;
	mul.f32 	%f57, %f56, %f56;
	mov.f32 	%f58, 0f3F800000;
	sub.f32 	%f59, %f58, %f57;
	cvt.f64.f32 	%fd262, %f59;
	mul.f64 	%fd263, %fd261, %fd262;
	mul.f64 	%fd264, %fd263, 0d3FE9884520000000;
	cvt.rn.f32.f64 	%f19, %fd264;
	mov.f64 	%fd265, 0d4000000000000000;
	{
	.reg .b32 %temp; 
	mov.b64 	{%temp, %r80}, %fd265;
	}
	and.b32  	%r81, %r80, 2146435072;
	setp.eq.s32 	%p50, %r81, 1062207488;
	{ // callseq 6, 0
	.param .b64 param0;
	st.param.f64 	[param0], %fd3;
	.param .b64 param1;
	st.param.f64 	[param1], 0d4000000000000000;
	.param .b64 retval0;
	call.uni (retval0), 
	__internal_accurate_pow, 
	(
	param0, 
	param1
	);
	ld.param.f64 	%fd266, [retval0];
	} // callseq 6
	neg.f64 	%fd268, %fd266;
	selp.f64 	%fd269, %fd268, %fd266, %p50;
	selp.f64 	%fd487, %fd269, %fd266, %p49;
	@%p48 bra 	$L__BB8_73;
	selp.b32 	%r83, %r2, 0, %p50;
	setp.lt.s32 	%p52, %r80, 0;
	or.b32  	%r84, %r83, 2146435072;
	selp.b32 	%r85, %r84, %r83, %p52;
	mov.b32 	%r86, 0;
	mov.b64 	%fd487, {%r86, %r85};
$L__BB8_73:
	add.f64 	%fd270, %fd216, 0d4000000000000000;
	{
	.reg .b32 %temp; 
	mov.b64 	{%temp, %r87}, %fd270;
	}
	and.b32  	%r88, %r87, 2146435072;
	setp.ne.s32 	%p53, %r88, 2146435072;
	@%p53 bra 	$L__BB8_78;
	setp.num.f32 	%p54, %f7, %f7;
	@%p54 bra 	$L__BB8_76;
	mov.f64 	%fd271, 0d4000000000000000;
	add.rn.f64 	%fd487, %fd216, %fd271;
	bra.uni 	$L__BB8_78;
$L__BB8_76:
	setp.neu.f64 	%p55, %fd3, 0d7FF0000000000000;
	@%p55 bra 	$L__BB8_78;
	setp.eq.s32 	%p56, %r81, 1062207488;
	setp.lt.s32 	%p57, %r2, 0;
	setp.lt.s32 	%p58, %r80, 0;
	selp.b32 	%r90, 0, 2146435072, %p58;
	and.b32  	%r91, %r80, 2147483647;
	setp.ne.s32 	%p59, %r91, 1071644672;
	or.b32  	%r92, %r90, -2147483648;
	selp.b32 	%r93, %r92, %r90, %p59;
	selp.b32 	%r94, %r93, %r90, %p56;
	selp.b32 	%r95, %r94, %r90, %p57;
	mov.b32 	%r96, 0;
	mov.b64 	%fd487, {%r96, %r95};
$L__BB8_78:
	and.b32  	%r22, %r33, 2146435072;
	cvt.f64.f32 	%fd272, %f19;
	setp.neu.f32 	%p60, %f6, 0f00000000;
	setp.eq.f32 	%p61, %f7, 0f3F800000;
	mul.f64 	%fd273, %fd487, 0d3FC12BA9D1F60179;
	selp.f64 	%fd274, 0d3FC12BA9D1F60179, %fd273, %p61;
	fma.rn.f64 	%fd275, %fd274, %fd272, %fd272;
	cvt.rn.f32.f64 	%f60, %fd275;
	cvt.f64.f32 	%fd276, %f60;
	mul.f64 	%fd277, %fd1, %fd276;
	cvt.rn.f32.f64 	%f20, %fd277;
	@%p60 bra 	$L__BB8_80;
	setp.eq.s32 	%p62, %r22, 1073741824;
	selp.b32 	%r97, %r7, 0, %p62;
	setp.lt.s32 	%p63, %r33, 0;
	or.b32  	%r98, %r97, 2146435072;
	selp.b32 	%r99, %r98, %r97, %p63;
	mov.b32 	%r100, 0;
	mov.b64 	%fd488, {%r100, %r99};
$L__BB8_80:
	cvt.f64.f32 	%fd83, %f6;
	setp.ne.s32 	%p64, %r8, 2146435072;
	@%p64 bra 	$L__BB8_85;
	setp.num.f32 	%p65, %f6, %f6;
	@%p65 bra 	$L__BB8_83;
	mov.f64 	%fd278, 0d4008000000000000;
	add.rn.f64 	%fd488, %fd83, %fd278;
	bra.uni 	$L__BB8_85;
$L__BB8_83:
	setp.neu.f64 	%p66, %fd16, 0d7FF0000000000000;
	@%p66 bra 	$L__BB8_85;
	setp.lt.s32 	%p67, %r7, 0;
	setp.eq.s32 	%p68, %r22, 1073741824;
	setp.lt.s32 	%p69, %r33, 0;
	selp.b32 	%r102, 0, 2146435072, %p69;
	and.b32  	%r103, %r33, 2147483647;
	setp.ne.s32 	%p70, %r103, 1071644672;
	or.b32  	%r104, %r102, -2147483648;
	selp.b32 	%r105, %r104, %r102, %p70;
	selp.b32 	%r106, %r105, %r102, %p68;
	selp.b32 	%r107, %r106, %r102, %p67;
	mov.b32 	%r108, 0;
	mov.b64 	%fd488, {%r108, %r107};
$L__BB8_85:
	setp.eq.f32 	%p71, %f6, 0f3F800000;
	mul.f64 	%fd279, %fd488, 0d3FA6E4E26D4801F7;
	selp.f64 	%fd280, 0d3FA6E4E26D4801F7, %fd279, %p71;
	add.f64 	%fd281, %fd280, %fd83;
	mul.f64 	%fd87, %fd281, 0d3FE9884520000000;
	{
	.reg .b32 %temp; 
	mov.b64 	{%temp, %r109}, %fd87;
	}
	and.b32  	%r23, %r109, 2147483647;
	{
	.reg .b32 %temp; 
	mov.b64 	{%r110, %temp}, %fd87;
	}
	mov.b64 	%fd88, {%r110, %r23};
	setp.ltu.f64 	%p72, %fd88, 0d3FE4F92224DD2F1A;
	@%p72 bra 	$L__BB8_87;
	add.f64 	%fd282, %fd88, %fd88;
	cvt.rn.f32.f64 	%f61, %fd282;
	mul.f32 	%f62, %f61, 0f3FB8AA3B;
	cvt.rni.f32.f32 	%f63, %f62;
	cvt.f64.f32 	%fd283, %f63;
	fma.rn.f64 	%fd284, %fd283, 0dBFE62E42FEFA39EF, %fd282;
	fma.rn.f64 	%fd285, %fd284, 0d3E5AE904A4741B81, 0d3E928A27F89B6999;
	fma.rn.f64 	%fd286, %fd285, %fd284, 0d3EC71DE715FF7E07;
	fma.rn.f64 	%fd287, %fd286, %fd284, 0d3EFA019A6B0AC45A;
	fma.rn.f64 	%fd288, %fd287, %fd284, 0d3F2A01A017EED94F;
	fma.rn.f64 	%fd289, %fd288, %fd284, 0d3F56C16C17F2A71B;
	fma.rn.f64 	%fd290, %fd289, %fd284, 0d3F811111111173C4;
	fma.rn.f64 	%fd291, %fd290, %fd284, 0d3FA555555555211A;
	fma.rn.f64 	%fd292, %fd291, %fd284, 0d3FC5555555555540;
	fma.rn.f64 	%fd293, %fd292, %fd284, 0d3FE0000000000005;
	mul.f64 	%fd294, %fd284, %fd293;
	fma.rn.f64 	%fd295, %fd294, %fd284, %fd284;
	ex2.approx.ftz.f32 	%f64, %f63;
	cvt.f64.f32 	%fd296, %f64;
	mov.f64 	%fd297, 0d3FF0000000000000;
	sub.f64 	%fd298, %fd297, %fd296;
	neg.f64 	%fd299, %fd295;
	fma.rn.f64 	%fd300, %fd299, %fd296, %fd298;
	mov.f64 	%fd301, 0d4000000000000000;
	sub.f64 	%fd302, %fd301, %fd300;
	rcp.approx.ftz.f64 	%fd303, %fd302;
	neg.f64 	%fd304, %fd302;
	fma.rn.f64 	%fd305, %fd304, %fd303, 0d3FF0000000000000;
	fma.rn.f64 	%fd306, %fd305, %fd305, %fd305;
	fma.rn.f64 	%fd307, %fd306, %fd303, %fd303;
	fma.rn.f64 	%fd308, %fd307, 0dC000000000000000, 0d3FF0000000000000;
	setp.gt.u32 	%p73, %r23, 1077088193;
	selp.f64 	%fd309, 0d3FF0000000000000, %fd308, %p73;
	copysign.f64 	%fd490, %fd87, %fd309;
	bra.uni 	$L__BB8_88;
$L__BB8_87:
	mul.f64 	%fd310, %fd87, %fd87;
	fma.rn.f64 	%fd311, %fd310, 0dBEF0BC46E2F5E964, 0d3F14359F420AFC3D;
	fma.rn.f64 	%fd312, %fd311, %fd310, 0dBF2DF9F0728C5D84;
	fma.rn.f64 	%fd313, %fd312, %fd310, 0d3F4337D1CEC4F033;
	fma.rn.f64 	%fd314, %fd313, %fd310, 0dBF57D6E9674335B3;
	fma.rn.f64 	%fd315, %fd314, %fd310, 0d3F6D6D000D7AAD3D;
	fma.rn.f64 	%fd316, %fd315, %fd310, 0dBF8226E1F3CF1EF5;
	fma.rn.f64 	%fd317, %fd316, %fd310, 0d3F9664F47EC0C8CF;
	fma.rn.f64 	%fd318, %fd317, %fd310, 0dBFABA1BA1B80AB40;
	fma.rn.f64 	%fd319, %fd318, %fd310, 0d3FC111111110FA4A;
	fma.rn.f64 	%fd320, %fd319, %fd310, 0dBFD5555555555550;
	fma.rn.f64 	%fd321, %fd320, %fd310, 0d0000000000000000;
	fma.rn.f64 	%fd490, %fd321, %fd87, %fd87;
$L__BB8_88:
	setp.eq.s32 	%p74, %r81, 1062207488;
	setp.neu.f32 	%p75, %f6, 0f00000000;
	setp.lt.s32 	%p76, %r7, 0;
	cvt.rn.f32.f64 	%f65, %fd490;
	cvt.f64.f32 	%fd322, %f17;
	mul.f64 	%fd323, %fd322, 0d3FE0000000000000;
	mul.f32 	%f66, %f65, %f65;
	mov.f32 	%f67, 0f3F800000;
	sub.f32 	%f68, %f67, %f66;
	cvt.f64.f32 	%fd324, %f68;
	mul.f64 	%fd325, %fd323, %fd324;
	mul.f64 	%fd326, %fd325, 0dBFE9884520000000;
	cvt.rn.f32.f64 	%f21, %fd326;
	{ // callseq 7, 0
	.param .b64 param0;
	st.param.f64 	[param0], %fd16;
	.param .b64 param1;
	st.param.f64 	[param1], 0d4000000000000000;
	.param .b64 retval0;
	call.uni (retval0), 
	__internal_accurate_pow, 
	(
	param0, 
	param1
	);
	ld.param.f64 	%fd327, [retval0];
	} // callseq 7
	neg.f64 	%fd329, %fd327;
	selp.f64 	%fd330, %fd329, %fd327, %p74;
	selp.f64 	%fd492, %fd330, %fd327, %p76;
	@%p75 bra 	$L__BB8_90;
	setp.eq.s32 	%p77, %r81, 1062207488;
	selp.b32 	%r112, %r7, 0, %p77;
	setp.lt.s32 	%p78, %r80, 0;
	or.b32  	%r113, %r112, 2146435072;
	selp.b32 	%r114, %r113, %r112, %p78;
	mov.b32 	%r115, 0;
	mov.b64 	%fd492, {%r115, %r114};
$L__BB8_90:
	add.f64 	%fd331, %fd83, 0d4000000000000000;
	{
	.reg .b32 %temp; 
	mov.b64 	{%temp, %r116}, %fd331;
	}
	and.b32  	%r117, %r116, 2146435072;
	setp.ne.s32 	%p79, %r117, 2146435072;
	@%p79 bra 	$L__BB8_95;
	setp.num.f32 	%p80, %f6, %f6;
	@%p80 bra 	$L__BB8_93;
	mov.f64 	%fd332, 0d4000000000000000;
	add.rn.f64 	%fd492, %fd83, %fd332;
	bra.uni 	$L__BB8_95;
$L__BB8_93:
	setp.neu.f64 	%p81, %fd16, 0d7FF0000000000000;
	@%p81 bra 	$L__BB8_95;
	setp.eq.s32 	%p82, %r81, 1062207488;
	setp.lt.s32 	%p83, %r7, 0;
	setp.lt.s32 	%p84, %r80, 0;
	selp.b32 	%r119, 0, 2146435072, %p84;
	and.b32  	%r120, %r80, 2147483647;
	setp.ne.s32 	%p85, %r120, 1071644672;
	or.b32  	%r121, %r119, -2147483648;
	selp.b32 	%r122, %r121, %r119, %p85;
	selp.b32 	%r123, %r122, %r119, %p82;
	selp.b32 	%r124, %r123, %r119, %p83;
	mov.b32 	%r125, 0;
	mov.b64 	%fd492, {%r125, %r124};
$L__BB8_95:
	cvt.f64.f32 	%fd333, %f21;
	setp.eq.f32 	%p86, %f6, 0f3F800000;
	mul.f64 	%fd334, %fd492, 0d3FC12BA9D1F60179;
	selp.f64 	%fd335, 0d3FC12BA9D1F60179, %fd334, %p86;
	fma.rn.f64 	%fd336, %fd335, %fd333, %fd333;
	cvt.rn.f32.f64 	%f69, %fd336;
	cvt.f64.f32 	%fd337, %f69;
	mul.f64 	%fd338, %fd15, %fd337;
	cvt.rn.f32.f64 	%f70, %fd338;
	add.f32 	%f94, %f20, %f70;
$L__BB8_96:
	ld.param.u64 	%rd15, [discretized_gaussian_log_likelihood_back_param_3];
	mul.f32 	%f91, %f3, %f94;
	mul.f32 	%f92, %f91, 0fBF000000;
	cvta.to.global.u64 	%rd12, %rd15;
	mul.wide.s32 	%rd13, %r1, 4;
	add.s64 	%rd14, %rd12, %rd13;
	st.global.f32 	[%rd14], %f92;
$L__BB8_97:
	ret;

}
	// .globl	where_kernel
.visible .entry where_kernel(
	.param .u64 .ptr .align 1 where_kernel_param_0,
	.param .u64 .ptr .align 1 where_kernel_param_1,
	.param .u64 .ptr .align 1 where_kernel_param_2,
	.param .u64 .ptr .align 1 where_kernel_param_3,
	.param .u32 where_kernel_param_4,
	.param .u32 where_kernel_param_5
)
{
	.reg .pred 	%p<3>;
	.reg .b32 	%r<12>;
	.reg .b32 	%f<4>;
	.reg .b64 	%rd<17>;

	ld.param.u64 	%rd2, [where_kernel_param_0];
	ld.param.u64 	%rd3, [where_kernel_param_1];
	ld.param.u64 	%rd4, [where_kernel_param_2];
	ld.param.u64 	%rd5, [where_kernel_param_3];
	ld.param.u32 	%r3, [where_kernel_param_4];
	ld.param.u32 	%r2, [where_kernel_param_5];
	cvta.to.global.u64 	%rd1, %rd5;
	mov.u32 	%r4, %ctaid.x;
	mov.u32 	%r5, %ctaid.y;
	mov.u32 	%r6, %nctaid.x;
	mad.lo.s32 	%r7, %r5, %r6, %r4;
	mov.u32 	%r8, %ntid.x;
	mov.u32 	%r9, %tid.x;
	mad.lo.s32 	%r1, %r7, %r8, %r9;
	setp.ge.s32 	%p1, %r1, %r3;
	@%p1 bra 	$L__BB9_4;
	cvta.to.global.u64 	%rd6, %rd4;
	div.s32 	%r10, %r1, %r2;
	mul.wide.s32 	%rd7, %r10, 4;
	add.s64 	%rd8, %rd6, %rd7;
	ld.global.f32 	%f1, [%rd8];
	cvt.rzi.s32.f32 	%r11, %f1;
	setp.ne.s32 	%p2, %r11, 0;
	@%p2 bra 	$L__BB9_3;
	cvta.to.global.u64 	%rd13, %rd2;
	mul.wide.s32 	%rd14, %r1, 4;
	add.s64 	%rd15, %rd13, %rd14;
	ld.global.f32 	%f3, [%rd15];
	add.s64 	%rd16, %rd1, %rd14;
	st.global.f32 	[%rd16], %f3;
	bra.uni 	$L__BB9_4;
$L__BB9_3:
	cvta.to.global.u64 	%rd9, %rd3;
	mul.wide.s32 	%rd10, %r1, 4;
	add.s64 	%rd11, %rd9, %rd10;
	ld.global.f32 	%f2, [%rd11];
	add.s64 	%rd12, %rd1, %rd10;
	st.global.f32 	[%rd12], %f2;
$L__BB9_4:
	ret;

}
	// .globl	var_back
.visible .entry var_back(
	.param .u64 .ptr .align 1 var_back_param_0,
	.param .u64 .ptr .align 1 var_back_param_1,
	.param .u64 .ptr .align 1 var_back_param_2,
	.param .u64 .ptr .align 1 var_back_param_3,
	.param .u32 var_back_param_4
)
{
	.reg .pred 	%p<2>;
	.reg .b32 	%r<9>;
	.reg .b32 	%f<8>;
	.reg .b64 	%rd<14>;

	ld.param.u64 	%rd1, [var_back_param_0];
	ld.param.u64 	%rd2, [var_back_param_1];
	ld.param.u64 	%rd3, [var_back_param_2];
	ld.param.u64 	%rd4, [var_back_param_3];
	ld.param.u32 	%r2, [var_back_param_4];
	mov.u32 	%r3, %ctaid.x;
	mov.u32 	%r4, %ctaid.y;
	mov.u32 	%r5, %nctaid.x;
	mad.lo.s32 	%r6, %r4, %r5, %r3;
	mov.u32 	%r7, %ntid.x;
	mov.u32 	%r8, %tid.x;
	mad.lo.s32 	%r1, %r6, %r7, %r8;
	setp.ge.s32 	%p1, %r1, %r2;
	@%p1 bra 	$L__BB10_2;
	cvta.to.global.u64 	%rd5, %rd3;
	cvta.to.global.u64 	%rd6, %rd1;
	cvta.to.global.u64 	%rd7, %rd2;
	cvta.to.global.u64 	%rd8, %rd4;
	mul.wide.s32 	%rd9, %r1, 4;
	add.s64 	%rd10, %rd5, %rd9;
	ld.global.f32 	%f1, [%rd10];
	add.s64 	%rd11, %rd6, %rd9;
	ld.global.f32 	%f2, [%rd11];
	mul.f32 	%f3, %f1, %f2;
	add.s64 	%rd12, %rd7, %rd9;
	ld.global.f32 	%f4, [%rd12];
	mul.f32 	%f5, %f1, %f4;
	sub.f32 	%f6, %f3, %f5;
	mul.f32 	%f7, %f6, 0f3F000000;
	add.s64 	%rd13, %rd8, %rd9;
	st.global.f32 	[%rd13], %f7;
$L__BB10_2:
	ret;

}
	// .globl	mean_kernel
.visible .entry mean_kernel(
	.param .u64 .ptr .align 1 mean_kernel_param_0,
	.param .u64 .ptr .align 1 mean_kernel_param_1,
	.param .u32 mean_kernel_param_2,
	.param .u32 mean_kernel_param_3
)
{
	.reg .pred 	%p<11>;
	.reg .b32 	%r<41>;
	.reg .b32 	%f<85>;
	.reg .b64 	%rd<16>;

	ld.param.u64 	%rd4, [mean_kernel_param_0];
	ld.param.u64 	%rd3, [mean_kernel_param_1];
	ld.param.u32 	%r24, [mean_kernel_param_2];
	ld.param.u32 	%r23, [mean_kernel_param_3];
	cvta.to.global.u64 	%rd1, %rd4;
	mov.u32 	%r25, %ctaid.x;
	mov.u32 	%r26, %ctaid.y;
	mov.u32 	%r27, %nctaid.x;
	mad.lo.s32 	%r28, %r26, %r27, %r25;
	mov.u32 	%r29, %ntid.x;
	mov.u32 	%r30, %tid.x;
	mad.lo.s32 	%r1, %r28, %r29, %r30;
	setp.ge.s32 	%p1, %r1, %r24;
	@%p1 bra 	$L__BB11_15;
	setp.lt.s32 	%p2, %r23, 1;
	mov.f32 	%f84, 0f00000000;
	@%p2 bra 	$L__BB11_14;
	mul.lo.s32 	%r2, %r23, %r1;
	and.b32  	%r3, %r23, 15;
	setp.lt.u32 	%p3, %r23, 16;
	mov.f32 	%f84, 0f00000000;
	mov.b32 	%r37, 0;
	@%p3 bra 	$L__BB11_5;
	and.b32  	%r37, %r23, 2147483632;
	neg.s32 	%r35, %r37;
	add.s64 	%rd2, %rd1, 32;
	mov.f32 	%f84, 0f00000000;
	mov.u32 	%r34, %r2;
$L__BB11_4:
	.pragma "nounroll";
	mul.wide.s32 	%rd5, %r34, 4;
	add.s64 	%rd6, %rd2, %rd5;
	ld.global.f32 	%f18, [%rd6+-32];
	add.f32 	%f19, %f84, %f18;
	ld.global.f32 	%f20, [%rd6+-28];
	add.f32 	%f21, %f19, %f20;
	ld.global.f32 	%f22, [%rd6+-24];
	add.f32 	%f23, %f21, %f22;
	ld.global.f32 	%f24, [%rd6+-20];
	add.f32 	%f25, %f23, %f24;
	ld.global.f32 	%f26, [%rd6+-16];
	add.f32 	%f27, %f25, %f26;
	ld.global.f32 	%f28, [%rd6+-12];
	add.f32 	%f29, %f27, %f28;
	ld.global.f32 	%f30, [%rd6+-8];
	add.f32 	%f31, %f29, %f30;
	ld.global.f32 	%f32, [%rd6+-4];
	add.f32 	%f33, %f31, %f32;
	ld.global.f32 	%f34, [%rd6];
	add.f32 	%f35, %f33, %f34;
	ld.global.f32 	%f36, [%rd6+4];
	add.f32 	%f37, %f35, %f36;
	ld.global.f32 	%f38, [%rd6+8];
	add.f32 	%f39, %f37, %f38;
	ld.global.f32 	%f40, [%rd6+12];
	add.f32 	%f41, %f39, %f40;
	ld.global.f32 	%f42, [%rd6+16];
	add.f32 	%f43, %f41, %f42;
	ld.global.f32 	%f44, [%rd6+20];
	add.f32 	%f45, %f43, %f44;
	ld.global.f32 	%f46, [%rd6+24];
	add.f32 	%f47, %f45, %f46;
	ld.global.f32 	%f48, [%rd6+28];
	add.f32 	%f84, %f47, %f48;
	add.s32 	%r35, %r35, 16;
	add.s32 	%r34, %r34, 16;
	setp.ne.s32 	%p4, %r35, 0;
	@%p4 bra 	$L__BB11_4;
$L__BB11_5:
	setp.eq.s32 	%p5, %r3, 0;
	@%p5 bra 	$L__BB11_14;
	and.b32  	%r11, %r23, 7;
	setp.lt.u32 	%p6, %r3, 8;
	@%p6 bra 	$L__BB11_8;
	add.s32 	%r32, %r37, %r2;
	mul.wide.s32 	%rd7, %r32, 4;
	add.s64 	%rd8, %rd1, %rd7;
	ld.global.f32 	%f50, [%rd8];
	add.f32 	%f51, %f84, %f50;
	ld.global.f32 	%f52, [%rd8+4];
	add.f32 	%f53, %f51, %f52;
	ld.global.f32 	%f54, [%rd8+8];
	add.f32 	%f55, %f53, %f54;
	ld.global.f32 	%f56, [%rd8+12];
	add.f32 	%f57, %f55, %f56;
	ld.global.f32 	%f58, [%rd8+16];
	add.f32 	%f59, %f57, %f58;
	ld.global.f32 	%f60, [%rd8+20];
	add.f32 	%f61, %f59, %f60;
	ld.global.f32 	%f62, [%rd8+24];
	add.f32 	%f63, %f61, %f62;
	ld.global.f32 	%f64, [%rd8+28];
	add.f32 	%f84, %f63, %f64;
	add.s32 	%r37, %r37, 8;
$L__BB11_8:
	setp.eq.s32 	%p7, %r11, 0;
	@%p7 bra 	$L__BB11_14;
	and.b32  	%r14, %r23, 3;
	setp.lt.u32 	%p8, %r11, 4;
	@%p8 bra 	$L__BB11_11;
	add.s32 	%r33, %r37, %r2;
	mul.wide.s32 	%rd9, %r33, 4;
	add.s64 	%rd10, %rd1, %rd9;
	ld.global.f32 	%f66, [%rd10];
	add.f32 	%f67, %f84, %f66;
	ld.global.f32 	%f68, [%rd10+4];
	add.f32 	%f69, %f67, %f68;
	ld.global.f32 	%f70, [%rd10+8];
	add.f32 	%f71, %f69, %f70;
	ld.global.f32 	%f72, [%rd10+12];
	add.f32 	%f84, %f71, %f72;
	add.s32 	%r37, %r37, 4;
$L__BB11_11:
	setp.eq.s32 	%p9, %r14, 0;
	@%p9 bra 	$L__BB11_14;
	add.s32 	%r40, %r37, %r2;
	neg.s32 	%r39, %r14;
$L__BB11_13:
	.pragma "nounroll";
	mul.wide.s32 	%rd11, %r40, 4;
	add.s64 	%rd12, %rd1, %rd11;
	ld.global.f32 	%f73, [%rd12];
	add.f32 	%f84, %f84, %f73;
	add.s32 	%r40, %r40, 1;
	add.s32 	%r39, %r39, 1;
	setp.ne.s32 	%p10, %r39, 0;
	@%p10 bra 	$L__BB11_13;
$L__BB11_14:
	cvt.rn.f32.s32 	%f74, %r23;
	div.rn.f32 	%f75, %f84, %f74;
	cvta.to.global.u64 	%rd13, %rd3;
	mul.wide.s32 	%rd14, %r1, 4;
	add.s64 	%rd15, %rd13, %rd14;
	st.global.f32 	[%rd15], %f75;
$L__BB11_15:
	ret;

}
	// .globl	get_score_from_velocity
.visible .entry get_score_from_velocity(
	.param .u64 .ptr .align 1 get_score_from_velocity_param_0,
	.param .u64 .ptr .align 1 get_score_from_velocity_param_1,
	.param .f32 get_score_from_velocity_param_2,
	.param .u64 .ptr .align 1 get_score_from_velocity_param_3,
	.param .u32 get_score_from_velocity_param_4,
	.param .u32 get_score_from_velocity_param_5
)
{
	.reg .pred 	%p<2>;
	.reg .b32 	%r<9>;
	.reg .b32 	%f<12>;
	.reg .b64 	%rd<11>;

	ld.param.u64 	%rd1, [get_score_from_velocity_param_0];
	ld.param.u64 	%rd2, [get_score_from_velocity_param_1];
	ld.param.f32 	%f1, [get_score_from_velocity_param_2];
	ld.param.u64 	%rd3, [get_score_from_velocity_param_3];
	ld.param.u32 	%r2, [get_score_from_velocity_param_4];
	mov.u32 	%r3, %ctaid.x;
	mov.u32 	%r4, %ctaid.y;
	mov.u32 	%r5, %nctaid.x;
	mad.lo.s32 	%r6, %r4, %r5, %r3;
	mov.u32 	%r7, %ntid.x;
	mov.u32 	%r8, %tid.x;
	mad.lo.s32 	%r1, %r6, %r7, %r8;
	setp.ge.s32 	%p1, %r1, %r2;
	@%p1 bra 	$L__BB12_2;
	cvta.to.global.u64 	%rd4, %rd1;
	cvta.to.global.u64 	%rd5, %rd2;
	cvta.to.global.u64 	%rd6, %rd3;
	mov.f32 	%f2, 0f3F800000;
	sub.f32 	%f3, %f2, %f1;
	neg.f32 	%f4, %f3;
	mul.f32 	%f5, %f1, %f3;
	fma.rn.f32 	%f6, %f1, %f1, %f5;
	mul.wide.s32 	%rd7, %r1, 4;
	add.s64 	%rd8, %rd4, %rd7;
	ld.global.f32 	%f7, [%rd8];
	mul.f32 	%f8, %f7, %f4;
	add.s64 	%rd9, %rd5, %rd7;
	ld.global.f32 	%f9, [%rd9];
	sub.f32 	%f10, %f8, %f9;
	div.rn.f32 	%f11, %f10, %f6;
	add.s64 	%rd10, %rd6, %rd7;
	st.global.f32 	[%rd10], %f11;
$L__BB12_2:
	ret;

}
	// .globl	p_sample
.visible .entry p_sample(
	.param .u64 .ptr .align 1 p_sample_param_0,
	.param .u64 .ptr .align 1 p_sample_param_1,
	.param .u64 .ptr .align 1 p_sample_param_2,
	.param .u64 .ptr .align 1 p_sample_param_3,
	.param .f32 p_sample_param_4,
	.param .f32 p_sample_param_5,
	.param .u64 .ptr .align 1 p_sample_param_6,
	.param .u32 p_sample_param_7,
	.param .u32 p_sample_param_8
)
{
	.reg .pred 	%p<2>;
	.reg .b32 	%r<9>;
	.reg .b32 	%f<12>;
	.reg .b64 	%rd<17>;

	ld.param.u64 	%rd1, [p_sample_param_0];
	ld.param.u64 	%rd2, [p_sample_param_1];
	ld.param.u64 	%rd3, [p_sample_param_2];
	ld.param.u64 	%rd4, [p_sample_param_3];
	ld.param.f32 	%f1, [p_sample_param_4];
	ld.param.f32 	%f2, [p_sample_param_5];
	ld.param.u64 	%rd5, [p_sample_param_6];
	ld.param.u32 	%r2, [p_sample_param_7];
	mov.u32 	%r3, %ctaid.x;
	mov.u32 	%r4, %ctaid.y;
	mov.u32 	%r5, %nctaid.x;
	mad.lo.s32 	%r6, %r4, %r5, %r3;
	mov.u32 	%r7, %ntid.x;
	mov.u32 	%r8, %tid.x;
	mad.lo.s32 	%r1, %r6, %r7, %r8;
	setp.ge.s32 	%p1, %r1, %r2;
	@%p1 bra 	$L__BB13_2;
	cvta.to.global.u64 	%rd6, %rd1;
	cvta.to.global.u64 	%rd7, %rd3;
	cvta.to.global.u64 	%rd8, %rd2;
	cvta.to.global.u64 	%rd9, %rd4;
	cvta.to.global.u64 	%rd10, %rd5;
	mul.wide.s32 	%rd11, %r1, 4;
	add.s64 	%rd12, %rd6, %rd11;
	ld.global.f32 	%f3, [%rd12];
	mul.f32 	%f4, %f1, 0fBF000000;
	add.s64 	%rd13, %rd7, %rd11;
	ld.global.f32 	%f5, [%rd13];
	fma.rn.f32 	%f6, %f4, %f5, %f3;
	add.s64 	%rd14, %rd8, %rd11;
	ld.global.f32 	%f7, [%rd14];
	fma.rn.f32 	%f8, %f2, %f6, %f7;
	sqrt.rn.f32 	%f9, %f1;
	add.s64 	%rd15, %rd9, %rd11;
	ld.global.f32 	%f10, [%rd15];
	fma.rn.f32 	%f11, %f9, %f10, %f8;
	add.s64 	%rd16, %rd10, %rd11;
	st.global.f32 	[%rd16], %f11;
$L__BB13_2:
	ret;

}
	// .globl	p_sample_last
.visible .entry p_sample_last(
	.param .u64 .ptr .align 1 p_sample_last_param_0,
	.param .u64 .ptr .align 1 p_sample_last_param_1,
	.param .u64 .ptr .align 1 p_sample_last_param_2,
	.param .f32 p_sample_last_param_3,
	.param .f32 p_sample_last_param_4,
	.param .u64 .ptr .align 1 p_sample_last_param_5,
	.param .u32 p_sample_last_param_6,
	.param .u32 p_sample_last_param_7
)
{
	.reg .pred 	%p<2>;
	.reg .b32 	%r<9>;
	.reg .b32 	%f<9>;
	.reg .b64 	%rd<14>;

	ld.param.u64 	%rd1, [p_sample_last_param_0];
	ld.param.u64 	%rd2, [p_sample_last_param_1];
	ld.param.u64 	%rd3, [p_sample_last_param_2];
	ld.param.f32 	%f1, [p_sample_last_param_3];
	ld.param.f32 	%f2, [p_sample_last_param_4];
	ld.param.u64 	%rd4, [p_sample_last_param_5];
	ld.param.u32 	%r2, [p_sample_last_param_6];
	mov.u32 	%r3, %ctaid.x;
	mov.u32 	%r4, %ctaid.y;
	mov.u32 	%r5, %nctaid.x;
	mad.lo.s32 	%r6, %r4, %r5, %r3;
	mov.u32 	%r7, %ntid.x;
	mov.u32 	%r8, %tid.x;
	mad.lo.s32 	%r1, %r6, %r7, %r8;
	setp.ge.s32 	%p1, %r1, %r2;
	@%p1 bra 	$L__BB14_2;
	cvta.to.global.u64 	%rd5, %rd1;
	cvta.to.global.u64 	%rd6, %rd3;
	cvta.to.global.u64 	%rd7, %rd2;
	cvta.to.global.u64 	%rd8, %rd4;
	mul.wide.s32 	%rd9, %r1, 4;
	add.s64 	%rd10, %rd5, %rd9;
	ld.global.f32 	%f3, [%rd10];
	mul.f32 	%f4, %f1, 0fBF000000;
	add.s64 	%rd11, %rd6, %rd9;
	ld.global.f32 	%f5, [%rd11];
	fma.rn.f32 	%f6, %f4, %f5, %f3;
	add.s64 	%rd12, %rd7, %rd9;
	ld.global.f32 	%f7, [%rd12];
	fma.rn.f32 	%f8, %f2, %f6, %f7;
	add.s64 	%rd13, %rd8, %rd9;
	st.global.f32 	[%rd13], %f8;
$L__BB14_2:
	ret;

}
	// .globl	q_sample
.visible .entry q_sample(
	.param .u64 .ptr .align 1 q_sample_param_0,
	.param .u64 .ptr .align 1 q_sample_param_1,
	.param .u64 .ptr .align 1 q_sample_param_2,
	.param .u64 .ptr .align 1 q_sample_param_3,
	.param .u64 .ptr .align 1 q_sample_param_4,
	.param .u32 q_sample_param_5,
	.param .u32 q_sample_param_6
)
{
	.reg .pred 	%p<2>;
	.reg .b32 	%r<11>;
	.reg .b32 	%f<11>;
	.reg .b64 	%rd<18>;

	ld.param.u64 	%rd1, [q_sample_param_0];
	ld.param.u64 	%rd2, [q_sample_param_1];
	ld.param.u64 	%rd3, [q_sample_param_2];
	ld.param.u64 	%rd4, [q_sample_param_3];
	ld.param.u64 	%rd5, [q_sample_param_4];
	ld.param.u32 	%r3, [q_sample_param_5];
	ld.param.u32 	%r2, [q_sample_param_6];
	mov.u32 	%r4, %ctaid.x;
	mov.u32 	%r5, %ctaid.y;
	mov.u32 	%r6, %nctaid.x;
	mad.lo.s32 	%r7, %r5, %r6, %r4;
	mov.u32 	%r8, %ntid.x;
	mov.u32 	%r9, %tid.x;
	mad.lo.s32 	%r1, %r7, %r8, %r9;
	setp.ge.s32 	%p1, %r1, %r3;
	@%p1 bra 	$L__BB15_2;
	cvta.to.global.u64 	%rd6, %rd3;
	cvta.to.global.u64 	%rd7, %rd1;
	cvta.to.global.u64 	%rd8, %rd2;
	cvta.to.global.u64 	%rd9, %rd4;
	cvta.to.global.u64 	%rd10, %rd5;
	div.s32 	%r10, %r1, %r2;
	mul.wide.s32 	%rd11, %r10, 4;
	add.s64 	%rd12, %rd6, %rd11;
	ld.global.f32 	%f1, [%rd12];
	mov.f32 	%f2, 0f3F800000;
	sub.f32 	%f3, %f2, %f1;
	mul.wide.s32 	%rd13, %r1, 4;
	add.s64 	%rd14, %rd7, %rd13;
	ld.global.f32 	%f4, [%rd14];
	add.s64 	%rd15, %rd8, %rd13;
	ld.global.f32 	%f5, [%rd15];
	mul.f32 	%f6, %f1, %f5;
	fma.rn.f32 	%f7, %f3, %f4, %f6;
	add.s64 	%rd16, %rd9, %rd13;
	st.global.f32 	[%rd16], %f7;
	ld.global.f32 	%f8, [%rd14];
	ld.global.f32 	%f9, [%rd15];
	sub.f32 	%f10, %f9, %f8;
	add.s64 	%rd17, %rd10, %rd13;
	st.global.f32 	[%rd17], %f10;
$L__BB15_2:
	ret;

}
	// .globl	q_sample_no_target
.visible .entry q_sample_no_target(
	.param .u64 .ptr .align 1 q_sample_no_target_param_0,
	.param .u64 .ptr .align 1 q_sample_no_target_param_1,
	.param .u64 .ptr .align 1 q_sample_no_target_param_2,
	.param .u64 .ptr .align 1 q_sample_no_target_param_3,
	.param .u32 q_sample_no_target_param_4,
	.param .u32 q_sample_no_target_param_5
)
{
	.reg .pred 	%p<2>;
	.reg .b32 	%r<11>;
	.reg .b32 	%f<8>;
	.reg .b64 	%rd<15>;

	ld.param.u64 	%rd1, [q_sample_no_target_param_0];
	ld.param.u64 	%rd2, [q_sample_no_target_param_1];
	ld.param.u64 	%rd3, [q_sample_no_target_param_2];
	ld.param.u64 	%rd4, [q_sample_no_target_param_3];
	ld.param.u32 	%r3, [q_sample_no_target_param_4];
	ld.param.u32 	%r2, [q_sample_no_target_param_5];
	mov.u32 	%r4, %ctaid.x;
	mov.u32 	%r5, %ctaid.y;
	mov.u32 	%r6, %nctaid.x;
	mad.lo.s32 	%r7, %r5, %r6, %r4;
	mov.u32 	%r8, %ntid.x;
	mov.u32 	%r9, %tid.x;
	mad.lo.s32 	%r1, %r7, %r8, %r9;
	setp.ge.s32 	%p1, %r1, %r3;
	@%p1 bra 	$L__BB16_2;
	cvta.to.global.u64 	%rd5, %rd3;
	cvta.to.global.u64 	%rd6, %rd1;
	cvta.to.global.u64 	%rd7, %rd2;
	cvta.to.global.u64 	%rd8, %rd4;
	div.s32 	%r10, %r1, %r2;
	mul.wide.s32 	%rd9, %r10, 4;
	add.s64 	%rd10, %rd5, %rd9;
	ld.global.f32 	%f1, [%rd10];
	mov.f32 	%f2, 0f3F800000;
	sub.f32 	%f3, %f2, %f1;
	mul.wide.s32 	%rd11, %r1, 4;
	add.s64 	%rd12, %rd6, %rd11;
	ld.global.f32 	%f4, [%rd12];
	add.s64 	%rd13, %rd7, %rd11;
	ld.global.f32 	%f5, [%rd13];
	mul.f32 	%f6, %f1, %f5;
	fma.rn.f32 	%f7, %f3, %f4, %f6;
	add.s64 	%rd14, %rd8, %rd11;
	st.global.f32 	[%rd14], %f7;
$L__BB16_2:
	ret;

}
.func  (.param .b64 func_retval0) __internal_accurate_pow(
	.param .b64 __internal_accurate_pow_param_0,
	.param .b64 __internal_accurate_pow_param_1
)
{
	.reg .pred 	%p<8>;
	.reg .b32 	%r<49>;
	.reg .b32 	%f<3>;
	.reg .b64 	%fd<109>;

	ld.param.f64 	%fd10, [__internal_accurate_pow_param_0];
	ld.param.f64 	%fd11, [__internal_accurate_pow_param_1];
	{
	.reg .b32 %temp; 
	mov.b64 	{%temp, %r46}, %fd10;
	}
	{
	.reg .b32 %temp; 
	mov.b64 	{%r45, %temp}, %fd10;
	}
	shr.u32 	%r47, %r46, 20;
	setp.gt.u32 	%p1, %r46, 1048575;
	@%p1 bra 	$L__BB17_2;
	mul.f64 	%fd12, %fd10, 0d4350000000000000;
	{
	.reg .b32 %temp; 
	mov.b64 	{%temp, %r46}, %fd12;
	}
	{
	.reg .b32 %temp; 
	mov.b64 	{%r45, %temp}, %fd12;
	}
	shr.u32 	%r16, %r46, 20;
	add.s32 	%r47, %r16, -54;
$L__BB17_2:
	add.s32 	%r48, %r47, -1023;
	and.b32  	%r17, %r46, -2146435073;
	or.b32  	%r18, %r17, 1072693248;
	mov.b64 	%fd107, {%r45, %r18};
	setp.lt.u32 	%p2, %r18, 1073127583;
	@%p2 bra 	$L__BB17_4;
	{
	.reg .b32 %temp; 
	mov.b64 	{%r19, %temp}, %fd107;
	}
	{
	.reg .b32 %temp; 
	mov.b64 	{%temp, %r20}, %fd107;
	}
	add.s32 	%r21, %r20, -1048576;
	mov.b64 	%fd107, {%r19, %r21};
	add.s32 	%r48, %r47, -1022;
$L__BB17_4:
	add.f64 	%fd13, %fd107, 0dBFF0000000000000;
	add.f64 	%fd14, %fd107, 0d3FF0000000000000;
	rcp.approx.ftz.f64 	%fd15, %fd14;
	neg.f64 	%fd16, %fd14;
	fma.rn.f64 	%fd17, %fd16, %fd15, 0d3FF0000000000000;
	fma.rn.f64 	%fd18, %fd17, %fd17, %fd17;
	fma.rn.f64 	%fd19, %fd18, %fd15, %fd15;
	mul.f64 	%fd20, %fd13, %fd19;
	fma.rn.f64 	%fd21, %fd13, %fd19, %fd20;
	mul.f64 	%fd22, %fd21, %fd21;
	fma.rn.f64 	%fd23, %fd22, 0d3EB0F5FF7D2CAFE2, 0d3ED0F5D241AD3B5A;
	fma.rn.f64 	%fd24, %fd23, %fd22, 0d3EF3B20A75488A3F;
	fma.rn.f64 	%fd25, %fd24, %fd22, 0d3F1745CDE4FAECD5;
	fma.rn.f64 	%fd26, %fd25, %fd22, 0d3F3C71C7258A578B;
	fma.rn.f64 	%fd27, %fd26, %fd22, 0d3F6249249242B910;
	fma.rn.f64 	%fd28, %fd27, %fd22, 0d3F89999999999DFB;
	sub.f64 	%fd29, %fd13, %fd21;
	add.f64 	%fd30, %fd29, %fd29;
	neg.f64 	%fd31, %fd21;
	fma.rn.f64 	%fd32, %fd31, %fd13, %fd30;
	mul.f64 	%fd33, %fd19, %fd32;
	fma.rn.f64 	%fd34, %fd22, %fd28, 0d3FB5555555555555;
	mov.f64 	%fd35, 0d3FB5555555555555;
	sub.f64 	%fd36, %fd35, %fd34;
	fma.rn.f64 	%fd37, %fd22, %fd28, %fd36;
	add.f64 	%fd38, %fd37, 0dBC46A4CB00B9E7B0;
	add.f64 	%fd39, %fd34, %fd38;
	sub.f64 	%fd40, %fd34, %fd39;
	add.f64 	%fd41, %fd38, %fd40;
	mul.rn.f64 	%fd42, %fd21, %fd21;
	neg.f64 	%fd43, %fd42;
	fma.rn.f64 	%fd44, %fd21, %fd21, %fd43;
	{
	.reg .b32 %temp; 
	mov.b64 	{%r22, %temp}, %fd33;
	}
	{
	.reg .b32 %temp; 
	mov.b64 	{%temp, %r23}, %fd33;
	}
	add.s32 	%r24, %r23, 1048576;
	mov.b64 	%fd45, {%r22, %r24};
	fma.rn.f64 	%fd46, %fd21, %fd45, %fd44;
	mul.rn.f64 	%fd47, %fd42, %fd21;
	neg.f64 	%fd48, %fd47;
	fma.rn.f64 	%fd49, %fd42, %fd21, %fd48;
	fma.rn.f64 	%fd50, %fd42, %fd33, %fd49;
	fma.rn.f64 	%fd51, %fd46, %fd21, %fd50;
	mul.rn.f64 	%fd52, %fd39, %fd47;
	neg.f64 	%fd53, %fd52;
	fma.rn.f64 	%fd54, %fd39, %fd47, %fd53;
	fma.rn.f64 	%fd55, %fd39, %fd51, %fd54;
	fma.rn.f64 	%fd56, %fd41, %fd47, %fd55;
	add.f64 	%fd57, %fd52, %fd56;
	sub.f64 	%fd58, %fd52, %fd57;
	add.f64 	%fd59, %fd56, %fd58;
	add.f64 	%fd60, %fd21, %fd57;
	sub.f64 	%fd61, %fd21, %fd60;
	add.f64 	%fd62, %fd57, %fd61;
	add.f64 	%fd63, %fd59, %fd62;
	add.f64 	%fd64, %fd33, %fd63;
	add.f64 	%fd65, %fd60, %fd64;
	sub.f64 	%fd66, %fd60, %fd65;
	add.f64 	%fd67, %fd64, %fd66;
	xor.b32  	%r25, %r48, -2147483648;
	mov.b32 	%r26, 1127219200;
	mov.b64 	%fd68, {%r25, %r26};
	mov.b32 	%r27, -2147483648;
	mov.b64 	%fd69, {%r27, %r26};
	sub.f64 	%fd70, %fd68, %fd69;
	fma.rn.f64 	%fd71, %fd70, 0d3FE62E42FEFA39EF, %fd65;
	fma.rn.f64 	%fd72, %fd70, 0dBFE62E42FEFA39EF, %fd71;
	sub.f64 	%fd73, %fd72, %fd65;
	sub.f64 	%fd74, %fd67, %fd73;
	fma.rn.f64 	%fd75, %fd70, 0d3C7ABC9E3B39803F, %fd74;
	add.f64 	%fd76, %fd71, %fd75;
	sub.f64 	%fd77, %fd71, %fd76;
	add.f64 	%fd78, %fd75, %fd77;
	{
	.reg .b32 %temp; 
	mov.b64 	{%temp, %r28}, %fd11;
	}
	{
	.reg .b32 %temp; 
	mov.b64 	{%r29, %temp}, %fd11;
	}
	shl.b32 	%r30, %r28, 1;
	setp.gt.u32 	%p3, %r30, -33554433;
	and.b32  	%r31, %r28, -15728641;
	selp.b32 	%r32, %r31, %r28, %p3;
	mov.b64 	%fd79, {%r29, %r32};
	mul.rn.f64 	%fd80, %fd76, %fd79;
	neg.f64 	%fd81, %fd80;
	fma.rn.f64 	%fd82, %fd76, %fd79, %fd81;
	fma.rn.f64 	%fd83, %fd78, %fd79, %fd82;
	add.f64 	%fd4, %fd80, %fd83;
	sub.f64 	%fd84, %fd80, %fd4;
	add.f64 	%fd5, %fd83, %fd84;
	fma.rn.f64 	%fd85, %fd4, 0d3FF71547652B82FE, 0d4338000000000000;
	{
	.reg .b32 %temp; 
	mov.b64 	{%r13, %temp}, %fd85;
	}
	mov.f64 	%fd86, 0dC338000000000000;
	add.rn.f64 	%fd87, %fd85, %fd86;
	fma.rn.f64 	%fd88, %fd87, 0dBFE62E42FEFA39EF, %fd4;
	fma.rn.f64 	%fd89, %fd87, 0dBC7ABC9E3B39803F, %fd88;
	fma.rn.f64 	%fd90, %fd89, 0d3E5ADE1569CE2BDF, 0d3E928AF3FCA213EA;
	fma.rn.f64 	%fd91, %fd90, %fd89, 0d3EC71DEE62401315;
	fma.rn.f64 	%fd92, %fd91, %fd89, 0d3EFA01997C89EB71;
	fma.rn.f64 	%fd93, %fd92, %fd89, 0d3F2A01A014761F65;
	fma.rn.f64 	%fd94, %fd93, %fd89, 0d3F56C16C1852B7AF;
	fma.rn.f64 	%fd95, %fd94, %fd89, 0d3F81111111122322;
	fma.rn.f64 	%fd96, %fd95, %fd89, 0d3FA55555555502A1;
	fma.rn.f64 	%fd97, %fd96, %fd89, 0d3FC5555555555511;
	fma.rn.f64 	%fd98, %fd97, %fd89, 0d3FE000000000000B;
	fma.rn.f64 	%fd99, %fd98, %fd89, 0d3FF0000000000000;
	fma.rn.f64 	%fd100, %fd99, %fd89, 0d3FF0000000000000;
	{
	.reg .b32 %temp; 
	mov.b64 	{%r14, %temp}, %fd100;
	}
	{
	.reg .b32 %temp; 
	mov.b64 	{%temp, %r15}, %fd100;
	}
	shl.b32 	%r33, %r13, 20;
	add.s32 	%r34, %r33, %r15;
	mov.b64 	%fd108, {%r14, %r34};
	{
	.reg .b32 %temp; 
	mov.b64 	{%temp, %r35}, %fd4;
	}
	mov.b32 	%f2, %r35;
	abs.f32 	%f1, %f2;
	setp.lt.f32 	%p4, %f1, 0f4086232B;
	@%p4 bra 	$L__BB17_7;
	setp.lt.f64 	%p5, %fd4, 0d0000000000000000;
	add.f64 	%fd101, %fd4, 0d7FF0000000000000;
	selp.f64 	%fd108, 0d0000000000000000, %fd101, %p5;
	setp.geu.f32 	%p6, %f1, 0f40874800;
	@%p6 bra 	$L__BB17_7;
	shr.u32 	%r36, %r13, 31;
	add.s32 	%r37, %r13, %r36;
	shr.s32 	%r38, %r37, 1;
	shl.b32 	%r39, %r38, 20;
	add.s32 	%r40, %r15, %r39;
	mov.b64 	%fd102, {%r14, %r40};
	sub.s32 	%r41, %r13, %r38;
	shl.b32 	%r42, %r41, 20;
	add.s32 	%r43, %r42, 1072693248;
	mov.b32 	%r44, 0;
	mov.b64 	%fd103, {%r44, %r43};
	mul.f64 	%fd108, %fd103, %fd102;
$L__BB17_7:
	abs.f64 	%fd104, %fd108;
	setp.eq.f64 	%p7, %fd104, 0d7FF0000000000000;
	fma.rn.f64 	%fd105, %fd108, %fd5, %fd108;
	selp.f64 	%fd106, %fd108, %fd105, %p7;
	st.param.f64 	[func_retval0], %fd106;
	ret;

}


// ===== COMPILED SASS (sm_100) =====

	.target	sm_100

	.elftype	@"ET_EXEC"


//--------------------- .note.nv.tkinfo           --------------------------
	.section	.note.nv.tkinfo,"",@"SHT_NOTE"
	.sectionflags	@"SHF_NOTE_NV_TKINFO"
	.tkinfo
        /*0018*/ 	.word	0x00000002
        /*0030*/ 	.string	""
        /*0030*/ 	.string	"ptxas"
        /*0030*/ 	.string	"Cuda compilation tools, release 13.0, V13.0.88"
        /*0030*/ 	.string	"Build cuda_13.0.r13.0/compiler.36424714_0"
        /*0030*/ 	.string	"-arch sm_100 -m 64 "



//--------------------- .note.nv.cuinfo           --------------------------
	.section	.note.nv.cuinfo,"",@"SHT_NOTE"
	.sectionflags	@"SHF_NOTE_NV_CUINFO"
        /*0018*/ 	.short	0x0002
        /*001a*/ 	.short	0x0064
        /*001c*/ 	.short	0x0082
	.zero		2


//--------------------- .nv.info                  --------------------------
	.section	.nv.info,"",@"SHT_CUDA_INFO"
	.align	4


	//----- nvinfo : EIATTR_REGCOUNT
	.align		4
        /*0000*/ 	.byte	0x04, 0x2f
        /*0002*/ 	.short	(.L_1 - .L_0)
	.align		4
.L_0:
        /*0004*/ 	.word	index@(add_kernel)
        /*0008*/ 	.word	0x00000010


	//----- nvinfo : EIATTR_FRAME_SIZE
	.align		4
.L_1:
        /*000c*/ 	.byte	0x04, 0x11
        /*000e*/ 	.short	(.L_3 - .L_2)
	.align		4
.L_2:
        /*0010*/ 	.word	index@(add_kernel)
        /*0014*/ 	.word	0x00000000


	//----- nvinfo : EIATTR_REGCOUNT
	.align		4
.L_3:
        /*0018*/ 	.byte	0x04, 0x2f
        /*001a*/ 	.short	(.L_5 - .L_4)
	.align		4
.L_4:
        /*001c*/ 	.word	index@(extract_into_tensor)
        /*0020*/ 	.word	0x0000000b


	//----- nvinfo : EIATTR_FRAME_SIZE
	.align		4
.L_5:
        /*0024*/ 	.byte	0x04, 0x11
        /*0026*/ 	.short	(.L_7 - .L_6)
	.align		4
.L_6:
        /*0028*/ 	.word	index@(extract_into_tensor)
        /*002c*/ 	.word	0x00000000


	//----- nvinfo : EIATTR_REGCOUNT
	.align		4
.L_7:
        /*0030*/ 	.byte	0x04, 0x2f
        /*0032*/ 	.short	(.L_9 - .L_8)
	.align		4
.L_8:
        /*0034*/ 	.word	index@(model_variance)
        /*0038*/ 	.word	0x0000000d


	//----- nvinfo : EIATTR_FRAME_SIZE
	.align		4
.L_9:
        /*003c*/ 	.byte	0x04, 0x11
        /*003e*/ 	.short	(.L_11 - .L_10)
	.align		4
.L_10:
        /*0040*/ 	.word	index@(model_variance)
        /*0044*/ 	.word	0x00000000


	//----- nvinfo : EIATTR_REGCOUNT
	.align		4
.L_11:
        /*0048*/ 	.byte	0x04, 0x2f
        /*004a*/ 	.short	(.L_13 - .L_12)
	.align		4
.L_12:
        /*004c*/ 	.word	index@(model_log_variance)
        /*0050*/ 	.word	0x00000010


	//----- nvinfo : EIATTR_FRAME_SIZE
	.align		4
.L_13:
        /*0054*/ 	.byte	0x04, 0x11
        /*0056*/ 	.short	(.L_15 - .L_14)
	.align		4
.L_14:
        /*0058*/ 	.word	index@(model_log_variance)
        /*005c*/ 	.word	0x00000000


	//----- nvinfo : EIATTR_REGCOUNT
	.align		4
.L_15:
        /*0060*/ 	.byte	0x04, 0x2f
        /*0062*/ 	.short	(.L_17 - .L_16)
	.align		4
.L_16:
        /*0064*/ 	.word	index@(sub_kernel)
        /*0068*/ 	.word	0x00000010


	//----- nvinfo : EIATTR_FRAME_SIZE
	.align		4
.L_17:
        /*006c*/ 	.byte	0x04, 0x11
        /*006e*/ 	.short	(.L_19 - .L_18)
	.align		4
.L_18:
        /*0070*/ 	.word	index@(sub_kernel)
        /*0074*/ 	.word	0x00000000


	//----- nvinfo : EIATTR_REGCOUNT
	.align		4
.L_19:
        /*0078*/ 	.byte	0x04, 0x2f
        /*007a*/ 	.short	(.L_21 - .L_20)
	.align		4
.L_20:
        /*007c*/ 	.word	index@(normal_kl)
        /*0080*/ 	.word	0x0000001e


	//----- nvinfo : EIATTR_FRAME_SIZE
	.align		4
.L_21:
        /*0084*/ 	.byte	0x04, 0x11
        /*0086*/ 	.short	(.L_23 - .L_22)
	.align		4
.L_22:
        /*0088*/ 	.word	index@($normal_kl$__internal_accurate_pow)
        /*008c*/ 	.word	0x00000000


	//----- nvinfo : EIATTR_FRAME_SIZE
	.align		4
.L_23:
        /*0090*/ 	.byte	0x04, 0x11
        /*0092*/ 	.short	(.L_25 - .L_24)
	.align		4
.L_24:
        /*0094*/ 	.word	index@($__internal_7_$__cuda_sm20_div_rn_f64_full)
        /*0098*/ 	.word	0x00000000


	//----- nvinfo : EIATTR_FRAME_SIZE
	.align		4
.L_25:
        /*009c*/ 	.byte	0x04, 0x11
        /*009e*/ 	.short	(.L_27 - .L_26)
	.align		4
.L_26:
        /*00a0*/ 	.word	index@(normal_kl)
        /*00a4*/ 	.word	0x00000000


	//----- nvinfo : EIATTR_REGCOUNT
	.align		4
.L_27:
        /*00a8*/ 	.byte	0x04, 0x2f
        /*00aa*/ 	.short	(.L_29 - .L_28)
	.align		4
.L_28:
        /*00ac*/ 	.word	index@(normal_kl_back)
        /*00b0*/ 	.word	0x0000001e


	//----- nvinfo : EIATTR_FRAME_SIZE
	.align		4
.L_29:
        /*00b4*/ 	.byte	0x04, 0x11
        /*00b6*/ 	.short	(.L_31 - .L_30)
	.align		4
.L_30:
        /*00b8*/ 	.word	index@($normal_kl_back$__internal_accurate_pow)
        /*00bc*/ 	.word	0x00000000


	//----- nvinfo : EIATTR_FRAME_SIZE
	.align		4
.L_31:
        /*00c0*/ 	.byte	0x04, 0x11
        /*00c2*/ 	.short	(.L_33 - .L_32)
	.align		4
.L_32:
        /*00c4*/ 	.word	index@($__internal_6_$__cuda_sm20_div_rn_f64_full)
        /*00c8*/ 	.word	0x00000000


	//----- nvinfo : EIATTR_FRAME_SIZE
	.align		4
.L_33:
        /*00cc*/ 	.byte	0x04, 0x11
        /*00ce*/ 	.short	(.L_35 - .L_34)
	.align		4
.L_34:
        /*00d0*/ 	.word	index@(normal_kl_back)
        /*00d4*/ 	.word	0x00000000


	//----- nvinfo : EIATTR_REGCOUNT
	.align		4
.L_35:
        /*00d8*/ 	.byte	0x04, 0x2f
        /*00da*/ 	.short	(.L_37 - .L_36)
	.align		4
.L_36:
        /*00dc*/ 	.word	index@(discretized_gaussian_log_likelihood)
        /*00e0*/ 	.word	0x0000001e


	//----- nvinfo : EIATTR_FRAME_SIZE
	.align		4
.L_37:
        /*00e4*/ 	.byte	0x04, 0x11
        /*00e6*/ 	.short	(.L_39 - .L_38)
	.align		4
.L_38:
        /*00e8*/ 	.word	index@($discretized_gaussian_log_likelihood$__internal_accurate_pow)
        /*00ec*/ 	.word	0x00000000


	//----- nvinfo : EIATTR_FRAME_SIZE
	.align		4
.L_39:
        /*00f0*/ 	.byte	0x04, 0x11
        /*00f2*/ 	.short	(.L_41 - .L_40)
	.align		4
.L_40:
        /*00f4*/ 	.word	index@($__internal_5_$__cuda_sm20_div_rn_f64_full)
        /*00f8*/ 	.word	0x00000000


	//----- nvinfo : EIATTR_FRAME_SIZE
	.align		4
.L_41:
        /*00fc*/ 	.byte	0x04, 0x11
        /*00fe*/ 	.short	(.L_43 - .L_42)
	.align		4
.L_42:
        /*0100*/ 	.word	index@(discretized_gaussian_log_likelihood)
        /*0104*/ 	.word	0x00000000


	//----- nvinfo : EIATTR_REGCOUNT
	.align		4
.L_43:
        /*0108*/ 	.byte	0x04, 0x2f
        /*010a*/ 	.short	(.L_45 - .L_44)
	.align		4
.L_44:
        /*010c*/ 	.word	index@(discretized_gaussian_log_likelihood_back)
        /*0110*/ 	.word	0x0000002c


	//----- nvinfo : EIATTR_FRAME_SIZE
	.align		4
.L_45:
        /*0114*/ 	.byte	0x04, 0x11
        /*0116*/ 	.short	(.L_47 - .L_46)
	.align		4
.L_46:
        /*0118*/ 	.word	index@($discretized_gaussian_log_likelihood_back$__internal_accurate_pow)
        /*011c*/ 	.word	0x00000000


	//----- nvinfo : EIATTR_FRAME_SIZE
	.align		4
.L_47:
        /*0120*/ 	.byte	0x04, 0x11
        /*0122*/ 	.short	(.L_49 - .L_48)
	.align		4
.L_48:
        /*0124*/ 	.word	index@($__internal_4_$__cuda_sm3x_div_rn_noftz_f32_slowpath)
        /*0128*/ 	.word	0x00000000


	//----- nvinfo : EIATTR_FRAME_SIZE
	.align		4
.L_49:
        /*012c*/ 	.byte	0x04, 0x11
        /*012e*/ 	.short	(.L_51 - .L_50)
	.align		4
.L_50:
        /*0130*/ 	.word	index@($__internal_3_$__cuda_sm20_div_rn_f64_full)
        /*0134*/ 	.word	0x00000000


	//----- nvinfo : EIATTR_FRAME_SIZE
	.align		4
.L_51:
        /*0138*/ 	.byte	0x04, 0x11
        /*013a*/ 	.short	(.L_53 - .L_52)
	.align		4
.L_52:
        /*013c*/ 	.word	index@(discretized_gaussian_log_likelihood_back)
        /*0140*/ 	.word	0x00000000


	//----- nvinfo : EIATTR_REGCOUNT
	.align		4
.L_53:
        /*0144*/ 	.byte	0x04, 0x2f
        /*0146*/ 	.short	(.L_55 - .L_54)
	.align		4
.L_54:
        /*0148*/ 	.word	index@(where_kernel)
        /*014c*/ 	.word	0x0000000b


	//----- nvinfo : EIATTR_FRAME_SIZE
	.align		4
.L_55:
        /*0150*/ 	.byte	0x04, 0x11
        /*0152*/ 	.short	(.L_57 - .L_56)
	.align		4
.L_56:
        /*0154*/ 	.word	index@(where_kernel)
        /*0158*/ 	.word	0x00000000


	//----- nvinfo : EIATTR_REGCOUNT
	.align		4
.L_57:
        /*015c*/ 	.byte	0x04, 0x2f
        /*015e*/ 	.short	(.L_59 - .L_58)
	.align		4
.L_58:
        /*0160*/ 	.word	index@(var_back)
        /*0164*/ 	.word	0x00000010


	//----- nvinfo : EIATTR_FRAME_SIZE
	.align		4
.L_59:
        /*0168*/ 	.byte	0x04, 0x11
        /*016a*/ 	.short	(.L_61 - .L_60)
	.align		4
.L_60:
        /*016c*/ 	.word	index@(var_back)
        /*0170*/ 	.word	0x00000000


	//----- nvinfo : EIATTR_REGCOUNT
	.align		4
.L_61:
        /*0174*/ 	.byte	0x04, 0x2f
        /*0176*/ 	.short	(.L_63 - .L_62)
	.align		4
.L_62:
        /*0178*/ 	.word	index@(mean_kernel)
        /*017c*/ 	.word	0x0000001f


	//----- nvinfo : EIATTR_FRAME_SIZE
	.align		4
.L_63:
        /*0180*/ 	.byte	0x04, 0x11
        /*0182*/ 	.short	(.L_65 - .L_64)
	.align		4
.L_64:
        /*0184*/ 	.word	index@($__internal_2_$__cuda_sm3x_div_rn_noftz_f32_slowpath)
        /*0188*/ 	.word	0x00000000


	//----- nvinfo : EIATTR_FRAME_SIZE
	.align		4
.L_65:
        /*018c*/ 	.byte	0x04, 0x11
        /*018e*/ 	.short	(.L_67 - .L_66)
	.align		4
.L_66:
        /*0190*/ 	.word	index@(mean_kernel)
        /*0194*/ 	.word	0x00000000


	//----- nvinfo : EIATTR_REGCOUNT
	.align		4
.L_67:
        /*0198*/ 	.byte	0x04, 0x2f
        /*019a*/ 	.short	(.L_69 - .L_68)
	.align		4
.L_68:
        /*019c*/ 	.word	index@(get_score_from_velocity)
        /*01a0*/ 	.word	0x00000010


	//----- nvinfo : EIATTR_FRAME_SIZE
	.align		4
.L_69:
        /*01a4*/ 	.byte	0x04, 0x11
        /*01a6*/ 	.short	(.L_71 - .L_70)
	.align		4
.L_70:
        /*01a8*/ 	.word	index@($__internal_1_$__cuda_sm3x_div_rn_noftz_f32_slowpath)
        /*01ac*/ 	.word	0x00000000


	//----- nvinfo : EIATTR_FRAME_SIZE
	.align		4
.L_71:
        /*01b0*/ 	.byte	0x04, 0x11
        /*01b2*/ 	.short	(.L_73 - .L_72)
	.align		4
.L_72:
        /*01b4*/ 	.word	index@(get_score_from_velocity)
        /*01b8*/ 	.word	0x00000000


	//----- nvinfo : EIATTR_REGCOUNT
	.align		4
.L_73:
        /*01bc*/ 	.byte	0x04, 0x2f
        /*01be*/ 	.short	(.L_75 - .L_74)
	.align		4
.L_74:
        /*01c0*/ 	.word	index@(p_sample)
        /*01c4*/ 	.word	0x00000010


	//----- nvinfo : EIATTR_FRAME_SIZE
	.align		4
.L_75:
        /*01c8*/ 	.byte	0x04, 0x11
        /*01ca*/ 	.short	(.L_77 - .L_76)
	.align		4
.L_76:
        /*01cc*/ 	.word	index@($__internal_0_$__cuda_sm20_sqrt_rn_f32_slowpath)
        /*01d0*/ 	.word	0x00000000


	//----- nvinfo : EIATTR_FRAME_SIZE
	.align		4
.L_77:
        /*01d4*/ 	.byte	0x04, 0x11
        /*01d6*/ 	.short	(.L_79 - .L_78)
	.align		4
.L_78:
        /*01d8*/ 	.word	index@(p_sample)
        /*01dc*/ 	.word	0x00000000


	//----- nvinfo : EIATTR_REGCOUNT
	.align		4
.L_79:
        /*01e0*/ 	.byte	0x04, 0x2f
        /*01e2*/ 	.short	(.L_81 - .L_80)
	.align		4
.L_80:
        /*01e4*/ 	.word	index@(p_sample_last)
        /*01e8*/ 	.word	0x00000012


	//----- nvinfo : EIATTR_FRAME_SIZE
	.align		4
.L_81:
        /*01ec*/ 	.byte	0x04, 0x11
        /*01ee*/ 	.short	(.L_83 - .L_82)
	.align		4
.L_82:
        /*01f0*/ 	.word	index@(p_sample_last)
        /*01f4*/ 	.word	0x00000000


	//----- nvinfo : EIATTR_REGCOUNT
	.align		4
.L_83:
        /*01f8*/ 	.byte	0x04, 0x2f
        /*01fa*/ 	.short	(.L_85 - .L_84)
	.align		4
.L_84:
        /*01fc*/ 	.word	index@(q_sample)
        /*0200*/ 	.word	0x00000012


	//----- nvinfo : EIATTR_FRAME_SIZE
	.align		4
.L_85:
        /*0204*/ 	.byte	0x04, 0x11
        /*0206*/ 	.short	(.L_87 - .L_86)
	.align		4
.L_86:
        /*0208*/ 	.word	index@(q_sample)
        /*020c*/ 	.word	0x00000000


	//----- nvinfo : EIATTR_REGCOUNT
	.align		4
.L_87:
        /*0210*/ 	.byte	0x04, 0x2f
        /*0212*/ 	.short	(.L_89 - .L_88)
	.align		4
.L_88:
        /*0214*/ 	.word	index@(q_sample_no_target)
        /*0218*/ 	.word	0x0000000e


	//----- nvinfo : EIATTR_FRAME_SIZE
	.align		4
.L_89:
        /*021c*/ 	.byte	0x04, 0x11
        /*021e*/ 	.short	(.L_91 - .L_90)
	.align		4
.L_90:
        /*0220*/ 	.word	index@(q_sample_no_target)
        /*0224*/ 	.word	0x00000000


	//----- nvinfo : EIATTR_MIN_STACK_SIZE
	.align		4
.L_91:
        /*0228*/ 	.byte	0x04, 0x12
        /*022a*/ 	.short	(.L_93 - .L_92)
	.align		4
.L_92:
        /*022c*/ 	.word	index@(q_sample_no_target)
        /*0230*/ 	.word	0x00000000


	//----- nvinfo : EIATTR_MIN_STACK_SIZE
	.align		4
.L_93:
        /*0234*/ 	.byte	0x04, 0x12
        /*0236*/ 	.short	(.L_95 - .L_94)
	.align		4
.L_94:
        /*0238*/ 	.word	index@(q_sample)
        /*023c*/ 	.word	0x00000000


	//----- nvinfo : EIATTR_MIN_STACK_SIZE
	.align		4
.L_95:
        /*0240*/ 	.byte	0x04, 0x12
        /*0242*/ 	.short	(.L_97 - .L_96)
	.align		4
.L_96:
        /*0244*/ 	.word	index@(p_sample_last)
        /*0248*/ 	.word	0x00000000


	//----- nvinfo : EIATTR_MIN_STACK_SIZE
	.align		4
.L_97:
        /*024c*/ 	.byte	0x04, 0x12
        /*024e*/ 	.short	(.L_99 - .L_98)
	.align		4
.L_98:
        /*0250*/ 	.word	index@(p_sample)
        /*0254*/ 	.word	0x00000000


	//----- nvinfo : EIATTR_MIN_STACK_SIZE
	.align		4
.L_99:
        /*0258*/ 	.byte	0x04, 0x12
        /*025a*/ 	.short	(.L_101 - .L_100)
	.align		4
.L_100:
        /*025c*/ 	.word	index@(get_score_from_velocity)
        /*0260*/ 	.word	0x00000000


	//----- nvinfo : EIATTR_MIN_STACK_SIZE
	.align		4
.L_101:
        /*0264*/ 	.byte	0x04, 0x12
        /*0266*/ 	.short	(.L_103 - .L_102)
	.align		4
.L_102:
        /*0268*/ 	.word	index@(mean_kernel)
        /*026c*/ 	.word	0x00000000


	//----- nvinfo : EIATTR_MIN_STACK_SIZE
	.align		4
.L_103:
        /*0270*/ 	.byte	0x04, 0x12
        /*0272*/ 	.short	(.L_105 - .L_104)
	.align		4
.L_104:
        /*0274*/ 	.word	index@(var_back)
        /*0278*/ 	.word	0x00000000


	//----- nvinfo : EIATTR_MIN_STACK_SIZE
	.align		4
.L_105:
        /*027c*/ 	.byte	0x04, 0x12
        /*027e*/ 	.short	(.L_107 - .L_106)
	.align		4
.L_106:
        /*0280*/ 	.word	index@(where_kernel)
        /*0284*/ 	.word	0x00000000


	//----- nvinfo : EIATTR_MIN_STACK_SIZE
	.align		4
.L_107:
        /*0288*/ 	.byte	0x04, 0x12
        /*028a*/ 	.short	(.L_109 - .L_108)
	.align		4
.L_108:
        /*028c*/ 	.word	index@(discretized_gaussian_log_likelihood_back)
        /*0290*/ 	.word	0x00000000


	//----- nvinfo : EIATTR_MIN_STACK_SIZE
	.align		4
.L_109:
        /*0294*/ 	.byte	0x04, 0x12
        /*0296*/ 	.short	(.L_111 - .L_110)
	.align		4
.L_110:
        /*0298*/ 	.word	index@(discretized_gaussian_log_likelihood)
        /*029c*/ 	.word	0x00000000


	//----- nvinfo : EIATTR_MIN_STACK_SIZE
	.align		4
.L_111:
        /*02a0*/ 	.byte	0x04, 0x12
        /*02a2*/ 	.short	(.L_113 - .L_112)
	.align		4
.L_112:
        /*02a4*/ 	.word	index@(normal_kl_back)
        /*02a8*/ 	.word	0x00000000


	//----- nvinfo : EIATTR_MIN_STACK_SIZE
	.align		4
.L_113:
        /*02ac*/ 	.byte	0x04, 0x12
        /*02ae*/ 	.short	(.L_115 - .L_114)
	.align		4
.L_114:
        /*02b0*/ 	.word	index@(normal_kl)
        /*02b4*/ 	.word	0x00000000


	//----- nvinfo : EIATTR_MIN_STACK_SIZE
	.align		4
.L_115:
        /*02b8*/ 	.byte	0x04, 0x12
        /*02ba*/ 	.short	(.L_117 - .L_116)
	.align		4
.L_116:
        /*02bc*/ 	.word	index@(sub_kernel)
        /*02c0*/ 	.word	0x00000000


	//----- nvinfo : EIATTR_MIN_STACK_SIZE
	.align		4
.L_117:
        /*02c4*/ 	.byte	0x04, 0x12
        /*02c6*/ 	.short	(.L_119 - .L_118)
	.align		4
.L_118:
        /*02c8*/ 	.word	index@(model_log_variance)
        /*02cc*/ 	.word	0x00000000


	//----- nvinfo : EIATTR_MIN_STACK_SIZE
	.align		4
.L_119:
        /*02d0*/ 	.byte	0x04, 0x12
        /*02d2*/ 	.short	(.L_121 - .L_120)
	.align		4
.L_120:
        /*02d4*/ 	.word	index@(model_variance)
        /*02d8*/ 	.word	0x00000000


	//----- nvinfo : EIATTR_MIN_STACK_SIZE
	.align		4
.L_121:
        /*02dc*/ 	.byte	0x04, 0x12
        /*02de*/ 	.short	(.L_123 - .L_122)
	.align		4
.L_122:
        /*02e0*/ 	.word	index@(extract_into_tensor)
        /*02e4*/ 	.word	0x00000000


	//----- nvinfo : EIATTR_MIN_STACK_SIZE
	.align		4
.L_123:
        /*02e8*/ 	.byte	0x04, 0x12
        /*02ea*/ 	.short	(.L_125 - .L_124)
	.align		4
.L_124:
        /*02ec*/ 	.word	index@(add_kernel)
        /*02f0*/ 	.word	0x00000000
.L_125:


//--------------------- .nv.compat                --------------------------
	.section	.nv.compat,"",@"SHT_CUDA_COMPAT_INFO"
	.align	4
        /*0000*/ 	.byte	0x02, 0x09, 0x00, 0x00, 0x02, 0x02, 0x01, 0x00, 0x02, 0x05, 0x05, 0x00, 0x03, 0x07, 0x01, 0x01
        /*0010*/ 	.byte	0x02, 0x03, 0x00, 0x00, 0x02, 0x06, 0x01, 0x00, 0x04, 0x0b, 0x08, 0x00, 0x01, 0x00, 0x00, 0x00
        /*0020*/ 	.byte	0x00, 0x00, 0x00, 0x00


//--------------------- .nv.info.q_sample_no_target --------------------------
	.section	.nv.info.q_sample_no_target,"",@"SHT_CUDA_INFO"
	.sectionflags	@""
	.align	4


	//----- nvinfo : EIATTR_CUDA_API_VERSION
	.align		4
        /*0000*/ 	.byte	0x04, 0x37
        /*0002*/ 	.short	(.L_127 - .L_126)
.L_126:
        /*0004*/ 	.word	0x00000082


	//----- nvinfo : EIATTR_KPARAM_INFO
	.align		4
.L_127:
        /*0008*/ 	.byte	0x04, 0x17
        /*000a*/ 	.short	(.L_129 - .L_128)
.L_128:
        /*000c*/ 	.word	0x00000000
        /*0010*/ 	.short	0x0005
        /*0012*/ 	.short	0x0024
        /*0014*/ 	.byte	0x00, 0xf0, 0x11, 0x00


	//----- nvinfo : EIATTR_KPARAM_INFO
	.align		4
.L_129:
        /*0018*/ 	.byte	0x04, 0x17
        /*001a*/ 	.short	(.L_131 - .L_130)
.L_130:
        /*001c*/ 	.word	0x00000000
        /*0020*/ 	.short	0x0004
        /*0022*/ 	.short	0x0020
        /*0024*/ 	.byte	0x00, 0xf0, 0x11, 0x00


	//----- nvinfo : EIATTR_KPARAM_INFO
	.align		4
.L_131:
        /*0028*/ 	.byte	0x04, 0x17
        /*002a*/ 	.short	(.L_133 - .L_132)
.L_132:
        /*002c*/ 	.word	0x00000000
        /*0030*/ 	.short	0x0003
        /*0032*/ 	.short	0x0018
        /*0034*/ 	.byte	0x00, 0xf5, 0x21, 0x00


	//----- nvinfo : EIATTR_KPARAM_INFO
	.align		4
.L_133:
        /*0038*/ 	.byte	0x04, 0x17
        /*003a*/ 	.short	(.L_135 - .L_134)
.L_134:
        /*003c*/ 	.word	0x00000000
        /*0040*/ 	.short	0x0002
        /*0042*/ 	.short	0x0010
        /*0044*/ 	.byte	0x00, 0xf5, 0x21, 0x00


	//----- nvinfo : EIATTR_KPARAM_INFO
	.align		4
.L_135:
        /*0048*/ 	.byte	0x04, 0x17
        /*004a*/ 	.short	(.L_137 - .L_136)
.L_136:
        /*004c*/ 	.word	0x00000000
        /*0050*/ 	.short	0x0001
        /*0052*/ 	.short	0x0008
        /*0054*/ 	.byte	0x00, 0xf5, 0x21, 0x00


	//----- nvinfo : EIATTR_KPARAM_INFO
	.align		4
.L_137:
        /*0058*/ 	.byte	0x04, 0x17
        /*005a*/ 	.short	(.L_139 - .L_138)
.L_138:
        /*005c*/ 	.word	0x00000000
        /*0060*/ 	.short	0x0000
        /*0062*/ 	.short	0x0000
        /*0064*/ 	.byte	0x00, 0xf5, 0x21, 0x00


	//----- nvinfo : EIATTR_SPARSE_MMA_MASK
	.align		4
.L_139:
        /*0068*/ 	.byte	0x03, 0x50
        /*006a*/ 	.short	0x0000


	//----- nvinfo : EIATTR_MAXREG_COUNT
	.align		4
        /*006c*/ 	.byte	0x03, 0x1b
        /*006e*/ 	.short	0x00ff


	//----- nvinfo : EIATTR_MERCURY_ISA_VERSION
	.align		4
        /*0070*/ 	.byte	0x03, 0x5f
        /*0072*/ 	.short	0x0101


	//----- nvinfo : EIATTR_VRC_CTA_INIT_COUNT
	.align		4
        /*0074*/ 	.byte	0x02, 0x4a
	.zero		1
	.zero		1


	//----- nvinfo : EIATTR_EXIT_INSTR_OFFSETS
	.align		4
        /*0078*/ 	.byte	0x04, 0x1c
        /*007a*/ 	.short	(.L_141 - .L_140)


	//   ....[0]....
.L_140:
        /*007c*/ 	.word	0x000000a0


	//   ....[1]....
        /*0080*/ 	.word	0x00000340


	//----- nvinfo : EIATTR_CBANK_PARAM_SIZE
	.align		4
.L_141:
        /*0084*/ 	.byte	0x03, 0x19
        /*0086*/ 	.short	0x0028


	//----- nvinfo : EIATTR_PARAM_CBANK
	.align		4
        /*0088*/ 	.byte	0x04, 0x0a
        /*008a*/ 	.short	(.L_143 - .L_142)
	.align		4
.L_142:
        /*008c*/ 	.word	index@(.nv.constant0.q_sample_no_target)
        /*0090*/ 	.short	0x0380
        /*0092*/ 	.short	0x0028


	//----- nvinfo : EIATTR_SW_WAR
	.align		4
.L_143:
        /*0094*/ 	.byte	0x04, 0x36
        /*0096*/ 	.short	(.L_145 - .L_144)
.L_144:
        /*0098*/ 	.word	0x00000008
.L_145:


//--------------------- .nv.info.q_sample         --------------------------
	.section	.nv.info.q_sample,"",@"SHT_CUDA_INFO"
	.sectionflags	@""
	.align	4


	//----- nvinfo : EIATTR_CUDA_API_VERSION
	.align		4
        /*0000*/ 	.byte	0x04, 0x37
        /*0002*/ 	.short	(.L_147 - .L_146)
.L_146:
        /*0004*/ 	.word	0x00000082


	//----- nvinfo : EIATTR_KPARAM_INFO
	.align		4
.L_147:
        /*0008*/ 	.byte	0x04, 0x17
        /*000a*/ 	.short	(.L_149 - .L_148)
.L_148:
        /*000c*/ 	.word	0x00000000
        /*0010*/ 	.short	0x0006
        /*0012*/ 	.short	0x002c
        /*0014*/ 	.byte	0x00, 0xf0, 0x11, 0x00


	//----- nvinfo : EIATTR_KPARAM_INFO
	.align		4
.L_149:
        /*0018*/ 	.byte	0x04, 0x17
        /*001a*/ 	.short	(.L_151 - .L_150)
.L_150:
        /*001c*/ 	.word	0x00000000
        /*0020*/ 	.short	0x0005
        /*0022*/ 	.short	0x0028
        /*0024*/ 	.byte	0x00, 0xf0, 0x11, 0x00


	//----- nvinfo : EIATTR_KPARAM_INFO
	.align		4
.L_151:
        /*0028*/ 	.byte	0x04, 0x17
        /*002a*/ 	.short	(.L_153 - .L_152)
.L_152:
        /*002c*/ 	.word	0x00000000
        /*0030*/ 	.short	0x0004
        /*0032*/ 	.short	0x0020
        /*0034*/ 	.byte	0x00, 0xf5, 0x21, 0x00


	//----- nvinfo : EIATTR_KPARAM_INFO
	.align		4
.L_153:
        /*0038*/ 	.byte	0x04, 0x17
        /*003a*/ 	.short	(.L_155 - .L_154)
.L_154:
        /*003c*/ 	.word	0x00000000
        /*0040*/ 	.short	0x0003
        /*0042*/ 	.short	0x0018
        /*0044*/ 	.byte	0x00, 0xf5, 0x21, 0x00


	//----- nvinfo : EIATTR_KPARAM_INFO
	.align		4
.L_155:
        /*0048*/ 	.byte	0x04, 0x17
        /*004a*/ 	.short	(.L_157 - .L_156)
.L_156:
        /*004c*/ 	.word	0x00000000
        /*0050*/ 	.short	0x0002
        /*0052*/ 	.short	0x0010
        /*0054*/ 	.byte	0x00, 0xf5, 0x21, 0x00


	//----- nvinfo : EIATTR_KPARAM_INFO
	.align		4
.L_157:
        /*0058*/ 	.byte	0x04, 0x17
        /*005a*/ 	.short	(.L_159 - .L_158)
.L_158:
        /*005c*/ 	.word	0x00000000
        /*0060*/ 	.short	0x0001
        /*0062*/ 	.short	0x0008
        /*0064*/ 	.byte	0x00, 0xf5, 0x21, 0x00


	//----- nvinfo : EIATTR_KPARAM_INFO
	.align		4
.L_159:
        /*0068*/ 	.byte	0x04, 0x17
        /*006a*/ 	.short	(.L_161 - .L_160)
.L_160:
        /*006c*/ 	.word	0x00000000
        /*0070*/ 	.short	0x0000
        /*0072*/ 	.short	0x0000
        /*0074*/ 	.byte	0x00, 0xf5, 0x21, 0x00


	//----- nvinfo : EIATTR_SPARSE_MMA_MASK
	.align		4
.L_161:
        /*0078*/ 	.byte	0x03, 0x50
        /*007a*/ 	.short	0x0000


	//----- nvinfo : EIATTR_MAXREG_COUNT
	.align		4
        /*007c*/ 	.byte	0x03, 0x1b
        /*007e*/ 	.short	0x00ff


	//----- nvinfo : EIATTR_MERCURY_ISA_VERSION
	.align		4
        /*0080*/ 	.byte	0x03, 0x5f
        /*0082*/ 	.short	0x0101


	//----- nvinfo : EIATTR_VRC_CTA_INIT_COUNT
	.align		4
        /*0084*/ 	.byte	0x02, 0x4a
	.zero		1
	.zero		1


	//----- nvinfo : EIATTR_EXIT_INSTR_OFFSETS
	.align		4
        /*0088*/ 	.byte	0x04, 0x1c
        /*008a*/ 	.short	(.L_163 - .L_162)


	//   ....[0]....
.L_162:
        /*008c*/ 	.word	0x000000a0


	//   ....[1]....
        /*0090*/ 	.word	0x000003a0


	//----- nvinfo : EIATTR_CBANK_PARAM_SIZE
	.align		4
.L_163:
        /*0094*/ 	.byte	0x03, 0x19
        /*0096*/ 	.short	0x0030


	//----- nvinfo : EIATTR_PARAM_CBANK
	.align		4
        /*0098*/ 	.byte	0x04, 0x0a
        /*009a*/ 	.short	(.L_165 - .L_164)
	.align		4
.L_164:
        /*009c*/ 	.word	index@(.nv.constant0.q_sample)
        /*00a0*/ 	.short	0x0380
        /*00a2*/ 	.short	0x0030


	//----- nvinfo : EIATTR_SW_WAR
	.align		4
.L_165:
        /*00a4*/ 	.byte	0x04, 0x36
        /*00a6*/ 	.short	(.L_167 - .L_166)
.L_166:
        /*00a8*/ 	.word	0x00000008
.L_167:


//--------------------- .nv.info.p_sample_last    --------------------------
	.section	.nv.info.p_sample_last,"",@"SHT_CUDA_INFO"
	.sectionflags	@""
	.align	4


	//----- nvinfo : EIATTR_CUDA_API_VERSION
	.align		4
        /*0000*/ 	.byte	0x04, 0x37
        /*0002*/ 	.short	(.L_169 - .L_168)
.L_168:
        /*0004*/ 	.word	0x00000082


	//----- nvinfo : EIATTR_KPARAM_INFO
	.align		4
.L_169:
        /*0008*/ 	.byte	0x04, 0x17
        /*000a*/ 	.short	(.L_171 - .L_170)
.L_170:
        /*000c*/ 	.word	0x00000000
        /*0010*/ 	.short	0x0007
        /*0012*/ 	.short	0x002c
        /*0014*/ 	.byte	0x00, 0xf0, 0x11, 0x00


	//----- nvinfo : EIATTR_KPARAM_INFO
	.align		4
.L_171:
        /*0018*/ 	.byte	0x04, 0x17
        /*001a*/ 	.short	(.L_173 - .L_172)
.L_172:
        /*001c*/ 	.word	0x00000000
        /*0020*/ 	.short	0x0006
        /*0022*/ 	.short	0x0028
        /*0024*/ 	.byte	0x00, 0xf0, 0x11, 0x00


	//----- nvinfo : EIATTR_KPARAM_INFO
	.align		4
.L_173:
        /*0028*/ 	.byte	0x04, 0x17
        /*002a*/ 	.short	(.L_175 - .L_174)
.L_174:
        /*002c*/ 	.word	0x00000000
        /*0030*/ 	.short	0x0005
        /*0032*/ 	.short	0x0020
        /*0034*/ 	.byte	0x00, 0xf5, 0x21, 0x00


	//----- nvinfo : EIATTR_KPARAM_INFO
	.align		4
.L_175:
        /*0038*/ 	.byte	0x04, 0x17
        /*003a*/ 	.short	(.L_177 - .L_176)
.L_176:
        /*003c*/ 	.word	0x00000000
        /*0040*/ 	.short	0x0004
        /*0042*/ 	.short	0x001c
        /*0044*/ 	.byte	0x00, 0xf0, 0x11, 0x00


	//----- nvinfo : EIATTR_KPARAM_INFO
	.align		4
.L_177:
        /*0048*/ 	.byte	0x04, 0x17
        /*004a*/ 	.short	(.L_179 - .L_178)
.L_178:
        /*004c*/ 	.word	0x00000000
        /*0050*/ 	.short	0x0003
        /*0052*/ 	.short	0x0018
        /*0054*/ 	.byte	0x00, 0xf0, 0x11, 0x00


	//----- nvinfo : EIATTR_KPARAM_INFO
	.align		4
.L_179:
        /*0058*/ 	.byte	0x04, 0x17
        /*005a*/ 	.short	(.L_181 - .L_180)
.L_180:
        /*005c*/ 	.word	0x00000000
        /*0060*/ 	.short	0x0002
        /*0062*/ 	.short	0x0010
        /*0064*/ 	.byte	0x00, 0xf5, 0x21, 0x00


	//----- nvinfo : EIATTR_KPARAM_INFO
	.align		4
.L_181:
        /*0068*/ 	.byte	0x04, 0x17
        /*006a*/ 	.short	(.L_183 - .L_182)
.L_182:
        /*006c*/ 	.word	0x00000000
        /*0070*/ 	.short	0x0001
        /*0072*/ 	.short	0x0008
        /*0074*/ 	.byte	0x00, 0xf5, 0x21, 0x00


	//----- nvinfo : EIATTR_KPARAM_INFO
	.align		4
.L_183:
        /*0078*/ 	.byte	0x04, 0x17
        /*007a*/ 	.short	(.L_185 - .L_184)
.L_184:
        /*007c*/ 	.word	0x00000000
        /*0080*/ 	.short	0x0000
        /*0082*/ 	.short	0x0000
        /*0084*/ 	.byte	0x00, 0xf5, 0x21, 0x00


	//----- nvinfo : EIATTR_SPARSE_MMA_MASK
	.align		4
.L_185:
        /*0088*/ 	.byte	0x03, 0x50
        /*008a*/ 	.short	0x0000


	//----- nvinfo : EIATTR_MAXREG_COUNT
	.align		4
        /*008c*/ 	.byte	0x03, 0x1b
        /*008e*/ 	.short	0x00ff


	//----- nvinfo : EIATTR_MERCURY_ISA_VERSION
	.align		4
        /*0090*/ 	.byte	0x03, 0x5f
        /*0092*/ 	.short	0x0101


	//----- nvinfo : EIATTR_VRC_CTA_INIT_COUNT
	.align		4
        /*0094*/ 	.byte	0x02, 0x4a
	.zero		1
	.zero		1


	//----- nvinfo : EIATTR_EXIT_INSTR_OFFSETS
	.align		4
        /*0098*/ 	.byte	0x04, 0x1c
        /*009a*/ 	.short	(.L_187 - .L_186)


	//   ....[0]....
.L_186:
        /*009c*/ 	.word	0x000000a0


	//   ....[1]....
        /*00a0*/ 	.word	0x000001c0


	//----- nvinfo : EIATTR_CBANK_PARAM_SIZE
	.align		4
.L_187:
        /*00a4*/ 	.byte	0x03, 0x19
        /*00a6*/ 	.short	0x0030


	//----- nvinfo : EIATTR_PARAM_CBANK
	.align		4
        /*00a8*/ 	.byte	0x04, 0x0a
        /*00aa*/ 	.short	(.L_189 - .L_188)
	.align		4
.L_188:
        /*00ac*/ 	.word	index@(.nv.constant0.p_sample_last)
        /*00b0*/ 	.short	0x0380
        /*00b2*/ 	.short	0x0030


	//----- nvinfo : EIATTR_SW_WAR
	.align		4
.L_189:
        /*00b4*/ 	.byte	0x04, 0x36
        /*00b6*/ 	.short	(.L_191 - .L_190)
.L_190:
        /*00b8*/ 	.word	0x00000008
.L_191:


//--------------------- .nv.info.p_sample         --------------------------
	.section	.nv.info.p_sample,"",@"SHT_CUDA_INFO"
	.sectionflags	@""
	.align	4


	//----- nvinfo : EIATTR_CUDA_API_VERSION
	.align		4
        /*0000*/ 	.byte	0x04, 0x37
        /*0002*/ 	.short	(.L_193 - .L_192)
.L_192:
        /*0004*/ 	.word	0x00000082


	//----- nvinfo : EIATTR_KPARAM_INFO
	.align		4
.L_193:
        /*0008*/ 	.byte	0x04, 0x17
        /*000a*/ 	.short	(.L_195 - .L_194)
.L_194:
        /*000c*/ 	.word	0x00000000
        /*0010*/ 	.short	0x0008
        /*0012*/ 	.short	0x0034
        /*0014*/ 	.byte	0x00, 0xf0, 0x11, 0x00


	//----- nvinfo : EIATTR_KPARAM_INFO
	.align		4
.L_195:
        /*0018*/ 	.byte	0x04, 0x17
        /*001a*/ 	.short	(.L_197 - .L_196)
.L_196:
        /*001c*/ 	.word	0x00000000
        /*0020*/ 	.short	0x0007
        /*0022*/ 	.short	0x0030
        /*0024*/ 	.byte	0x00, 0xf0, 0x11, 0x00


	//----- nvinfo : EIATTR_KPARAM_INFO
	.align		4
.L_197:
        /*0028*/ 	.byte	0x04, 0x17
        /*002a*/ 	.short	(.L_199 - .L_198)
.L_198:
        /*002c*/ 	.word	0x00000000
        /*0030*/ 	.short	0x0006
        /*0032*/ 	.short	0x0028
        /*0034*/ 	.byte	0x00, 0xf5, 0x21, 0x00


	//----- nvinfo : EIATTR_KPARAM_INFO
	.align		4
.L_199:
        /*0038*/ 	.byte	0x04, 0x17
        /*003a*/ 	.short	(.L_201 - .L_200)
.L_200:
        /*003c*/ 	.word	0x00000000
        /*0040*/ 	.short	0x0005
        /*0042*/ 	.short	0x0024
        /*0044*/ 	.byte	0x00, 0xf0, 0x11, 0x00


	//----- nvinfo : EIATTR_KPARAM_INFO
	.align		4
.L_201:
        /*0048*/ 	.byte	0x04, 0x17
        /*004a*/ 	.short	(.L_203 - .L_202)
.L_202:
        /*004c*/ 	.word	0x00000000
        /*0050*/ 	.short	0x0004
        /*0052*/ 	.short	0x0020
        /*0054*/ 	.byte	0x00, 0xf0, 0x11, 0x00


	//----- nvinfo : EIATTR_KPARAM_INFO
	.align		4
.L_203:
        /*0058*/ 	.byte	0x04, 0x17
        /*005a*/ 	.short	(.L_205 - .L_204)
.L_204:
        /*005c*/ 	.word	0x00000000
        /*0060*/ 	.short	0x0003
        /*0062*/ 	.short	0x0018
        /*0064*/ 	.byte	0x00, 0xf5, 0x21, 0x00


	//----- nvinfo : EIATTR_KPARAM_INFO
	.align		4
.L_205:
        /*0068*/ 	.byte	0x04, 0x17
        /*006a*/ 	.short	(.L_207 - .L_206)
.L_206:
        /*006c*/ 	.word	0x00000000
        /*0070*/ 	.short	0x0002
        /*0072*/ 	.short	0x0010
        /*0074*/ 	.byte	0x00, 0xf5, 0x21, 0x00


	//----- nvinfo : EIATTR_KPARAM_INFO
	.align		4
.L_207:
        /*0078*/ 	.byte	0x04, 0x17
        /*007a*/ 	.short	(.L_209 - .L_208)
.L_208:
        /*007c*/ 	.word	0x00000000
        /*0080*/ 	.short	0x0001
        /*0082*/ 	.short	0x0008
        /*0084*/ 	.byte	0x00, 0xf5, 0x21, 0x00


	//----- nvinfo : EIATTR_KPARAM_INFO
	.align		4
.L_209:
        /*0088*/ 	.byte	0x04, 0x17
        /*008a*/ 	.short	(.L_211 - .L_210)
.L_210:
        /*008c*/ 	.word	0x00000000
        /*0090*/ 	.short	0x0000
        /*0092*/ 	.short	0x0000
        /*0094*/ 	.byte	0x00, 0xf5, 0x21, 0x00


	//----- nvinfo : EIATTR_SPARSE_MMA_MASK
	.align		4
.L_211:
        /*0098*/ 	.byte	0x03, 0x50
        /*009a*/ 	.short	0x0000


	//----- nvinfo : EIATTR_MAXREG_COUNT
	.align		4
        /*009c*/ 	.byte	0x03, 0x1b
        /*009e*/ 	.short	0x00ff


	//----- nvinfo : EIATTR_MERCURY_ISA_VERSION
	.align		4
        /*00a0*/ 	.byte	0x03, 0x5f
        /*00a2*/ 	.short	0x0101


	//----- nvinfo : EIATTR_VRC_CTA_INIT_COUNT
	.align		4
        /*00a4*/ 	.byte	0x02, 0x4a
	.zero		1
	.zero		1


	//----- nvinfo : EIATTR_EXIT_INSTR_OFFSETS
	.align		4
        /*00a8*/ 	.byte	0x04, 0x1c
        /*00aa*/ 	.short	(.L_213 - .L_212)


	//   ....[0]....
.L_212:
        /*00ac*/ 	.word	0x000000a0


	//   ....[1]....
        /*00b0*/ 	.word	0x000002b0


	//----- nvinfo : EIATTR_CRS_STACK_SIZE
	.align		4
.L_213:
        /*00b4*/ 	.byte	0x04, 0x1e
        /*00b6*/ 	.short	(.L_215 - .L_214)
.L_214:
        /*00b8*/ 	.word	0x00000000


	//----- nvinfo : EIATTR_CBANK_PARAM_SIZE
	.align		4
.L_215:
        /*00bc*/ 	.byte	0x03, 0x19
        /*00be*/ 	.short	0x0038


	//----- nvinfo : EIATTR_PARAM_CBANK
	.align		4
        /*00c0*/ 	.byte	0x04, 0x0a
        /*00c2*/ 	.short	(.L_217 - .L_216)
	.align		4
.L_216:
        /*00c4*/ 	.word	index@(.nv.constant0.p_sample)
        /*00c8*/ 	.short	0x0380
        /*00ca*/ 	.short	0x0038


	//----- nvinfo : EIATTR_SW_WAR
	.align		4
.L_217:
        /*00cc*/ 	.byte	0x04, 0x36
        /*00ce*/ 	.short	(.L_219 - .L_218)
.L_218:
        /*00d0*/ 	.word	0x00000008
.L_219:


//--------------------- .nv.info.get_score_from_velocity --------------------------
	.section	.nv.info.get_score_from_velocity,"",@"SHT_CUDA_INFO"
	.sectionflags	@""
	.align	4


	//----- nvinfo : EIATTR_CUDA_API_VERSION
	.align		4
        /*0000*/ 	.byte	0x04, 0x37
        /*0002*/ 	.short	(.L_221 - .L_220)
.L_220:
        /*0004*/ 	.word	0x00000082


	//----- nvinfo : EIATTR_KPARAM_INFO
	.align		4
.L_221:
        /*0008*/ 	.byte	0x04, 0x17
        /*000a*/ 	.short	(.L_223 - .L_222)
.L_222:
        /*000c*/ 	.word	0x00000000
        /*0010*/ 	.short	0x0005
        /*0012*/ 	.short	0x0024
        /*0014*/ 	.byte	0x00, 0xf0, 0x11, 0x00


	//----- nvinfo : EIATTR_KPARAM_INFO
	.align		4
.L_223:
        /*0018*/ 	.byte	0x04, 0x17
        /*001a*/ 	.short	(.L_225 - .L_224)
.L_224:
        /*001c*/ 	.word	0x00000000
        /*0020*/ 	.short	0x0004
        /*0022*/ 	.short	0x0020
        /*0024*/ 	.byte	0x00, 0xf0, 0x11, 0x00


	//----- nvinfo : EIATTR_KPARAM_INFO
	.align		4
.L_225:
        /*0028*/ 	.byte	0x04, 0x17
        /*002a*/ 	.short	(.L_227 - .L_226)
.L_226:
        /*002c*/ 	.word	0x00000000
        /*0030*/ 	.short	0x0003
        /*0032*/ 	.short	0x0018
        /*0034*/ 	.byte	0x00, 0xf5, 0x21, 0x00


	//----- nvinfo : EIATTR_KPARAM_INFO
	.align		4
.L_227:
        /*0038*/ 	.byte	0x04, 0x17
        /*003a*/ 	.short	(.L_229 - .L_228)
.L_228:
        /*003c*/ 	.word	0x00000000
        /*0040*/ 	.short	0x0002
        /*0042*/ 	.short	0x0010
        /*0044*/ 	.byte	0x00, 0xf0, 0x11, 0x00


	//----- nvinfo : EIATTR_KPARAM_INFO
	.align		4
.L_229:
        /*0048*/ 	.byte	0x04, 0x17
        /*004a*/ 	.short	(.L_231 - .L_230)
.L_230:
        /*004c*/ 	.word	0x00000000
        /*0050*/ 	.short	0x0001
        /*0052*/ 	.short	0x0008
        /*0054*/ 	.byte	0x00, 0xf5, 0x21, 0x00


	//----- nvinfo : EIATTR_KPARAM_INFO
	.align		4
.L_231:
        /*0058*/ 	.byte	0x04, 0x17
        /*005a*/ 	.short	(.L_233 - .L_232)
.L_232:
        /*005c*/ 	.word	0x00000000
        /*0060*/ 	.short	0x0000
        /*0062*/ 	.short	0x0000
        /*0064*/ 	.byte	0x00, 0xf5, 0x21, 0x00


	//----- nvinfo : EIATTR_SPARSE_MMA_MASK
	.align		4
.L_233:
        /*0068*/ 	.byte	0x03, 0x50
        /*006a*/ 	.short	0x0000


	//----- nvinfo : EIATTR_MAXREG_COUNT
	.align		4
        /*006c*/ 	.byte	0x03, 0x1b
        /*006e*/ 	.short	0x00ff


	//----- nvinfo : EIATTR_MERCURY_ISA_VERSION
	.align		4
        /*0070*/ 	.byte	0x03, 0x5f
        /*0072*/ 	.short	0x0101


	//----- nvinfo : EIATTR_VRC_CTA_INIT_COUNT
	.align		4
        /*0074*/ 	.byte	0x02, 0x4a
	.zero		1
	.zero		1


	//----- nvinfo : EIATTR_EXIT_INSTR_OFFSETS
	.align		4
        /*0078*/ 	.byte	0x04, 0x1c
        /*007a*/ 	.short	(.L_235 - .L_234)


	//   ....[0]....
.L_234:
        /*007c*/ 	.word	0x000000a0


	//   ....[1]....
        /*0080*/ 	.word	0x00000270


	//----- nvinfo : EIATTR_CRS_STACK_SIZE
	.align		4
.L_235:
        /*0084*/ 	.byte	0x04, 0x1e
        /*0086*/ 	.short	(.L_237 - .L_236)
.L_236:
        /*0088*/ 	.word	0x00000000


	//----- nvinfo : EIATTR_CBANK_PARAM_SIZE
	.align		4
.L_237:
        /*008c*/ 	.byte	0x03, 0x19
        /*008e*/ 	.short	0x0028


	//----- nvinfo : EIATTR_PARAM_CBANK
	.align		4
        /*0090*/ 	.byte	0x04, 0x0a
        /*0092*/ 	.short	(.L_239 - .L_238)
	.align		4
.L_238:
        /*0094*/ 	.word	index@(.nv.constant0.get_score_from_velocity)
        /*0098*/ 	.short	0x0380
        /*009a*/ 	.short	0x0028


	//----- nvinfo : EIATTR_SW_WAR
	.align		4
.L_239:
        /*009c*/ 	.byte	0x04, 0x36
        /*009e*/ 	.short	(.L_241 - .L_240)
.L_240:
        /*00a0*/ 	.word	0x00000008
.L_241:


//--------------------- .nv.info.mean_kernel      --------------------------
	.section	.nv.info.mean_kernel,"",@"SHT_CUDA_INFO"
	.sectionflags	@""
	.align	4


	//----- nvinfo : EIATTR_CUDA_API_VERSION
	.align		4
        /*0000*/ 	.byte	0x04, 0x37
        /*0002*/ 	.short	(.L_243 - .L_242)
.L_242:
        /*0004*/ 	.word	0x00000082


	//----- nvinfo : EIATTR_KPARAM_INFO
	.align		4
.L_243:
        /*0008*/ 	.byte	0x04, 0x17
        /*000a*/ 	.short	(.L_245 - .L_244)
.L_244:
        /*000c*/ 	.word	0x00000000
        /*0010*/ 	.short	0x0003
        /*0012*/ 	.short	0x0014
        /*0014*/ 	.byte	0x00, 0xf0, 0x11, 0x00


	//----- nvinfo : EIATTR_KPARAM_INFO
	.align		4
.L_245:
        /*0018*/ 	.byte	0x04, 0x17
        /*001a*/ 	.short	(.L_247 - .L_246)
.L_246:
        /*001c*/ 	.word	0x00000000
        /*0020*/ 	.short	0x0002
        /*0022*/ 	.short	0x0010
        /*0024*/ 	.byte	0x00, 0xf0, 0x11, 0x00


	//----- nvinfo : EIATTR_KPARAM_INFO
	.align		4
.L_247:
        /*0028*/ 	.byte	0x04, 0x17
        /*002a*/ 	.short	(.L_249 - .L_248)
.L_248:
        /*002c*/ 	.word	0x00000000
        /*0030*/ 	.short	0x0001
        /*0032*/ 	.short	0x0008
        /*0034*/ 	.byte	0x00, 0xf5, 0x21, 0x00


	//----- nvinfo : EIATTR_KPARAM_INFO
	.align		4
.L_249:
        /*0038*/ 	.byte	0x04, 0x17
        /*003a*/ 	.short	(.L_251 - .L_250)
.L_250:
        /*003c*/ 	.word	0x00000000
        /*0040*/ 	.short	0x0000
        /*0042*/ 	.short	0x0000
        /*0044*/ 	.byte	0x00, 0xf5, 0x21, 0x00


	//----- nvinfo : EIATTR_SPARSE_MMA_MASK
	.align		4
.L_251:
        /*0048*/ 	.byte	0x03, 0x50
        /*004a*/ 	.short	0x0000


	//----- nvinfo : EIATTR_MAXREG_COUNT
	.align		4
        /*004c*/ 	.byte	0x03, 0x1b
        /*004e*/ 	.short	0x00ff


	//----- nvinfo : EIATTR_MERCURY_ISA_VERSION
	.align		4
        /*0050*/ 	.byte	0x03, 0x5f
        /*0052*/ 	.short	0x0101


	//----- nvinfo : EIATTR_VRC_CTA_INIT_COUNT
	.align		4
        /*0054*/ 	.byte	0x02, 0x4a
	.zero		1
	.zero		1


	//----- nvinfo : EIATTR_EXIT_INSTR_OFFSETS
	.align		4
        /*0058*/ 	.byte	0x04, 0x1c
        /*005a*/ 	.short	(.L_253 - .L_252)


	//   ....[0]....
.L_252:
        /*005c*/ 	.word	0x000000a0


	//   ....[1]....
        /*0060*/ 	.word	0x000008b0


	//----- nvinfo : EIATTR_CRS_STACK_SIZE
	.align		4
.L_253:
        /*0064*/ 	.byte	0x04, 0x1e
        /*0066*/ 	.short	(.L_255 - .L_254)
.L_254:
        /*0068*/ 	.word	0x00000000


	//----- nvinfo : EIATTR_CBANK_PARAM_SIZE
	.align		4
.L_255:
        /*006c*/ 	.byte	0x03, 0x19
        /*006e*/ 	.short	0x0018


	//----- nvinfo : EIATTR_PARAM_CBANK
	.align		4
        /*0070*/ 	.byte	0x04, 0x0a
        /*0072*/ 	.short	(.L_257 - .L_256)
	.align		4
.L_256:
        /*0074*/ 	.word	index@(.nv.constant0.mean_kernel)
        /*0078*/ 	.short	0x0380
        /*007a*/ 	.short	0x0018


	//----- nvinfo : EIATTR_SW_WAR
	.align		4
.L_257:
        /*007c*/ 	.byte	0x04, 0x36
        /*007e*/ 	.short	(.L_259 - .L_258)
.L_258:
        /*0080*/ 	.word	0x00000008
.L_259:


//--------------------- .nv.info.var_back         --------------------------
	.section	.nv.info.var_back,"",@"SHT_CUDA_INFO"
	.sectionflags	@""
	.align	4


	//----- nvinfo : EIATTR_CUDA_API_VERSION
	.align		4
        /*0000*/ 	.byte	0x04, 0x37
        /*0002*/ 	.short	(.L_261 - .L_260)
.L_260:
        /*0004*/ 	.word	0x00000082


	//----- nvinfo : EIATTR_KPARAM_INFO
	.align		4
.L_261:
        /*0008*/ 	.byte	0x04, 0x17
        /*000a*/ 	.short	(.L_263 - .L_262)
.L_262:
        /*000c*/ 	.word	0x00000000
        /*0010*/ 	.short	0x0004
        /*0012*/ 	.short	0x0020
        /*0014*/ 	.byte	0x00, 0xf0, 0x11, 0x00


	//----- nvinfo : EIATTR_KPARAM_INFO
	.align		4
.L_263:
        /*0018*/ 	.byte	0x04, 0x17
        /*001a*/ 	.short	(.L_265 - .L_264)
.L_264:
        /*001c*/ 	.word	0x00000000
        /*0020*/ 	.short	0x0003
        /*0022*/ 	.short	0x0018
        /*0024*/ 	.byte	0x00, 0xf5, 0x21, 0x00


	//----- nvinfo : EIATTR_KPARAM_INFO
	.align		4
.L_265:
        /*0028*/ 	.byte	0x04, 0x17
        /*002a*/ 	.short	(.L_267 - .L_266)
.L_266:
        /*002c*/ 	.word	0x00000000
        /*0030*/ 	.short	0x0002
        /*0032*/ 	.short	0x0010
        /*0034*/ 	.byte	0x00, 0xf5, 0x21, 0x00


	//----- nvinfo : EIATTR_KPARAM_INFO
	.align		4
.L_267:
        /*0038*/ 	.byte	0x04, 0x17
        /*003a*/ 	.short	(.L_269 - .L_268)
.L_268:
        /*003c*/ 	.word	0x00000000
        /*0040*/ 	.short	0x0001
        /*0042*/ 	.short	0x0008
        /*0044*/ 	.byte	0x00, 0xf5, 0x21, 0x00


	//----- nvinfo : EIATTR_KPARAM_INFO
	.align		4
.L_269:
        /*0048*/ 	.byte	0x04, 0x17
        /*004a*/ 	.short	(.L_271 - .L_270)
.L_270:
        /*004c*/ 	.word	0x00000000
        /*0050*/ 	.short	0x0000
        /*0052*/ 	.short	0x0000
        /*0054*/ 	.byte	0x00, 0xf5, 0x21, 0x00


	//----- nvinfo : EIATTR_SPARSE_MMA_MASK
	.align		4
.L_271:
        /*0058*/ 	.byte	0x03, 0x50
        /*005a*/ 	.short	0x0000


	//----- nvinfo : EIATTR_MAXREG_COUNT
	.align		4
        /*005c*/ 	.byte	0x03, 0x1b
        /*005e*/ 	.short	0x00ff


	//----- nvinfo : EIATTR_MERCURY_ISA_VERSION
	.align		4
        /*0060*/ 	.byte	0x03, 0x5f
        /*0062*/ 	.short	0x0101


	//----- nvinfo : EIATTR_VRC_CTA_INIT_COUNT
	.align		4
        /*0064*/ 	.byte	0x02, 0x4a
	.zero		1
	.zero		1


	//----- nvinfo : EIATTR_EXIT_INSTR_OFFSETS
	.align		4
        /*0068*/ 	.byte	0x04, 0x1c
        /*006a*/ 	.short	(.L_273 - .L_272)


	//   ....[0]....
.L_272:
        /*006c*/ 	.word	0x000000a0


	//   ....[1]....
        /*0070*/ 	.word	0x000001b0


	//----- nvinfo : EIATTR_CBANK_PARAM_SIZE
	.align		4
.L_273:
        /*0074*/ 	.byte	0x03, 0x19
        /*0076*/ 	.short	0x0024


	//----- nvinfo : EIATTR_PARAM_CBANK
	.align		4
        /*0078*/ 	.byte	0x04, 0x0a
        /*007a*/ 	.short	(.L_275 - .L_274)
	.align		4
.L_274:
        /*007c*/ 	.word	index@(.nv.constant0.var_back)
        /*0080*/ 	.short	0x0380
        /*0082*/ 	.short	0x0024


	//----- nvinfo : EIATTR_SW_WAR
	.align		4
.L_275:
        /*0084*/ 	.byte	0x04, 0x36
        /*0086*/ 	.short	(.L_277 - .L_276)
.L_276:
        /*0088*/ 	.word	0x00000008
.L_277:


//--------------------- .nv.info.where_kernel     --------------------------
	.section	.nv.info.where_kernel,"",@"SHT_CUDA_INFO"
	.sectionflags	@""
	.align	4


	//----- nvinfo : EIATTR_CUDA_API_VERSION
	.align		4
        /*0000*/ 	.byte	0x04, 0x37
        /*0002*/ 	.short	(.L_279 - .L_278)
.L_278:
        /*0004*/ 	.word	0x00000082


	//----- nvinfo : EIATTR_KPARAM_INFO
	.align		4
.L_279:
        /*0008*/ 	.byte	0x04, 0x17
        /*000a*/ 	.short	(.L_281 - .L_280)
.L_280:
        /*000c*/ 	.word	0x00000000
        /*0010*/ 	.short	0x0005
        /*0012*/ 	.short	0x0024
        /*0014*/ 	.byte	0x00, 0xf0, 0x11, 0x00


	//----- nvinfo : EIATTR_KPARAM_INFO
	.align		4
.L_281:
        /*0018*/ 	.byte	0x04, 0x17
        /*001a*/ 	.short	(.L_283 - .L_282)
.L_282:
        /*001c*/ 	.word	0x00000000
        /*0020*/ 	.short	0x0004
        /*0022*/ 	.short	0x0020
        /*0024*/ 	.byte	0x00, 0xf0, 0x11, 0x00


	//----- nvinfo : EIATTR_KPARAM_INFO
	.align		4
.L_283:
        /*0028*/ 	.byte	0x04, 0x17
        /*002a*/ 	.short	(.L_285 - .L_284)
.L_284:
        /*002c*/ 	.word	0x00000000
        /*0030*/ 	.short	0x0003
        /*0032*/ 	.short	0x0018
        /*0034*/ 	.byte	0x00, 0xf5, 0x21, 0x00


	//----- nvinfo : EIATTR_KPARAM_INFO
	.align		4
.L_285:
        /*0038*/ 	.byte	0x04, 0x17
        /*003a*/ 	.short	(.L_287 - .L_286)
.L_286:
        /*003c*/ 	.word	0x00000000
        /*0040*/ 	.short	0x0002
        /*0042*/ 	.short	0x0010
        /*0044*/ 	.byte	0x00, 0xf5, 0x21, 0x00


	//----- nvinfo : EIATTR_KPARAM_INFO
	.align		4
.L_287:
        /*0048*/ 	.byte	0x04, 0x17
        /*004a*/ 	.short	(.L_289 - .L_288)
.L_288:
        /*004c*/ 	.word	0x00000000
        /*0050*/ 	.short	0x0001
        /*0052*/ 	.short	0x0008
        /*0054*/ 	.byte	0x00, 0xf5, 0x21, 0x00


	//----- nvinfo : EIATTR_KPARAM_INFO
	.align		4
.L_289:
        /*0058*/ 	.byte	0x04, 0x17
        /*005a*/ 	.short	(.L_291 - .L_290)
.L_290:
        /*005c*/ 	.word	0x00000000
        /*0060*/ 	.short	0x0000
        /*0062*/ 	.short	0x0000
        /*0064*/ 	.byte	0x00, 0xf5, 0x21, 0x00


	//----- nvinfo : EIATTR_SPARSE_MMA_MASK
	.align		4
.L_291:
        /*0068*/ 	.byte	0x03, 0x50
        /*006a*/ 	.short	0x0000


	//----- nvinfo : EIATTR_MAXREG_COUNT
	.align		4
        /*006c*/ 	.byte	0x03, 0x1b
        /*006e*/ 	.short	0x00ff


	//----- nvinfo : EIATTR_MERCURY_ISA_VERSION
	.align		4
        /*0070*/ 	.byte	0x03, 0x5f
        /*0072*/ 	.short	0x0101


	//----- nvinfo : EIATTR_VRC_CTA_INIT_COUNT
	.align		4
        /*0074*/ 	.byte	0x02, 0x4a
	.zero		1
	.zero		1


	//----- nvinfo : EIATTR_EXIT_INSTR_OFFSETS
	.align		4
        /*0078*/ 	.byte	0x04, 0x1c
        /*007a*/ 	.short	(.L_293 - .L_292)


	//   ....[0]....
.L_292:
        /*007c*/ 	.word	0x000000a0


	//   ....[1]....
        /*0080*/ 	.word	0x00000300


	//   ....[2]....
        /*0084*/ 	.word	0x00000370


	//----- nvinfo : EIATTR_CRS_STACK_SIZE
	.align		4
.L_293:
        /*0088*/ 	.byte	0x04, 0x1e
        /*008a*/ 	.short	(.L_295 - .L_294)
.L_294:
        /*008c*/ 	.word	0x00000000


	//----- nvinfo : EIATTR_CBANK_PARAM_SIZE
	.align		4
.L_295:
        /*0090*/ 	.byte	0x03, 0x19
        /*0092*/ 	.short	0x0028


	//----- nvinfo : EIATTR_PARAM_CBANK
	.align		4
        /*0094*/ 	.byte	0x04, 0x0a
        /*0096*/ 	.short	(.L_297 - .L_296)
	.align		4
.L_296:
        /*0098*/ 	.word	index@(.nv.constant0.where_kernel)
        /*009c*/ 	.short	0x0380
        /*009e*/ 	.short	0x0028


	//----- nvinfo : EIATTR_SW_WAR
	.align		4
.L_297:
        /*00a0*/ 	.byte	0x04, 0x36
        /*00a2*/ 	.short	(.L_299 - .L_298)
.L_298:
        /*00a4*/ 	.word	0x00000008
.L_299:


//--------------------- .nv.info.discretized_gaussian_log_likelihood_back --------------------------
	.section	.nv.info.discretized_gaussian_log_likelihood_back,"",@"SHT_CUDA_INFO"
	.sectionflags	@""
	.align	4


	//----- nvinfo : EIATTR_CUDA_API_VERSION
	.align		4
        /*0000*/ 	.byte	0x04, 0x37
        /*0002*/ 	.short	(.L_301 - .L_300)
.L_300:
        /*0004*/ 	.word	0x00000082


	//----- nvinfo : EIATTR_KPARAM_INFO
	.align		4
.L_301:
        /*0008*/ 	.byte	0x04, 0x17
        /*000a*/ 	.short	(.L_303 - .L_302)
.L_302:
        /*000c*/ 	.word	0x00000000
        /*0010*/ 	.short	0x0004
        /*0012*/ 	.short	0x0020
        /*0014*/ 	.byte	0x00, 0xf0, 0x11, 0x00


	//----- nvinfo : EIATTR_KPARAM_INFO
	.align		4
.L_303:
        /*0018*/ 	.byte	0x04, 0x17
        /*001a*/ 	.short	(.L_305 - .L_304)
.L_304:
        /*001c*/ 	.word	0x00000000
        /*0020*/ 	.short	0x0003
        /*0022*/ 	.short	0x0018
        /*0024*/ 	.byte	0x00, 0xf5, 0x21, 0x00


	//----- nvinfo : EIATTR_KPARAM_INFO
	.align		4
.L_305:
        /*0028*/ 	.byte	0x04, 0x17
        /*002a*/ 	.short	(.L_307 - .L_306)
.L_306:
        /*002c*/ 	.word	0x00000000
        /*0030*/ 	.short	0x0002
        /*0032*/ 	.short	0x0010
        /*0034*/ 	.byte	0x00, 0xf5, 0x21, 0x00


	//----- nvinfo : EIATTR_KPARAM_INFO
	.align		4
.L_307:
        /*0038*/ 	.byte	0x04, 0x17
        /*003a*/ 	.short	(.L_309 - .L_308)
.L_308:
        /*003c*/ 	.word	0x00000000
        /*0040*/ 	.short	0x0001
        /*0042*/ 	.short	0x0008
        /*0044*/ 	.byte	0x00, 0xf5, 0x21, 0x00


	//----- nvinfo : EIATTR_KPARAM_INFO
	.align		4
.L_309:
        /*0048*/ 	.byte	0x04, 0x17
        /*004a*/ 	.short	(.L_311 - .L_310)
.L_310:
        /*004c*/ 	.word	0x00000000
        /*0050*/ 	.short	0x0000
        /*0052*/ 	.short	0x0000
        /*0054*/ 	.byte	0x00, 0xf5, 0x21, 0x00


	//----- nvinfo : EIATTR_SPARSE_MMA_MASK
	.align		4
.L_311:
        /*0058*/ 	.byte	0x03, 0x50
        /*005a*/ 	.short	0x0000


	//----- nvinfo : EIATTR_MAXREG_COUNT
	.align		4
        /*005c*/ 	.byte	0x03, 0x1b
        /*005e*/ 	.short	0x00ff


	//----- nvinfo : EIATTR_MERCURY_ISA_VERSION
	.align		4
        /*0060*/ 	.byte	0x03, 0x5f
        /*0062*/ 	.short	0x0101


	//----- nvinfo : EIATTR_VRC_CTA_INIT_COUNT
	.align		4
        /*0064*/ 	.byte	0x02, 0x4a
	.zero		1
	.zero		1


	//----- nvinfo : EIATTR_EXIT_INSTR_OFFSETS
	.align		4
        /*0068*/ 	.byte	0x04, 0x1c
        /*006a*/ 	.short	(.L_313 - .L_312)


	//   ....[0]....
.L_312:
        /*006c*/ 	.word	0x000000a0


	//   ....[1]....
        /*0070*/ 	.word	0x00004610


	//----- nvinfo : EIATTR_CRS_STACK_SIZE
	.align		4
.L_313:
        /*0074*/ 	.byte	0x04, 0x1e
        /*0076*/ 	.short	(.L_315 - .L_314)
.L_314:
        /*0078*/ 	.word	0x00000000


	//----- nvinfo : EIATTR_CBANK_PARAM_SIZE
	.align		4
.L_315:
        /*007c*/ 	.byte	0x03, 0x19
        /*007e*/ 	.short	0x0024


	//----- nvinfo : EIATTR_PARAM_CBANK
	.align		4
        /*0080*/ 	.byte	0x04, 0x0a
        /*0082*/ 	.short	(.L_317 - .L_316)
	.align		4
.L_316:
        /*0084*/ 	.word	index@(.nv.constant0.discretized_gaussian_log_likelihood_back)
        /*0088*/ 	.short	0x0380
        /*008a*/ 	.short	0x0024


	//----- nvinfo : EIATTR_SW_WAR
	.align		4
.L_317:
        /*008c*/ 	.byte	0x04, 0x36
        /*008e*/ 	.short	(.L_319 - .L_318)
.L_318:
        /*0090*/ 	.word	0x00000008
.L_319:


//--------------------- .nv.info.discretized_gaussian_log_likelihood --------------------------
	.section	.nv.info.discretized_gaussian_log_likelihood,"",@"SHT_CUDA_INFO"
	.sectionflags	@""
	.align	4


	//----- nvinfo : EIATTR_CUDA_API_VERSION
	.align		4
        /*0000*/ 	.byte	0x04, 0x37
        /*0002*/ 	.short	(.L_321 - .L_320)
.L_320:
        /*0004*/ 	.word	0x00000082


	//----- nvinfo : EIATTR_KPARAM_INFO
	.align		4
.L_321:
        /*0008*/ 	.byte	0x04, 0x17
        /*000a*/ 	.short	(.L_323 - .L_322)
.L_322:
        /*000c*/ 	.word	0x00000000
        /*0010*/ 	.short	0x0004
        /*0012*/ 	.short	0x0020
        /*0014*/ 	.byte	0x00, 0xf0, 0x11, 0x00


	//----- nvinfo : EIATTR_KPARAM_INFO
	.align		4
.L_323:
        /*0018*/ 	.byte	0x04, 0x17
        /*001a*/ 	.short	(.L_325 - .L_324)
.L_324:
        /*001c*/ 	.word	0x00000000
        /*0020*/ 	.short	0x0003
        /*0022*/ 	.short	0x0018
        /*0024*/ 	.byte	0x00, 0xf5, 0x21, 0x00


	//----- nvinfo : EIATTR_KPARAM_INFO
	.align		4
.L_325:
        /*0028*/ 	.byte	0x04, 0x17
        /*002a*/ 	.short	(.L_327 - .L_326)
.L_326:
        /*002c*/ 	.word	0x00000000
        /*0030*/ 	.short	0x0002
        /*0032*/ 	.short	0x0010
        /*0034*/ 	.byte	0x00, 0xf5, 0x21, 0x00


	//----- nvinfo : EIATTR_KPARAM_INFO
	.align		4
.L_327:
        /*0038*/ 	.byte	0x04, 0x17
        /*003a*/ 	.short	(.L_329 - .L_328)
.L_328:
        /*003c*/ 	.word	0x00000000
        /*0040*/ 	.short	0x0001
        /*0042*/ 	.short	0x0008
        /*0044*/ 	.byte	0x00, 0xf5, 0x21, 0x00


	//----- nvinfo : EIATTR_KPARAM_INFO
	.align		4
.L_329:
        /*0048*/ 	.byte	0x04, 0x17
        /*004a*/ 	.short	(.L_331 - .L_330)
.L_330:
        /*004c*/ 	.word	0x00000000
        /*0050*/ 	.short	0x0000
        /*0052*/ 	.short	0x0000
        /*0054*/ 	.byte	0x00, 0xf5, 0x21, 0x00


	//----- nvinfo : EIATTR_SPARSE_MMA_MASK
	.align		4
.L_331:
        /*0058*/ 	.byte	0x03, 0x50
        /*005a*/ 	.short	0x0000


	//----- nvinfo : EIATTR_MAXREG_COUNT
	.align		4
        /*005c*/ 	.byte	0x03, 0x1b
        /*005e*/ 	.short	0x00ff


	//----- nvinfo : EIATTR_MERCURY_ISA_VERSION
	.align		4
        /*0060*/ 	.byte	0x03, 0x5f
        /*0062*/ 	.short	0x0101


	//----- nvinfo : EIATTR_VRC_CTA_INIT_COUNT
	.align		4
        /*0064*/ 	.byte	0x02, 0x4a
	.zero		1
	.zero		1


	//----- nvinfo : EIATTR_EXIT_INSTR_OFFSETS
	.align		4
        /*0068*/ 	.byte	0x04, 0x1c
        /*006a*/ 	.short	(.L_333 - .L_332)


	//   ....[0]....
.L_332:
        /*006c*/ 	.word	0x000000a0


	//   ....[1]....
        /*0070*/ 	.word	0x00002100


	//----- nvinfo : EIATTR_CRS_STACK_SIZE
	.align		4
.L_333:
        /*0074*/ 	.byte	0x04, 0x1e
        /*0076*/ 	.short	(.L_335 - .L_334)
.L_334:
        /*0078*/ 	.word	0x00000000


	//----- nvinfo : EIATTR_CBANK_PARAM_SIZE
	.align		4
.L_335:
        /*007c*/ 	.byte	0x03, 0x19
        /*007e*/ 	.short	0x0024


	//----- nvinfo : EIATTR_PARAM_CBANK
	.align		4
        /*0080*/ 	.byte	0x04, 0x0a
        /*0082*/ 	.short	(.L_337 - .L_336)
	.align		4
.L_336:
        /*0084*/ 	.word	index@(.nv.constant0.discretized_gaussian_log_likelihood)
        /*0088*/ 	.short	0x0380
        /*008a*/ 	.short	0x0024


	//----- nvinfo : EIATTR_SW_WAR
	.align		4
.L_337:
        /*008c*/ 	.byte	0x04, 0x36
        /*008e*/ 	.short	(.L_339 - .L_338)
.L_338:
        /*0090*/ 	.word	0x00000008
.L_339:


//--------------------- .nv.info.normal_kl_back   --------------------------
	.section	.nv.info.normal_kl_back,"",@"SHT_CUDA_INFO"
	.sectionflags	@""
	.align	4


	//----- nvinfo : EIATTR_CUDA_API_VERSION
	.align		4
        /*0000*/ 	.byte	0x04, 0x37
        /*0002*/ 	.short	(.L_341 - .L_340)
.L_340:
        /*0004*/ 	.word	0x00000082


	//----- nvinfo : EIATTR_KPARAM_INFO
	.align		4
.L_341:
        /*0008*/ 	.byte	0x04, 0x17
        /*000a*/ 	.short	(.L_343 - .L_342)
.L_342:
        /*000c*/ 	.word	0x00000000
        /*0010*/ 	.short	0x0005
        /*0012*/ 	.short	0x0028
        /*0014*/ 	.byte	0x00, 0xf0, 0x11, 0x00


	//----- nvinfo : EIATTR_KPARAM_INFO
	.align		4
.L_343:
        /*0018*/ 	.byte	0x04, 0x17
        /*001a*/ 	.short	(.L_345 - .L_344)
.L_344:
        /*001c*/ 	.word	0x00000000
        /*0020*/ 	.short	0x0004
        /*0022*/ 	.short	0x0020
        /*0024*/ 	.byte	0x00, 0xf5, 0x21, 0x00


	//----- nvinfo : EIATTR_KPARAM_INFO
	.align		4
.L_345:
        /*0028*/ 	.byte	0x04, 0x17
        /*002a*/ 	.short	(.L_347 - .L_346)
.L_346:
        /*002c*/ 	.word	0x00000000
        /*0030*/ 	.short	0x0003
        /*0032*/ 	.short	0x0018
        /*0034*/ 	.byte	0x00, 0xf5, 0x21, 0x00


	//----- nvinfo : EIATTR_KPARAM_INFO
	.align		4
.L_347:
        /*0038*/ 	.byte	0x04, 0x17
        /*003a*/ 	.short	(.L_349 - .L_348)
.L_348:
        /*003c*/ 	.word	0x00000000
        /*0040*/ 	.short	0x0002
        /*0042*/ 	.short	0x0010
        /*0044*/ 	.byte	0x00, 0xf5, 0x21, 0x00


	//----- nvinfo : EIATTR_KPARAM_INFO
	.align		4
.L_349:
        /*0048*/ 	.byte	0x04, 0x17
        /*004a*/ 	.short	(.L_351 - .L_350)
.L_350:
        /*004c*/ 	.word	0x00000000
        /*0050*/ 	.short	0x0001
        /*0052*/ 	.short	0x0008
        /*0054*/ 	.byte	0x00, 0xf5, 0x21, 0x00


	//----- nvinfo : EIATTR_KPARAM_INFO
	.align		4
.L_351:
        /*0058*/ 	.byte	0x04, 0x17
        /*005a*/ 	.short	(.L_353 - .L_352)
.L_352:
        /*005c*/ 	.word	0x00000000
        /*0060*/ 	.short	0x0000
        /*0062*/ 	.short	0x0000
        /*0064*/ 	.byte	0x00, 0xf5, 0x21, 0x00


	//----- nvinfo : EIATTR_SPARSE_MMA_MASK
	.align		4
.L_353:
        /*0068*/ 	.byte	0x03, 0x50
        /*006a*/ 	.short	0x0000


	//----- nvinfo : EIATTR_MAXREG_COUNT
	.align		4
        /*006c*/ 	.byte	0x03, 0x1b
        /*006e*/ 	.short	0x00ff


	//----- nvinfo : EIATTR_MERCURY_ISA_VERSION
	.align		4
        /*0070*/ 	.byte	0x03, 0x5f
        /*0072*/ 	.short	0x0101


	//----- nvinfo : EIATTR_VRC_CTA_INIT_COUNT
	.align		4
        /*0074*/ 	.byte	0x02, 0x4a
	.zero		1
	.zero		1


	//----- nvinfo : EIATTR_EXIT_INSTR_OFFSETS
	.align		4
        /*0078*/ 	.byte	0x04, 0x1c
        /*007a*/ 	.short	(.L_355 - .L_354)


	//   ....[0]....
.L_354:
        /*007c*/ 	.word	0x000000a0


	//   ....[1]....
        /*0080*/ 	.word	0x00000610


	//----- nvinfo : EIATTR_CRS_STACK_SIZE
	.align		4
.L_355:
        /*0084*/ 	.byte	0x04, 0x1e
        /*0086*/ 	.short	(.L_357 - .L_356)
.L_356:
        /*0088*/ 	.word	0x00000000


	//----- nvinfo : EIATTR_CBANK_PARAM_SIZE
	.align		4
.L_357:
        /*008c*/ 	.byte	0x03, 0x19
        /*008e*/ 	.short	0x002c


	//----- nvinfo : EIATTR_PARAM_CBANK
	.align		4
        /*0090*/ 	.byte	0x04, 0x0a
        /*0092*/ 	.short	(.L_359 - .L_358)
	.align		4
.L_358:
        /*0094*/ 	.word	index@(.nv.constant0.normal_kl_back)
        /*0098*/ 	.short	0x0380
        /*009a*/ 	.short	0x002c


	//----- nvinfo : EIATTR_SW_WAR
	.align		4
.L_359:
        /*009c*/ 	.byte	0x04, 0x36
        /*009e*/ 	.short	(.L_361 - .L_360)
.L_360:
        /*00a0*/ 	.word	0x00000008
.L_361:


//--------------------- .nv.info.normal_kl        --------------------------
	.section	.nv.info.normal_kl,"",@"SHT_CUDA_INFO"
	.sectionflags	@""
	.align	4


	//----- nvinfo : EIATTR_CUDA_API_VERSION
	.align		4
        /*0000*/ 	.byte	0x04, 0x37
        /*0002*/ 	.short	(.L_363 - .L_362)
.L_362:
        /*0004*/ 	.word	0x00000082


	//----- nvinfo : EIATTR_KPARAM_INFO
	.align		4
.L_363:
        /*0008*/ 	.byte	0x04, 0x17
        /*000a*/ 	.short	(.L_365 - .L_364)
.L_364:
        /*000c*/ 	.word	0x00000000
        /*0010*/ 	.short	0x0005
        /*0012*/ 	.short	0x0028
        /*0014*/ 	.byte	0x00, 0xf0, 0x11, 0x00


	//----- nvinfo : EIATTR_KPARAM_INFO
	.align		4
.L_365:
        /*0018*/ 	.byte	0x04, 0x17
        /*001a*/ 	.short	(.L_367 - .L_366)
.L_366:
        /*001c*/ 	.word	0x00000000
        /*0020*/ 	.short	0x0004
        /*0022*/ 	.short	0x0020
        /*0024*/ 	.byte	0x00, 0xf5, 0x21, 0x00


	//----- nvinfo : EIATTR_KPARAM_INFO
	.align		4
.L_367:
        /*0028*/ 	.byte	0x04, 0x17
        /*002a*/ 	.short	(.L_369 - .L_368)
.L_368:
        /*002c*/ 	.word	0x00000000
        /*0030*/ 	.short	0x0003
        /*0032*/ 	.short	0x0018
        /*0034*/ 	.byte	0x00, 0xf5, 0x21, 0x00


	//----- nvinfo : EIATTR_KPARAM_INFO
	.align		4
.L_369:
        /*0038*/ 	.byte	0x04, 0x17
        /*003a*/ 	.short	(.L_371 - .L_370)
.L_370:
        /*003c*/ 	.word	0x00000000
        /*0040*/ 	.short	0x0002
        /*0042*/ 	.short	0x0010
        /*0044*/ 	.byte	0x00, 0xf5, 0x21, 0x00


	//----- nvinfo : EIATTR_KPARAM_INFO
	.align		4
.L_371:
        /*0048*/ 	.byte	0x04, 0x17
        /*004a*/ 	.short	(.L_373 - .L_372)
.L_372:
        /*004c*/ 	.word	0x00000000
        /*0050*/ 	.short	0x0001
        /*0052*/ 	.short	0x0008
        /*0054*/ 	.byte	0x00, 0xf5, 0x21, 0x00


	//----- nvinfo : EIATTR_KPARAM_INFO
	.align		4
.L_373:
        /*0058*/ 	.byte	0x04, 0x17
        /*005a*/ 	.short	(.L_375 - .L_374)
.L_374:
        /*005c*/ 	.word	0x00000000
        /*0060*/ 	.short	0x0000
        /*0062*/ 	.short	0x0000
        /*0064*/ 	.byte	0x00, 0xf5, 0x21, 0x00


	//----- nvinfo : EIATTR_SPARSE_MMA_MASK
	.align		4
.L_375:
        /*0068*/ 	.byte	0x03, 0x50
        /*006a*/ 	.short	0x0000


	//----- nvinfo : EIATTR_MAXREG_COUNT
	.align		4
        /*006c*/ 	.byte	0x03, 0x1b
        /*006e*/ 	.short	0x00ff


	//----- nvinfo : EIATTR_MERCURY_ISA_VERSION
	.align		4
        /*0070*/ 	.byte	0x03, 0x5f
        /*0072*/ 	.short	0x0101


	//----- nvinfo : EIATTR_VRC_CTA_INIT_COUNT
	.align		4
        /*0074*/ 	.byte	0x02, 0x4a
	.zero		1
	.zero		1


	//----- nvinfo : EIATTR_EXIT_INSTR_OFFSETS
	.align		4
        /*0078*/ 	.byte	0x04, 0x1c
        /*007a*/ 	.short	(.L_377 - .L_376)


	//   ....[0]....
.L_376:
        /*007c*/ 	.word	0x000000a0


	//   ....[1]....
        /*0080*/ 	.word	0x000009d0


	//----- nvinfo : EIATTR_CRS_STACK_SIZE
	.align		4
.L_377:
        /*0084*/ 	.byte	0x04, 0x1e
        /*0086*/ 	.short	(.L_379 - .L_378)
.L_378:
        /*0088*/ 	.word	0x00000000


	//----- nvinfo : EIATTR_CBANK_PARAM_SIZE
	.align		4
.L_379:
        /*008c*/ 	.byte	0x03, 0x19
        /*008e*/ 	.short	0x002c


	//----- nvinfo : EIATTR_PARAM_CBANK
	.align		4
        /*0090*/ 	.byte	0x04, 0x0a
        /*0092*/ 	.short	(.L_381 - .L_380)
	.align		4
.L_380:
        /*0094*/ 	.word	index@(.nv.constant0.normal_kl)
        /*0098*/ 	.short	0x0380
        /*009a*/ 	.short	0x002c


	//----- nvinfo : EIATTR_SW_WAR
	.align		4
.L_381:
        /*009c*/ 	.byte	0x04, 0x36
        /*009e*/ 	.short	(.L_383 - .L_382)
.L_382:
        /*00a0*/ 	.word	0x00000008
.L_383:


//--------------------- .nv.info.sub_kernel       --------------------------
	.section	.nv.info.sub_kernel,"",@"SHT_CUDA_INFO"
	.sectionflags	@""
	.align	4


	//----- nvinfo : EIATTR_CUDA_API_VERSION
	.align		4
        /*0000*/ 	.byte	0x04, 0x37
        /*0002*/ 	.short	(.L_385 - .L_384)
.L_384:
        /*0004*/ 	.word	0x00000082


	//----- nvinfo : EIATTR_KPARAM_INFO
	.align		4
.L_385:
        /*0008*/ 	.byte	0x04, 0x17
        /*000a*/ 	.short	(.L_387 - .L_386)
.L_386:
        /*000c*/ 	.word	0x00000000
        /*0010*/ 	.short	0x0007
        /*0012*/ 	.short	0x0034
        /*0014*/ 	.byte	0x00, 0xf0, 0x11, 0x00


	//----- nvinfo : EIATTR_KPARAM_INFO
	.align		4
.L_387:
        /*0018*/ 	.byte	0x04, 0x17
        /*001a*/ 	.short	(.L_389 - .L_388)
.L_388:
        /*001c*/ 	.word	0x00000000
        /*0020*/ 	.short	0x0006
        /*0022*/ 	.short	0x0030
        /*0024*/ 	.byte	0x00, 0xf0, 0x11, 0x00


	//----- nvinfo : EIATTR_KPARAM_INFO
	.align		4
.L_389:
        /*0028*/ 	.byte	0x04, 0x17
        /*002a*/ 	.short	(.L_391 - .L_390)
.L_390:
        /*002c*/ 	.word	0x00000000
        /*0030*/ 	.short	0x0005
        /*0032*/ 	.short	0x0028
        /*0034*/ 	.byte	0x00, 0xf5, 0x21, 0x00


	//----- nvinfo : EIATTR_KPARAM_INFO
	.align		4
.L_391:
        /*0038*/ 	.byte	0x04, 0x17
        /*003a*/ 	.short	(.L_393 - .L_392)
.L_392:
        /*003c*/ 	.word	0x00000000
        /*0040*/ 	.short	0x0004
        /*0042*/ 	.short	0x0020
        /*0044*/ 	.byte	0x00, 0xf5, 0x21, 0x00


	//----- nvinfo : EIATTR_KPARAM_INFO
	.align		4
.L_393:
        /*0048*/ 	.byte	0x04, 0x17
        /*004a*/ 	.short	(.L_395 - .L_394)
.L_394:
        /*004c*/ 	.word	0x00000000
        /*0050*/ 	.short	0x0003
        /*0052*/ 	.short	0x0018
        /*0054*/ 	.byte	0x00, 0xf5, 0x21, 0x00


	//----- nvinfo : EIATTR_KPARAM_INFO
	.align		4
.L_395:
        /*0058*/ 	.byte	0x04, 0x17
        /*005a*/ 	.short	(.L_397 - .L_396)
.L_396:
        /*005c*/ 	.word	0x00000000
        /*0060*/ 	.short	0x0002
        /*0062*/ 	.short	0x0010
        /*0064*/ 	.byte	0x00, 0xf5, 0x21, 0x00


	//----- nvinfo : EIATTR_KPARAM_INFO
	.align		4
.L_397:
        /*0068*/ 	.byte	0x04, 0x17
        /*006a*/ 	.short	(.L_399 - .L_398)
.L_398:
        /*006c*/ 	.word	0x00000000
        /*0070*/ 	.short	0x0001
        /*0072*/ 	.short	0x0008
        /*0074*/ 	.byte	0x00, 0xf5, 0x21, 0x00


	//----- nvinfo : EIATTR_KPARAM_INFO
	.align		4
.L_399:
        /*0078*/ 	.byte	0x04, 0x17
        /*007a*/ 	.short	(.L_401 - .L_400)
.L_400:
        /*007c*/ 	.word	0x00000000
        /*0080*/ 	.short	0x0000
        /*0082*/ 	.short	0x0000
        /*0084*/ 	.byte	0x00, 0xf5, 0x21, 0x00


	//----- nvinfo : EIATTR_SPARSE_MMA_MASK
	.align		4
.L_401:
        /*0088*/ 	.byte	0x03, 0x50
        /*008a*/ 	.short	0x0000


	//----- nvinfo : EIATTR_MAXREG_COUNT
	.align		4
        /*008c*/ 	.byte	0x03, 0x1b
        /*008e*/ 	.short	0x00ff


	//----- nvinfo : EIATTR_MERCURY_ISA_VERSION
	.align		4
        /*0090*/ 	.byte	0x03, 0x5f
        /*0092*/ 	.short	0x0101


	//----- nvinfo : EIATTR_VRC_CTA_INIT_COUNT
	.align		4
        /*0094*/ 	.byte	0x02, 0x4a
	.zero		1
	.zero		1


	//----- nvinfo : EIATTR_EXIT_INSTR_OFFSETS
	.align		4
        /*0098*/ 	.byte	0x04, 0x1c
        /*009a*/ 	.short	(.L_403 - .L_402)


	//   ....[0]....
.L_402:
        /*009c*/ 	.word	0x000000a0


	//   ....[1]....
        /*00a0*/ 	.word	0x00000390


	//----- nvinfo : EIATTR_CBANK_PARAM_SIZE
	.align		4
.L_403:
        /*00a4*/ 	.byte	0x03, 0x19
        /*00a6*/ 	.short	0x0038


	//----- nvinfo : EIATTR_PARAM_CBANK
	.align		4
        /*00a8*/ 	.byte	0x04, 0x0a
        /*00aa*/ 	.short	(.L_405 - .L_404)
	.align		4
.L_404:
        /*00ac*/ 	.word	index@(.nv.constant0.sub_kernel)
        /*00b0*/ 	.short	0x0380
        /*00b2*/ 	.short	0x0038


	//----- nvinfo : EIATTR_SW_WAR
	.align		4
.L_405:
        /*00b4*/ 	.byte	0x04, 0x36
        /*00b6*/ 	.short	(.L_407 - .L_406)
.L_406:
        /*00b8*/ 	.word	0x00000008
.L_407:


//--------------------- .nv.info.model_log_variance --------------------------
	.section	.nv.info.model_log_variance,"",@"SHT_CUDA_INFO"
	.sectionflags	@""
	.align	4


	//----- nvinfo : EIATTR_CUDA_API_VERSION
	.align		4
        /*0000*/ 	.byte	0x04, 0x37
        /*0002*/ 	.short	(.L_409 - .L_408)
.L_408:
        /*0004*/ 	.word	0x00000082


	//----- nvinfo : EIATTR_KPARAM_INFO
	.align		4
.L_409:
        /*0008*/ 	.byte	0x04, 0x17
        /*000a*/ 	.short	(.L_411 - .L_410)
.L_410:
        /*000c*/ 	.word	0x00000000
        /*0010*/ 	.short	0x0004
        /*0012*/ 	.short	0x0020
        /*0014*/ 	.byte	0x00, 0xf0, 0x11, 0x00


	//----- nvinfo : EIATTR_KPARAM_INFO
	.align		4
.L_411:
        /*0018*/ 	.byte	0x04, 0x17
        /*001a*/ 	.short	(.L_413 - .L_412)
.L_412:
        /*001c*/ 	.word	0x00000000
        /*0020*/ 	.short	0x0003
        /*0022*/ 	.short	0x0018
        /*0024*/ 	.byte	0x00, 0xf5, 0x21, 0x00


	//----- nvinfo : EIATTR_KPARAM_INFO
	.align		4
.L_413:
        /*0028*/ 	.byte	0x04, 0x17
        /*002a*/ 	.short	(.L_415 - .L_414)
.L_414:
        /*002c*/ 	.word	0x00000000
        /*0030*/ 	.short	0x0002
        /*0032*/ 	.short	0x0010
        /*0034*/ 	.byte	0x00, 0xf5, 0x21, 0x00


	//----- nvinfo : EIATTR_KPARAM_INFO
	.align		4
.L_415:
        /*0038*/ 	.byte	0x04, 0x17
        /*003a*/ 	.short	(.L_417 - .L_416)
.L_416:
        /*003c*/ 	.word	0x00000000
        /*0040*/ 	.short	0x0001
        /*0042*/ 	.short	0x0008
        /*0044*/ 	.byte	0x00, 0xf5, 0x21, 0x00


	//----- nvinfo : EIATTR_KPARAM_INFO
	.align		4
.L_417:
        /*0048*/ 	.byte	0x04, 0x17
        /*004a*/ 	.short	(.L_419 - .L_418)
.L_418:
        /*004c*/ 	.word	0x00000000
        /*0050*/ 	.short	0x0000
        /*0052*/ 	.short	0x0000
        /*0054*/ 	.byte	0x00, 0xf5, 0x21, 0x00


	//----- nvinfo : EIATTR_SPARSE_MMA_MASK
	.align		4
.L_419:
        /*0058*/ 	.byte	0x03, 0x50
        /*005a*/ 	.short	0x0000


	//----- nvinfo : EIATTR_MAXREG_COUNT
	.align		4
        /*005c*/ 	.byte	0x03, 0x1b
        /*005e*/ 	.short	0x00ff


	//----- nvinfo : EIATTR_MERCURY_ISA_VERSION
	.align		4
        /*0060*/ 	.byte	0x03, 0x5f
        /*0062*/ 	.short	0x0101


	//----- nvinfo : EIATTR_VRC_CTA_INIT_COUNT
	.align		4
        /*0064*/ 	.byte	0x02, 0x4a
	.zero		1
	.zero		1


	//----- nvinfo : EIATTR_EXIT_INSTR_OFFSETS
	.align		4
        /*0068*/ 	.byte	0x04, 0x1c
        /*006a*/ 	.short	(.L_421 - .L_420)


	//   ....[0]....
.L_420:
        /*006c*/ 	.word	0x000000a0


	//   ....[1]....
        /*0070*/ 	.word	0x000001d0


	//----- nvinfo : EIATTR_CBANK_PARAM_SIZE
	.align		4
.L_421:
        /*0074*/ 	.byte	0x03, 0x19
        /*0076*/ 	.short	0x0024


	//----- nvinfo : EIATTR_PARAM_CBANK
	.align		4
        /*0078*/ 	.byte	0x04, 0x0a
        /*007a*/ 	.short	(.L_423 - .L_422)
	.align		4
.L_422:
        /*007c*/ 	.word	index@(.nv.constant0.model_log_variance)
        /*0080*/ 	.short	0x0380
        /*0082*/ 	.short	0x0024


	//----- nvinfo : EIATTR_SW_WAR
	.align		4
.L_423:
        /*0084*/ 	.byte	0x04, 0x36
        /*0086*/ 	.short	(.L_425 - .L_424)
.L_424:
        /*0088*/ 	.word	0x00000008
.L_425:


//--------------------- .nv.info.model_variance   --------------------------
	.section	.nv.info.model_variance,"",@"SHT_CUDA_INFO"
	.sectionflags	@""
	.align	4


	//----- nvinfo : EIATTR_CUDA_API_VERSION
	.align		4
        /*0000*/ 	.byte	0x04, 0x37
        /*0002*/ 	.short	(.L_427 - .L_426)
.L_426:
        /*0004*/ 	.word	0x00000082


	//----- nvinfo : EIATTR_KPARAM_INFO
	.align		4
.L_427:
        /*0008*/ 	.byte	0x04, 0x17
        /*000a*/ 	.short	(.L_429 - .L_428)
.L_428:
        /*000c*/ 	.word	0x00000000
        /*0010*/ 	.short	0x0004
        /*0012*/ 	.short	0x0020
        /*0014*/ 	.byte	0x00, 0xf0, 0x11, 0x00


	//----- nvinfo : EIATTR_KPARAM_INFO
	.align		4
.L_429:
        /*0018*/ 	.byte	0x04, 0x17
        /*001a*/ 	.short	(.L_431 - .L_430)
.L_430:
        /*001c*/ 	.word	0x00000000
        /*0020*/ 	.short	0x0003
        /*0022*/ 	.short	0x0018
        /*0024*/ 	.byte	0x00, 0xf5, 0x21, 0x00


	//----- nvinfo : EIATTR_KPARAM_INFO
	.align		4
.L_431:
        /*0028*/ 	.byte	0x04, 0x17
        /*002a*/ 	.short	(.L_433 - .L_432)
.L_432:
        /*002c*/ 	.word	0x00000000
        /*0030*/ 	.short	0x0002
        /*0032*/ 	.short	0x0010
        /*0034*/ 	.byte	0x00, 0xf5, 0x21, 0x00


	//----- nvinfo : EIATTR_KPARAM_INFO
	.align		4
.L_433:
        /*0038*/ 	.byte	0x04, 0x17
        /*003a*/ 	.short	(.L_435 - .L_434)
.L_434:
        /*003c*/ 	.word	0x00000000
        /*0040*/ 	.short	0x0001
        /*0042*/ 	.short	0x0008
        /*0044*/ 	.byte	0x00, 0xf5, 0x21, 0x00


	//----- nvinfo : EIATTR_KPARAM_INFO
	.align		4
.L_435:
        /*0048*/ 	.byte	0x04, 0x17
        /*004a*/ 	.short	(.L_437 - .L_436)
.L_436:
        /*004c*/ 	.word	0x00000000
        /*0050*/ 	.short	0x0000
        /*0052*/ 	.short	0x0000
        /*0054*/ 	.byte	0x00, 0xf5, 0x21, 0x00


	//----- nvinfo : EIATTR_SPARSE_MMA_MASK
	.align		4
.L_437:
        /*0058*/ 	.byte	0x03, 0x50
        /*005a*/ 	.short	0x0000


	//----- nvinfo : EIATTR_MAXREG_COUNT
	.align		4
        /*005c*/ 	.byte	0x03, 0x1b
        /*005e*/ 	.short	0x00ff


	//----- nvinfo : EIATTR_MERCURY_ISA_VERSION
	.align		4
        /*0060*/ 	.byte	0x03, 0x5f
        /*0062*/ 	.short	0x0101


	//----- nvinfo : EIATTR_VRC_CTA_INIT_COUNT
	.align		4
        /*0064*/ 	.byte	0x02, 0x4a
	.zero		1
	.zero		1


	//----- nvinfo : EIATTR_EXIT_INSTR_OFFSETS
	.align		4
        /*0068*/ 	.byte	0x04, 0x1c
        /*006a*/ 	.short	(.L_439 - .L_438)


	//   ....[0]....
.L_438:
        /*006c*/ 	.word	0x000000a0


	//   ....[1]....
        /*0070*/ 	.word	0x00000270


	//----- nvinfo : EIATTR_CBANK_PARAM_SIZE
	.align		4
.L_439:
        /*0074*/ 	.byte	0x03, 0x19
        /*0076*/ 	.short	0x0024


	//----- nvinfo : EIATTR_PARAM_CBANK
	.align		4
        /*0078*/ 	.byte	0x04, 0x0a
        /*007a*/ 	.short	(.L_441 - .L_440)
	.align		4
.L_440:
        /*007c*/ 	.word	index@(.nv.constant0.model_variance)
        /*0080*/ 	.short	0x0380
        /*0082*/ 	.short	0x0024


	//----- nvinfo : EIATTR_SW_WAR
	.align		4
.L_441:
        /*0084*/ 	.byte	0x04, 0x36
        /*0086*/ 	.short	(.L_443 - .L_442)
.L_442:
        /*0088*/ 	.word	0x00000008
.L_443:


//--------------------- .nv.info.extract_into_tensor --------------------------
	.section	.nv.info.extract_into_tensor,"",@"SHT_CUDA_INFO"
	.sectionflags	@""
	.align	4


	//----- nvinfo : EIATTR_CUDA_API_VERSION
	.align		4
        /*0000*/ 	.byte	0x04, 0x37
        /*0002*/ 	.short	(.L_445 - .L_444)
.L_444:
        /*0004*/ 	.word	0x00000082


	//----- nvinfo : EIATTR_KPARAM_INFO
	.align		4
.L_445:
        /*0008*/ 	.byte	0x04, 0x17
        /*000a*/ 	.short	(.L_447 - .L_446)
.L_446:
        /*000c*/ 	.word	0x00000000
        /*0010*/ 	.short	0x0004
        /*0012*/ 	.short	0x001c
        /*0014*/ 	.byte	0x00, 0xf0, 0x11, 0x00


	//----- nvinfo : EIATTR_KPARAM_INFO
	.align		4
.L_447:
        /*0018*/ 	.byte	0x04, 0x17
        /*001a*/ 	.short	(.L_449 - .L_448)
.L_448:
        /*001c*/ 	.word	0x00000000
        /*0020*/ 	.short	0x0003
        /*0022*/ 	.short	0x0018
        /*0024*/ 	.byte	0x00, 0xf0, 0x11, 0x00


	//----- nvinfo : EIATTR_KPARAM_INFO
	.align		4
.L_449:
        /*0028*/ 	.byte	0x04, 0x17
        /*002a*/ 	.short	(.L_451 - .L_450)
.L_450:
        /*002c*/ 	.word	0x00000000
        /*0030*/ 	.short	0x0002
        /*0032*/ 	.short	0x0010
        /*0034*/ 	.byte	0x00, 0xf5, 0x21, 0x00


	//----- nvinfo : EIATTR_KPARAM_INFO
	.align		4
.L_451:
        /*0038*/ 	.byte	0x04, 0x17
        /*003a*/ 	.short	(.L_453 - .L_452)
.L_452:
        /*003c*/ 	.word	0x00000000
        /*0040*/ 	.short	0x0001
        /*0042*/ 	.short	0x0008
        /*0044*/ 	.byte	0x00, 0xf5, 0x21, 0x00


	//----- nvinfo : EIATTR_KPARAM_INFO
	.align		4
.L_453:
        /*0048*/ 	.byte	0x04, 0x17
        /*004a*/ 	.short	(.L_455 - .L_454)
.L_454:
        /*004c*/ 	.word	0x00000000
        /*0050*/ 	.short	0x0000
        /*0052*/ 	.short	0x0000
        /*0054*/ 	.byte	0x00, 0xf5, 0x21, 0x00


	//----- nvinfo : EIATTR_SPARSE_MMA_MASK
	.align		4
.L_455:
        /*0058*/ 	.byte	0x03, 0x50
        /*005a*/ 	.short	0x0000


	//----- nvinfo : EIATTR_MAXREG_COUNT
	.align		4
        /*005c*/ 	.byte	0x03, 0x1b
        /*005e*/ 	.short	0x00ff


	//----- nvinfo : EIATTR_MERCURY_ISA_VERSION
	.align		4
        /*0060*/ 	.byte	0x03, 0x5f
        /*0062*/ 	.short	0x0101


	//----- nvinfo : EIATTR_VRC_CTA_INIT_COUNT
	.align		4
        /*0064*/ 	.byte	0x02, 0x4a
	.zero		1
	.zero		1


	//----- nvinfo : EIATTR_EXIT_INSTR_OFFSETS
	.align		4
        /*0068*/ 	.byte	0x04, 0x1c
        /*006a*/ 	.short	(.L_457 - .L_456)


	//   ....[0]....
.L_456:
        /*006c*/ 	.word	0x000000a0


	//   ....[1]....
        /*0070*/ 	.word	0x000002e0


	//----- nvinfo : EIATTR_CBANK_PARAM_SIZE
	.align		4
.L_457:
        /*0074*/ 	.byte	0x03, 0x19
        /*0076*/ 	.short	0x0020


	//----- nvinfo : EIATTR_PARAM_CBANK
	.align		4
        /*0078*/ 	.byte	0x04, 0x0a
        /*007a*/ 	.short	(.L_459 - .L_458)
	.align		4
.L_458:
        /*007c*/ 	.word	index@(.nv.constant0.extract_into_tensor)
        /*0080*/ 	.short	0x0380
        /*0082*/ 	.short	0x0020


	//----- nvinfo : EIATTR_SW_WAR
	.align		4
.L_459:
        /*0084*/ 	.byte	0x04, 0x36
        /*0086*/ 	.short	(.L_461 - .L_460)
.L_460:
        /*0088*/ 	.word	0x00000008
.L_461:


//--------------------- .nv.info.add_kernel       --------------------------
	.section	.nv.info.add_kernel,"",@"SHT_CUDA_INFO"
	.sectionflags	@""
	.align	4


	//----- nvinfo : EIATTR_CUDA_API_VERSION
	.align		4
        /*0000*/ 	.byte	0x04, 0x37
        /*0002*/ 	.short	(.L_463 - .L_462)
.L_462:
        /*0004*/ 	.word	0x00000082


	//----- nvinfo : EIATTR_KPARAM_INFO
	.align		4
.L_463:
        /*0008*/ 	.byte	0x04, 0x17
        /*000a*/ 	.short	(.L_465 - .L_464)
.L_464:
        /*000c*/ 	.word	0x00000000
        /*0010*/ 	.short	0x0007
        /*0012*/ 	.short	0x0034
        /*0014*/ 	.byte	0x00, 0xf0, 0x11, 0x00


	//----- nvinfo : EIATTR_KPARAM_INFO
	.align		4
.L_465:
        /*0018*/ 	.byte	0x04, 0x17
        /*001a*/ 	.short	(.L_467 - .L_466)
.L_466:
        /*001c*/ 	.word	0x00000000
        /*0020*/ 	.short	0x0006
        /*0022*/ 	.short	0x0030
        /*0024*/ 	.byte	0x00, 0xf0, 0x11, 0x00


	//----- nvinfo : EIATTR_KPARAM_INFO
	.align		4
.L_467:
        /*0028*/ 	.byte	0x04, 0x17
        /*002a*/ 	.short	(.L_469 - .L_468)
.L_468:
        /*002c*/ 	.word	0x00000000
        /*0030*/ 	.short	0x0005
        /*0032*/ 	.short	0x0028
        /*0034*/ 	.byte	0x00, 0xf5, 0x21, 0x00


	//----- nvinfo : EIATTR_KPARAM_INFO
	.align		4
.L_469:
        /*0038*/ 	.byte	0x04, 0x17
        /*003a*/ 	.short	(.L_471 - .L_470)
.L_470:
        /*003c*/ 	.word	0x00000000
        /*0040*/ 	.short	0x0004
        /*0042*/ 	.short	0x0020
        /*0044*/ 	.byte	0x00, 0xf5, 0x21, 0x00


	//----- nvinfo : EIATTR_KPARAM_INFO
	.align		4
.L_471:
        /*0048*/ 	.byte	0x04, 0x17
        /*004a*/ 	.short	(.L_473 - .L_472)
.L_472:
        /*004c*/ 	.word	0x00000000
        /*0050*/ 	.short	0x0003
        /*0052*/ 	.short	0x0018
        /*0054*/ 	.byte	0x00, 0xf5, 0x21, 0x00


	//----- nvinfo : EIATTR_KPARAM_INFO
	.align		4
.L_473:
        /*0058*/ 	.byte	0x04, 0x17
        /*005a*/ 	.short	(.L_475 - .L_474)
.L_474:
        /*005c*/ 	.word	0x00000000
        /*0060*/ 	.short	0x0002
        /*0062*/ 	.short	0x0010
        /*0064*/ 	.byte	0x00, 0xf5, 0x21, 0x00


	//----- nvinfo : EIATTR_KPARAM_INFO
	.align		4
.L_475:
        /*0068*/ 	.byte	0x04, 0x17
        /*006a*/ 	.short	(.L_477 - .L_476)
.L_476:
        /*006c*/ 	.word	0x00000000
        /*0070*/ 	.short	0x0001
        /*0072*/ 	.short	0x0008
        /*0074*/ 	.byte	0x00, 0xf5, 0x21, 0x00


	//----- nvinfo : EIATTR_KPARAM_INFO
	.align		4
.L_477:
        /*0078*/ 	.byte	0x04, 0x17
        /*007a*/ 	.short	(.L_479 - .L_478)
.L_478:
        /*007c*/ 	.word	0x00000000
        /*0080*/ 	.short	0x0000
        /*0082*/ 	.short	0x0000
        /*0084*/ 	.byte	0x00, 0xf5, 0x21, 0x00


	//----- nvinfo : EIATTR_SPARSE_MMA_MASK
	.align		4
.L_479:
        /*0088*/ 	.byte	0x03, 0x50
        /*008a*/ 	.short	0x0000


	//----- nvinfo : EIATTR_MAXREG_COUNT
	.align		4
        /*008c*/ 	.byte	0x03, 0x1b
        /*008e*/ 	.short	0x00ff


	//----- nvinfo : EIATTR_MERCURY_ISA_VERSION
	.align		4
        /*0090*/ 	.byte	0x03, 0x5f
        /*0092*/ 	.short	0x0101


	//----- nvinfo : EIATTR_VRC_CTA_INIT_COUNT
	.align		4
        /*0094*/ 	.byte	0x02, 0x4a
	.zero		1
	.zero		1


	//----- nvinfo : EIATTR_EXIT_INSTR_OFFSETS
	.align		4
        /*0098*/ 	.byte	0x04, 0x1c
        /*009a*/ 	.short	(.L_481 - .L_480)


	//   ....[0]....
.L_480:
        /*009c*/ 	.word	0x000000a0


	//   ....[1]....
        /*00a0*/ 	.word	0x00000390


	//----- nvinfo : EIATTR_CBANK_PARAM_SIZE
	.align		4
.L_481:
        /*00a4*/ 	.byte	0x03, 0x19
        /*00a6*/ 	.short	0x0038


	//----- nvinfo : EIATTR_PARAM_CBANK
	.align		4
        /*00a8*/ 	.byte	0x04, 0x0a
        /*00aa*/ 	.short	(.L_483 - .L_482)
	.align		4
.L_482:
        /*00ac*/ 	.word	index@(.nv.constant0.add_kernel)
        /*00b0*/ 	.short	0x0380
        /*00b2*/ 	.short	0x0038


	//----- nvinfo : EIATTR_SW_WAR
	.align		4
.L_483:
        /*00b4*/ 	.byte	0x04, 0x36
        /*00b6*/ 	.short	(.L_485 - .L_484)
.L_484:
        /*00b8*/ 	.word	0x00000008
.L_485:


//--------------------- .nv.callgraph             --------------------------
	.section	.nv.callgraph,"",@"SHT_CUDA_CALLGRAPH"
	.align	4
	.sectionentsize	8
	.align		4
        /*0000*/ 	.word	0x00000000
	.align		4
        /*0004*/ 	.word	0xffffffff
	.align		4
        /*0008*/ 	.word	0x00000000
	.align		4
        /*000c*/ 	.word	0xfffffffe
	.align		4
        /*0010*/ 	.word	0x00000000
	.align		4
        /*0014*/ 	.word	0xfffffffd
	.align		4
        /*0018*/ 	.word	0x00000000
	.align		4
        /*001c*/ 	.word	0xfffffffc


//--------------------- .text.q_sample_no_target  --------------------------
	.section	.text.q_sample_no_target,"ax",@progbits
	.align	128
        .global         q_sample_no_target
        .type           q_sample_no_target,@function
        .size           q_sample_no_target,(.L_x_184 - q_sample_no_target)
        .other          q_sample_no_target,@"STO_CUDA_ENTRY STV_DEFAULT"
q_sample_no_target:
.text.q_sample_no_target:
[----:B------:R-:W-:Y:S01]  /*0000*/  LDC R1, c[0x0][0x37c] ;  /* 0x0000df00ff017b82 */ /* 0x000fe20000000800 */
[----:B------:R-:W0:Y:S07]  /*0010*/  S2R R3, SR_TID.X ;  /* 0x0000000000037919 */ /* 0x000e2e0000002100 */
[----:B------:R-:W-:Y:S01]  /*0020*/  S2UR UR4, SR_CTAID.X ;  /* 0x00000000000479c3 */ /* 0x000fe20000002500 */
[----:B------:R-:W1:Y:S01]  /*0030*/  LDCU UR6, c[0x0][0x370] ;  /* 0x00006e00ff0677ac */ /* 0x000e620008000800 */
[----:B------:R-:W2:Y:S06]  /*0040*/  LDCU UR7, c[0x0][0x3a0] ;  /* 0x00007400ff0777ac */ /* 0x000eac0008000800 */
[----:B------:R-:W1:Y:S08]  /*0050*/  S2UR UR5, SR_CTAID.Y ;  /* 0x00000000000579c3 */ /* 0x000e700000002600 */
[----:B------:R-:W0:Y:S01]  /*0060*/  LDC R0, c[0x0][0x360] ;  /* 0x0000d800ff007b82 */ /* 0x000e220000000800 */
[----:B-1----:R-:W-:-:S06]  /*0070*/  UIMAD UR4, UR5, UR6, UR4 ;  /* 0x00000006050472a4 */ /* 0x002fcc000f8e0204 */
[----:B0-----:R-:W-:-:S05]  /*0080*/  IMAD R0, R0, UR4, R3 ;  /* 0x0000000400007c24 */ /* 0x001fca000f8e0203 */
[----:B--2---:R-:W-:-:S13]  /*0090*/  ISETP.GE.AND P0, PT, R0, UR7, PT ;  /* 0x0000000700007c0c */ /* 0x004fda000bf06270 */
[----:B------:R-:W-:Y:S05]  /*00a0*/  @P0 EXIT ;  /* 0x000000000000094d */ /* 0x000fea0003800000 */
[----:B------:R-:W0:Y:S01]  /*00b0*/  LDC R9, c[0x0][0x3a4] ;  /* 0x0000e900ff097b82 */ /* 0x000e220000000800 */
[----:B------:R-:W-:Y:S01]  /*00c0*/  IABS R7, R0 ;  /* 0x0000000000077213 */ /* 0x000fe20000000000 */
[----:B------:R-:W1:Y:S01]  /*00d0*/  LDCU.64 UR4, c[0x0][0x358] ;  /* 0x00006b00ff0477ac */ /* 0x000e620008000a00 */
[----:B0-----:R-:W-:-:S04]  /*00e0*/  IABS R6, R9 ;  /* 0x0000000900067213 */ /* 0x001fc80000000000 */
[----:B------:R-:W0:Y:S08]  /*00f0*/  I2F.RP R4, R6 ;  /* 0x0000000600047306 */ /* 0x000e300000209400 */
[----:B0-----:R-:W0:Y:S02]  /*0100*/  MUFU.RCP R4, R4 ;  /* 0x0000000400047308 */ /* 0x001e240000001000 */
[----:B0-----:R-:W-:-:S02]  /*0110*/  IADD3 R2, PT, PT, R4, 0xffffffe, RZ ;  /* 0x0ffffffe04027810 */ /* 0x001fc40007ffe0ff */
[----:B------:R-:W-:-:S04]  /*0120*/  LOP3.LUT R4, R0, R9, RZ, 0x3c, !PT ;  /* 0x0000000900047212 */ /* 0x000fc800078e3cff */
[----:B------:R0:W2:Y:S01]  /*0130*/  F2I.FTZ.U32.TRUNC.NTZ R3, R2 ;  /* 0x0000000200037305 */ /* 0x0000a2000021f000 */
[----:B------:R-:W-:Y:S01]  /*0140*/  ISETP.GE.AND P1, PT, R4, RZ, PT ;  /* 0x000000ff0400720c */ /* 0x000fe20003f26270 */
[----:B0-----:R-:W-:Y:S01]  /*0150*/  IMAD.MOV.U32 R2, RZ, RZ, RZ ;  /* 0x000000ffff027224 */ /* 0x001fe200078e00ff */
[----:B--2---:R-:W-:-:S05]  /*0160*/  IADD3 R5, PT, PT, RZ, -R3, RZ ;  /* 0x80000003ff057210 */ /* 0x004fca0007ffe0ff */
[----:B------:R-:W-:-:S04]  /*0170*/  IMAD R5, R5, R6, RZ ;  /* 0x0000000605057224 */ /* 0x000fc800078e02ff */
[----:B------:R-:W-:Y:S01]  /*0180*/  IMAD.HI.U32 R3, R3, R5, R2 ;  /* 0x0000000503037227 */ /* 0x000fe200078e0002 */
[----:B------:R-:W-:-:S05]  /*0190*/  MOV R5, R7 ;  /* 0x0000000700057202 */ /* 0x000fca0000000f00 */
[----:B------:R-:W-:-:S04]  /*01a0*/  IMAD.HI.U32 R8, R3, R5, RZ ;  /* 0x0000000503087227 */ /* 0x000fc800078e00ff */
[----:B------:R-:W-:-:S04]  /*01b0*/  IMAD.MOV R3, RZ, RZ, -R8 ;  /* 0x000000ffff037224 */ /* 0x000fc800078e0a08 */
[C---:B------:R-:W-:Y:S02]  /*01c0*/  IMAD R3, R6.reuse, R3, R5 ;  /* 0x0000000306037224 */ /* 0x040fe400078e0205 */
[----:B------:R-:W0:Y:S03]  /*01d0*/  LDC.64 R4, c[0x0][0x380] ;  /* 0x0000e000ff047b82 */ /* 0x000e260000000a00 */
[----:B------:R-:W-:-:S13]  /*01e0*/  ISETP.GT.U32.AND P2, PT, R6, R3, PT ;  /* 0x000000030600720c */ /* 0x000fda0003f44070 */
[-C--:B------:R-:W-:Y:S01]  /*01f0*/  @!P2 IADD3 R3, PT, PT, R3, -R6.reuse, RZ ;  /* 0x800000060303a210 */ /* 0x080fe20007ffe0ff */
[----:B------:R-:W-:Y:S01]  /*0200*/  @!P2 VIADD R8, R8, 0x1 ;  /* 0x000000010808a836 */ /* 0x000fe20000000000 */
[----:B------:R-:W-:Y:S02]  /*0210*/  ISETP.NE.AND P2, PT, R9, RZ, PT ;  /* 0x000000ff0900720c */ /* 0x000fe40003f45270 */
[----:B------:R-:W-:Y:S02]  /*0220*/  ISETP.GE.U32.AND P0, PT, R3, R6, PT ;  /* 0x000000060300720c */ /* 0x000fe40003f06070 */
[----:B------:R-:W2:Y:S01]  /*0230*/  LDC.64 R6, c[0x0][0x388] ;  /* 0x0000e200ff067b82 */ /* 0x000ea20000000a00 */
[----:B0-----:R-:W-:-:S07]  /*0240*/  IMAD.WIDE R4, R0, 0x4, R4 ;  /* 0x0000000400047825 */ /* 0x001fce00078e0204 */
[----:B------:R-:W0:Y:S01]  /*0250*/  LDC.64 R2, c[0x0][0x390] ;  /* 0x0000e400ff027b82 */ /* 0x000e220000000a00 */
[----:B-1----:R-:W3:Y:S02]  /*0260*/  LDG.E R5, desc[UR4][R4.64] ;  /* 0x0000000404057981 */ /* 0x002ee4000c1e1900 */
[----:B------:R-:W-:-:S04]  /*0270*/  @P0 IADD3 R8, PT, PT, R8, 0x1, RZ ;  /* 0x0000000108080810 */ /* 0x000fc80007ffe0ff */
[----:B------:R-:W-:Y:S02]  /*0280*/  @!P1 IADD3 R8, PT, PT, -R8, RZ, RZ ;  /* 0x000000ff08089210 */ /* 0x000fe40007ffe1ff */
[----:B------:R-:W-:Y:S01]  /*0290*/  @!P2 LOP3.LUT R8, RZ, R9, RZ, 0x33, !PT ;  /* 0x00000009ff08a212 */ /* 0x000fe200078e33ff */
[----:B--2---:R-:W-:-:S06]  /*02a0*/  IMAD.WIDE R6, R0, 0x4, R6 ;  /* 0x0000000400067825 */ /* 0x004fcc00078e0206 */
[----:B------:R-:W2:Y:S01]  /*02b0*/  LDG.E R7, desc[UR4][R6.64] ;  /* 0x0000000406077981 */ /* 0x000ea2000c1e1900 */
[----:B0-----:R-:W-:Y:S02]  /*02c0*/  IMAD.WIDE R2, R8, 0x4, R2 ;  /* 0x0000000408027825 */ /* 0x001fe400078e0202 */
[----:B------:R-:W0:Y:S04]  /*02d0*/  LDC.64 R8, c[0x0][0x398] ;  /* 0x0000e600ff087b82 */ /* 0x000e280000000a00 */
[----:B------:R-:W2:Y:S01]  /*02e0*/  LDG.E R2, desc[UR4][R2.64] ;  /* 0x0000000402027981 */ /* 0x000ea2000c1e1900 */
[----:B0-----:R-:W-:-:S04]  /*02f0*/  IMAD.WIDE R8, R0, 0x4, R8 ;  /* 0x0000000400087825 */ /* 0x001fc800078e0208 */
[C---:B--2---:R-:W-:Y:S01]  /*0300*/  FMUL R11, R2.reuse, R7 ;  /* 0x00000007020b7220 */ /* 0x044fe20000400000 */
[----:B------:R-:W-:-:S04]  /*0310*/  FADD R10, -R2, 1 ;  /* 0x3f800000020a7421 */ /* 0x000fc80000000100 */
[----:B---3--:R-:W-:-:S05]  /*0320*/  FFMA R11, R10, R5, R11 ;  /* 0x000000050a0b7223 */ /* 0x008fca000000000b */
[----:B------:R-:W-:Y:S01]  /*0330*/  STG.E desc[UR4][R8.64], R11 ;  /* 0x0000000b08007986 */ /* 0x000fe2000c101904 */
[----:B------:R-:W-:Y:S05]  /*0340*/  EXIT ;  /* 0x000000000000794d */ /* 0x000fea0003800000 */
.L_x_0:
[----:B------:R-:W-:-:S00]  /*0350*/  BRA `(.L_x_0) ;  /* 0xfffffffc00fc7947 */ /* 0x000fc0000383ffff */
[----:B------:R-:W-:-:S00]  /*0360*/  NOP ;  /* 0x0000000000007918 */ /* 0x000fc00000000000 */
        /* <DEDUP_REMOVED lines=9> */
.L_x_184:


//--------------------- .text.q_sample            --------------------------
	.section	.text.q_sample,"ax",@progbits
	.align	128
        .global         q_sample
        .type           q_sample,@function
        .size           q_sample,(.L_x_185 - q_sample)
        .other          q_sample,@"STO_CUDA_ENTRY STV_DEFAULT"
q_sample:
.text.q_sample:
        /* <DEDUP_REMOVED lines=17> */
[----:B0-----:R-:W-:-:S06]  /*0110*/  IADD3 R2, PT, PT, R4, 0xffffffe, RZ ;  /* 0x0ffffffe04027810 */ /* 0x001fcc0007ffe0ff */
[----:B------:R0:W2:Y:S02]  /*0120*/  F2I.FTZ.U32.TRUNC.NTZ R3, R2 ;  /* 0x0000000200037305 */ /* 0x0000a4000021f000 */
[----:B0-----:R-:W-:Y:S01]  /*0130*/  HFMA2 R2, -RZ, RZ, 0, 0 ;  /* 0x00000000ff027431 */ /* 0x001fe200000001ff */
[----:B--2---:R-:W-:-:S05]  /*0140*/  IADD3 R5, PT, PT, RZ, -R3, RZ ;  /* 0x80000003ff057210 */ /* 0x004fca0007ffe0ff */
[----:B------:R-:W-:-:S04]  /*0150*/  IMAD R5, R5, R6, RZ ;  /* 0x0000000605057224 */ /* 0x000fc800078e02ff */
[----:B------:R-:W-:-:S04]  /*0160*/  IMAD.HI.U32 R3, R3, R5, R2 ;  /* 0x0000000503037227 */ /* 0x000fc800078e0002 */
[----:B------:R-:W-:-:S04]  /*0170*/  IMAD.MOV.U32 R5, RZ, RZ, R7 ;  /* 0x000000ffff057224 */ /* 0x000fc800078e0007 */
[----:B------:R-:W-:-:S05]  /*0180*/  IMAD.HI.U32 R8, R3, R5, RZ ;  /* 0x0000000503087227 */ /* 0x000fca00078e00ff */
[----:B------:R-:W-:-:S05]  /*0190*/  IADD3 R3, PT, PT, -R8, RZ, RZ ;  /* 0x000000ff08037210 */ /* 0x000fca0007ffe1ff */
[C---:B------:R-:W-:Y:S02]  /*01a0*/  IMAD R3, R6.reuse, R3, R5 ;  /* 0x0000000306037224 */ /* 0x040fe400078e0205 */
[----:B------:R-:W0:Y:S03]  /*01b0*/  LDC.64 R4, c[0x0][0x390] ;  /* 0x0000e400ff047b82 */ /* 0x000e260000000a00 */
[----:B------:R-:W-:-:S13]  /*01c0*/  ISETP.GT.U32.AND P2, PT, R6, R3, PT ;  /* 0x000000030600720c */ /* 0x000fda0003f44070 */
[-C--:B------:R-:W-:Y:S01]  /*01d0*/  @!P2 IADD3 R3, PT, PT, R3, -R6.reuse, RZ ;  /* 0x800000060303a210 */ /* 0x080fe20007ffe0ff */
[----:B------:R-:W-:Y:S01]  /*01e0*/  @!P2 VIADD R8, R8, 0x1 ;  /* 0x000000010808a836 */ /* 0x000fe20000000000 */
[----:B------:R-:W-:Y:S02]  /*01f0*/  ISETP.NE.AND P2, PT, R9, RZ, PT ;  /* 0x000000ff0900720c */ /* 0x000fe40003f45270 */
[----:B------:R-:W-:Y:S02]  /*0200*/  ISETP.GE.U32.AND P0, PT, R3, R6, PT ;  /* 0x000000060300720c */ /* 0x000fe40003f06070 */
[----:B------:R-:W-:Y:S01]  /*0210*/  LOP3.LUT R6, R0, R9, RZ, 0x3c, !PT ;  /* 0x0000000900067212 */ /* 0x000fe200078e3cff */
[----:B------:R-:W2:Y:S03]  /*0220*/  LDC.64 R2, c[0x0][0x388] ;  /* 0x0000e200ff027b82 */ /* 0x000ea60000000a00 */
[----:B------:R-:W-:-:S05]  /*0230*/  ISETP.GE.AND P1, PT, R6, RZ, PT ;  /* 0x000000ff0600720c */ /* 0x000fca0003f26270 */
[----:B------:R-:W3:Y:S02]  /*0240*/  LDC.64 R6, c[0x0][0x380] ;  /* 0x0000e000ff067b82 */ /* 0x000ee40000000a00 */
[----:B------:R-:W-:-:S06]  /*0250*/  @P0 IADD3 R8, PT, PT, R8, 0x1, RZ ;  /* 0x0000000108080810 */ /* 0x000fcc0007ffe0ff */
[----:B------:R-:W-:Y:S02]  /*0260*/  @!P1 IADD3 R8, PT, PT, -R8, RZ, RZ ;  /* 0x000000ff08089210 */ /* 0x000fe40007ffe1ff */
[----:B------:R-:W-:-:S05]  /*0270*/  @!P2 LOP3.LUT R8, RZ, R9, RZ, 0x33, !PT ;  /* 0x00000009ff08a212 */ /* 0x000fca00078e33ff */
[----:B0-----:R-:W-:Y:S02]  /*0280*/  IMAD.WIDE R4, R8, 0x4, R4 ;  /* 0x0000000408047825 */ /* 0x001fe400078e0204 */
[----:B------:R-:W0:Y:S02]  /*0290*/  LDC.64 R8, c[0x0][0x398] ;  /* 0x0000e600ff087b82 */ /* 0x000e240000000a00 */
[C---:B--2---:R-:W-:Y:S02]  /*02a0*/  IMAD.WIDE R2, R0.reuse, 0x4, R2 ;  /* 0x0000000400027825 */ /* 0x044fe400078e0202 */
[----:B-1----:R-:W2:Y:S02]  /*02b0*/  LDG.E R4, desc[UR4][R4.64] ;  /* 0x0000000404047981 */ /* 0x002ea4000c1e1900 */
[C---:B---3--:R-:W-:Y:S02]  /*02c0*/  IMAD.WIDE R6, R0.reuse, 0x4, R6 ;  /* 0x0000000400067825 */ /* 0x048fe400078e0206 */
[----:B------:R-:W3:Y:S04]  /*02d0*/  LDG.E R13, desc[UR4][R2.64] ;  /* 0x00000004020d7981 */ /* 0x000ee8000c1e1900 */
[----:B------:R-:W4:Y:S01]  /*02e0*/  LDG.E R11, desc[UR4][R6.64] ;  /* 0x00000004060b7981 */ /* 0x000f22000c1e1900 */
[----:B0-----:R-:W-:-:S04]  /*02f0*/  IMAD.WIDE R8, R0, 0x4, R8 ;  /* 0x0000000400087825 */ /* 0x001fc800078e0208 */
[C---:B--2---:R-:W-:Y:S01]  /*0300*/  FADD R10, -R4.reuse, 1 ;  /* 0x3f800000040a7421 */ /* 0x044fe20000000100 */
[----:B---3--:R-:W-:-:S04]  /*0310*/  FMUL R13, R4, R13 ;  /* 0x0000000d040d7220 */ /* 0x008fc80000400000 */
[----:B----4-:R-:W-:Y:S02]  /*0320*/  FFMA R13, R10, R11, R13 ;  /* 0x0000000b0a0d7223 */ /* 0x010fe4000000000d */
[----:B------:R-:W0:Y:S03]  /*0330*/  LDC.64 R10, c[0x0][0x3a0] ;  /* 0x0000e800ff0a7b82 */ /* 0x000e260000000a00 */
[----:B------:R-:W-:Y:S04]  /*0340*/  STG.E desc[UR4][R8.64], R13 ;  /* 0x0000000d08007986 */ /* 0x000fe8000c101904 */
[----:B------:R-:W2:Y:S04]  /*0350*/  LDG.E R12, desc[UR4][R6.64] ;  /* 0x00000004060c7981 */ /* 0x000ea8000c1e1900 */
[----:B------:R-:W2:Y:S01]  /*0360*/  LDG.E R15, desc[UR4][R2.64] ;  /* 0x00000004020f7981 */ /* 0x000ea2000c1e1900 */
[----:B0-----:R-:W-:-:S04]  /*0370*/  IMAD.WIDE R4, R0, 0x4, R10 ;  /* 0x0000000400047825 */ /* 0x001fc800078e020a */
[----:B--2---:R-:W-:-:S05]  /*0380*/  FADD R15, -R12, R15 ;  /* 0x0000000f0c0f7221 */ /* 0x004fca0000000100 */
[----:B------:R-:W-:Y:S01]  /*0390*/  STG.E desc[UR4][R4.64], R15 ;  /* 0x0000000f04007986 */ /* 0x000fe2000c101904 */
[----:B------:R-:W-:Y:S05]  /*03a0*/  EXIT ;  /* 0x000000000000794d */ /* 0x000fea0003800000 */
.L_x_1:
        /* <DEDUP_REMOVED lines=13> */
.L_x_185:


//--------------------- .text.p_sample_last       --------------------------
	.section	.text.p_sample_last,"ax",@progbits
	.align	128
        .global         p_sample_last
        .type           p_sample_last,@function
        .size           p_sample_last,(.L_x_186 - p_sample_last)
        .other          p_sample_last,@"STO_CUDA_ENTRY STV_DEFAULT"
p_sample_last:
.text.p_sample_last:
        /* <DEDUP_REMOVED lines=11> */
[----:B------:R-:W0:Y:S01]  /*00b0*/  LDC.64 R2, c[0x0][0x380] ;  /* 0x0000e000ff027b82 */ /* 0x000e220000000a00 */
[----:B------:R-:W1:Y:S07]  /*00c0*/  LDCU.64 UR4, c[0x0][0x358] ;  /* 0x00006b00ff0477ac */ /* 0x000e6e0008000a00 */
[----:B------:R-:W2:Y:S08]  /*00d0*/  LDC.64 R4, c[0x0][0x390] ;  /* 0x0000e400ff047b82 */ /* 0x000eb00000000a00 */
[----:B------:R-:W3:Y:S01]  /*00e0*/  LDC.64 R6, c[0x0][0x388] ;  /* 0x0000e200ff067b82 */ /* 0x000ee20000000a00 */
[----:B0-----:R-:W-:-:S07]  /*00f0*/  IMAD.WIDE R2, R11, 0x4, R2 ;  /* 0x000000040b027825 */ /* 0x001fce00078e0202 */
[----:B------:R-:W0:Y:S01]  /*0100*/  LDC.64 R14, c[0x0][0x398] ;  /* 0x0000e600ff0e7b82 */ /* 0x000e220000000a00 */
[----:B-1----:R-:W4:Y:S01]  /*0110*/  LDG.E R2, desc[UR4][R2.64] ;  /* 0x0000000402027981 */ /* 0x002f22000c1e1900 */
[----:B--2---:R-:W-:-:S06]  /*0120*/  IMAD.WIDE R4, R11, 0x4, R4 ;  /* 0x000000040b047825 */ /* 0x004fcc00078e0204 */
[----:B------:R-:W1:Y:S01]  /*0130*/  LDC.64 R8, c[0x0][0x3a0] ;  /* 0x0000e800ff087b82 */ /* 0x000e620000000a00 */
[----:B------:R-:W4:Y:S01]  /*0140*/  LDG.E R4, desc[UR4][R4.64] ;  /* 0x0000000404047981 */ /* 0x000f22000c1e1900 */
[----:B---3--:R-:W-:-:S06]  /*0150*/  IMAD.WIDE R6, R11, 0x4, R6 ;  /* 0x000000040b067825 */ /* 0x008fcc00078e0206 */
[----:B------:R-:W2:Y:S01]  /*0160*/  LDG.E R7, desc[UR4][R6.64] ;  /* 0x0000000406077981 */ /* 0x000ea2000c1e1900 */
[----:B0-----:R-:W-:Y:S01]  /*0170*/  FMUL R13, R14, -0.5 ;  /* 0xbf0000000e0d7820 */ /* 0x001fe20000400000 */
[----:B-1----:R-:W-:-:S04]  /*0180*/  IMAD.WIDE R8, R11, 0x4, R8 ;  /* 0x000000040b087825 */ /* 0x002fc800078e0208 */
[----:B----4-:R-:W-:-:S04]  /*0190*/  FFMA R0, R13, R4, R2 ;  /* 0x000000040d007223 */ /* 0x010fc80000000002 */
[----:B--2---:R-:W-:-:S05]  /*01a0*/  FFMA R11, R0, R15, R7 ;  /* 0x0000000f000b7223 */ /* 0x004fca0000000007 */
[----:B------:R-:W-:Y:S01]  /*01b0*/  STG.E desc[UR4][R8.64], R11 ;  /* 0x0000000b08007986 */ /* 0x000fe2000c101904 */
[----:B------:R-:W-:Y:S05]  /*01c0*/  EXIT ;  /* 0x000000000000794d */ /* 0x000fea0003800000 */
.L_x_2:
        /* <DEDUP_REMOVED lines=11> */
.L_x_186:


//--------------------- .text.p_sample            --------------------------
	.section	.text.p_sample,"ax",@progbits
	.align	128
        .global         p_sample
        .type           p_sample,@function
        .size           p_sample,(.L_x_172 - p_sample)
        .other          p_sample,@"STO_CUDA_ENTRY STV_DEFAULT"
p_sample:
.text.p_sample:
        /* <DEDUP_REMOVED lines=19> */
[----:B------:R-:W4:Y:S01]  /*0130*/  LDG.E R6, desc[UR4][R6.64] ;  /* 0x0000000406067981 */ /* 0x000f22000c1e1900 */
[----:B---3--:R-:W-:-:S06]  /*0140*/  IMAD.WIDE R8, R2, 0x4, R8 ;  /* 0x0000000402087825 */ /* 0x008fcc00078e0208 */
[----:B------:R-:W2:Y:S01]  /*0150*/  LDG.E R9, desc[UR4][R8.64] ;  /* 0x0000000408097981 */ /* 0x000ea2000c1e1900 */
[----:B0-----:R-:W-:Y:S01]  /*0160*/  IADD3 R0, PT, PT, R12, -0xd000000, RZ ;  /* 0xf30000000c007810 */ /* 0x001fe20007ffe0ff */
[----:B------:R0:W1:Y:S03]  /*0170*/  MUFU.RSQ R11, R12 ;  /* 0x0000000c000b7308 */ /* 0x0000660000001400 */
[----:B------:R-:W-:Y:S01]  /*0180*/  ISETP.GT.U32.AND P0, PT, R0, 0x727fffff, PT ;  /* 0x727fffff0000780c */ /* 0x000fe20003f04070 */
[----:B------:R-:W-:-:S04]  /*0190*/  FMUL R3, R12, -0.5 ;  /* 0xbf0000000c037820 */ /* 0x000fc80000400000 */
[----:B----4-:R-:W-:-:S04]  /*01a0*/  FFMA R0, R3, R6, R4 ;  /* 0x0000000603007223 */ /* 0x010fc80000000004 */
[----:B--2---:R-:W-:-:S04]  /*01b0*/  FFMA R3, R0, R13, R9 ;  /* 0x0000000d00037223 */ /* 0x004fc80000000009 */
[----:B01----:R-:W-:Y:S05]  /*01c0*/  @!P0 BRA `(.L_x_3) ;  /* 0x00000000000c8947 */ /* 0x003fea0003800000 */
[----:B------:R-:W-:-:S07]  /*01d0*/  MOV R6, 0x1f0 ;  /* 0x000001f000067802 */ /* 0x000fce0000000f00 */
[----:B------:R-:W-:Y:S05]  /*01e0*/  CALL.REL.NOINC `($__internal_0_$__cuda_sm20_sqrt_rn_f32_slowpath) ;  /* 0x0000000000347944 */ /* 0x000fea0003c00000 */
[----:B------:R-:W-:Y:S05]  /*01f0*/  BRA `(.L_x_4) ;  /* 0x0000000000107947 */ /* 0x000fea0003800000 */
.L_x_3:
[C---:B------:R-:W-:Y:S01]  /*0200*/  FMUL.FTZ R5, R11.reuse, R12 ;  /* 0x0000000c0b057220 */ /* 0x040fe20000410000 */
[----:B------:R-:W-:-:S03]  /*0210*/  FMUL.FTZ R11, R11, 0.5 ;  /* 0x3f0000000b0b7820 */ /* 0x000fc60000410000 */
[----:B------:R-:W-:-:S04]  /*0220*/  FFMA R0, -R5, R5, R12 ;  /* 0x0000000505007223 */ /* 0x000fc8000000010c */
[----:B------:R-:W-:-:S07]  /*0230*/  FFMA R0, R0, R11, R5 ;  /* 0x0000000b00007223 */ /* 0x000fce0000000005 */
.L_x_4:
[----:B------:R-:W0:Y:S08]  /*0240*/  LDC.64 R4, c[0x0][0x398] ;  /* 0x0000e600ff047b82 */ /* 0x000e300000000a00 */
[----:B------:R-:W1:Y:S01]  /*0250*/  LDC.64 R6, c[0x0][0x3a8] ;  /* 0x0000ea00ff067b82 */ /* 0x000e620000000a00 */
[----:B0-----:R-:W-:-:S06]  /*0260*/  IMAD.WIDE R4, R2, 0x4, R4 ;  /* 0x0000000402047825 */ /* 0x001fcc00078e0204 */
[----:B------:R-:W2:Y:S01]  /*0270*/  LDG.E R4, desc[UR4][R4.64] ;  /* 0x0000000404047981 */ /* 0x000ea2000c1e1900 */
[----:B-1----:R-:W-:-:S04]  /*0280*/  IMAD.WIDE R6, R2, 0x4, R6 ;  /* 0x0000000402067825 */ /* 0x002fc800078e0206 */
[----:B--2---:R-:W-:-:S05]  /*0290*/  FFMA R3, R4, R0, R3 ;  /* 0x0000000004037223 */ /* 0x004fca0000000003 */
[----:B------:R-:W-:Y:S01]  /*02a0*/  STG.E desc[UR4][R6.64], R3 ;  /* 0x0000000306007986 */ /* 0x000fe2000c101904 */
[----:B------:R-:W-:Y:S05]  /*02b0*/  EXIT ;  /* 0x000000000000794d */ /* 0x000fea0003800000 */
        .weak           $__internal_0_$__cuda_sm20_sqrt_rn_f32_slowpath
        .type           $__internal_0_$__cuda_sm20_sqrt_rn_f32_slowpath,@function
        .size           $__internal_0_$__cuda_sm20_sqrt_rn_f32_slowpath,(.L_x_172 - $__internal_0_$__cuda_sm20_sqrt_rn_f32_slowpath)
$__internal_0_$__cuda_sm20_sqrt_rn_f32_slowpath:
[----:B------:R-:W0:Y:S02]  /*02c0*/  LDC R0, c[0x0][0x3a0] ;  /* 0x0000e800ff007b82 */ /* 0x000e240000000800 */
[----:B0-----:R-:W-:-:S13]  /*02d0*/  LOP3.LUT P0, RZ, R0, 0x7fffffff, RZ, 0xc0, !PT ;  /* 0x7fffffff00ff7812 */ /* 0x001fda000780c0ff */
[----:B------:R-:W0:Y:S01]  /*02e0*/  @!P0 LDC R4, c[0x0][0x3a0] ;  /* 0x0000e800ff048b82 */ /* 0x000e220000000800 */
[----:B------:R-:W-:Y:S05]  /*02f0*/  @!P0 BRA `(.L_x_5) ;  /* 0x0000000000448947 */ /* 0x000fea0003800000 */
[----:B------:R-:W-:-:S13]  /*0300*/  FSETP.GEU.FTZ.AND P0, PT, R0, RZ, PT ;  /* 0x000000ff0000720b */ /* 0x000fda0003f1e000 */
[----:B0-----:R-:W-:Y:S01]  /*0310*/  @!P0 MOV R4, 0x7fffffff ;  /* 0x7fffffff00048802 */ /* 0x001fe20000000f00 */
[----:B------:R-:W-:Y:S06]  /*0320*/  @!P0 BRA `(.L_x_5) ;  /* 0x0000000000388947 */ /* 0x000fec0003800000 */
[----:B------:R-:W-:-:S13]  /*0330*/  FSETP.GTU.FTZ.AND P0, PT, |R0|, +INF , PT ;  /* 0x7f8000000000780b */ /* 0x000fda0003f1c200 */
[----:B------:R-:W-:Y:S01]  /*0340*/  @P0 FADD.FTZ R4, R0, 1 ;  /* 0x3f80000000040421 */ /* 0x000fe20000010000 */
[----:B------:R-:W-:Y:S06]  /*0350*/  @P0 BRA `(.L_x_5) ;  /* 0x00000000002c0947 */ /* 0x000fec0003800000 */
[----:B------:R-:W-:-:S13]  /*0360*/  FSETP.NEU.FTZ.AND P0, PT, |R0|, +INF , PT ;  /* 0x7f8000000000780b */ /* 0x000fda0003f1d200 */
[----:B------:R-:W1:Y:S01]  /*0370*/  @!P0 LDC R4, c[0x0][0x3a0] ;  /* 0x0000e800ff048b82 */ /* 0x000e620000000800 */
[----:B------:R-:W-:Y:S05]  /*0380*/  @!P0 BRA `(.L_x_5) ;  /* 0x0000000000208947 */ /* 0x000fea0003800000 */
[----:B------:R-:W-:-:S04]  /*0390*/  FFMA R0, R0, 1.84467440737095516160e+19, RZ ;  /* 0x5f80000000007823 */ /* 0x000fc800000000ff */
[----:B------:R-:W0:Y:S02]  /*03a0*/  MUFU.RSQ R5, R0 ;  /* 0x0000000000057308 */ /* 0x000e240000001400 */
[----:B0-----:R-:W-:Y:S01]  /*03b0*/  FMUL.FTZ R7, R0, R5 ;  /* 0x0000000500077220 */ /* 0x001fe20000410000 */
[----:B------:R-:W-:-:S03]  /*03c0*/  FMUL.FTZ R5, R5, 0.5 ;  /* 0x3f00000005057820 */ /* 0x000fc60000410000 */
[----:B-1----:R-:W-:-:S04]  /*03d0*/  FADD.FTZ R4, -R7, -RZ ;  /* 0x800000ff07047221 */ /* 0x002fc80000010100 */
[----:B------:R-:W-:-:S04]  /*03e0*/  FFMA R4, R7, R4, R0 ;  /* 0x0000000407047223 */ /* 0x000fc80000000000 */
[----:B------:R-:W-:-:S04]  /*03f0*/  FFMA R4, R4, R5, R7 ;  /* 0x0000000504047223 */ /* 0x000fc80000000007 */
[----:B------:R-:W-:-:S07]  /*0400*/  FMUL.FTZ R4, R4, 2.3283064365386962891e-10 ;  /* 0x2f80000004047820 */ /* 0x000fce0000410000 */
.L_x_5:
[----:B------:R-:W-:Y:S01]  /*0410*/  HFMA2 R5, -RZ, RZ, 0, 0 ;  /* 0x00000000ff057431 */ /* 0x000fe200000001ff */
[----:B01----:R-:W-:Y:S02]  /*0420*/  MOV R0, R4 ;  /* 0x0000000400007202 */ /* 0x003fe40000000f00 */
[----:B------:R-:W-:-:S04]  /*0430*/  MOV R4, R6 ;  /* 0x0000000600047202 */ /* 0x000fc80000000f00 */
[----:B------:R-:W-:Y:S05]  /*0440*/  RET.REL.NODEC R4 `(p_sample) ;  /* 0xfffffff804ec7950 */ /* 0x000fea0003c3ffff */
.L_x_6:
        /* <DEDUP_REMOVED lines=11> */
.L_x_172:


//--------------------- .text.get_score_from_velocity --------------------------
	.section	.text.get_score_from_velocity,"ax",@progbits
	.align	128
        .global         get_score_from_velocity
        .type           get_score_from_velocity,@function
        .size           get_score_from_velocity,(.L_x_173 - get_score_from_velocity)
        .other          get_score_from_velocity,@"STO_CUDA_ENTRY STV_DEFAULT"
get_score_from_velocity:
.text.get_score_from_velocity:
        /* <DEDUP_REMOVED lines=14> */
[----:B------:R-:W3:Y:S01]  /*00e0*/  LDC R8, c[0x0][0x390] ;  /* 0x0000e400ff087b82 */ /* 0x000ee20000000800 */
[----:B0-----:R-:W-:-:S06]  /*00f0*/  IMAD.WIDE R4, R2, 0x4, R4 ;  /* 0x0000000402047825 */ /* 0x001fcc00078e0204 */
[----:B-1----:R-:W4:Y:S01]  /*0100*/  LDG.E R5, desc[UR4][R4.64] ;  /* 0x0000000404057981 */ /* 0x002f22000c1e1900 */
[----:B--2---:R-:W-:-:S06]  /*0110*/  IMAD.WIDE R6, R2, 0x4, R6 ;  /* 0x0000000402067825 */ /* 0x004fcc00078e0206 */
[----:B------:R-:W4:Y:S01]  /*0120*/  LDG.E R7, desc[UR4][R6.64] ;  /* 0x0000000406077981 */ /* 0x000f22000c1e1900 */
[----:B---3--:R-:W-:-:S04]  /*0130*/  FADD R0, -R8, 1 ;  /* 0x3f80000008007421 */ /* 0x008fc80000000100 */
[----:B------:R-:W-:-:S04]  /*0140*/  FMUL R3, R0, R8 ;  /* 0x0000000800037220 */ /* 0x000fc80000400000 */
[----:B------:R-:W-:-:S04]  /*0150*/  FFMA R3, R8, R8, R3 ;  /* 0x0000000808037223 */ /* 0x000fc80000000003 */
[----:B------:R-:W0:Y:S01]  /*0160*/  MUFU.RCP R8, R3 ;  /* 0x0000000300087308 */ /* 0x000e220000001000 */
[----:B------:R-:W-:Y:S01]  /*0170*/  BSSY.RECONVERGENT B0, `(.L_x_7) ;  /* 0x000000c000007945 */ /* 0x000fe20003800200 */
[----:B0-----:R-:W-:-:S04]  /*0180*/  FFMA R9, -R3, R8, 1 ;  /* 0x3f80000003097423 */ /* 0x001fc80000000108 */
[----:B------:R-:W-:Y:S01]  /*0190*/  FFMA R9, R8, R9, R8 ;  /* 0x0000000908097223 */ /* 0x000fe20000000008 */
[----:B----4-:R-:W-:-:S04]  /*01a0*/  FFMA R0, -R0, R5, -R7 ;  /* 0x0000000500007223 */ /* 0x010fc80000000907 */
[----:B------:R-:W0:Y:S01]  /*01b0*/  FCHK P0, R0, R3 ;  /* 0x0000000300007302 */ /* 0x000e220000000000 */
[----:B------:R-:W-:-:S04]  /*01c0*/  FFMA R4, R0, R9, RZ ;  /* 0x0000000900047223 */ /* 0x000fc800000000ff */
[----:B------:R-:W-:-:S04]  /*01d0*/  FFMA R5, -R3, R4, R0 ;  /* 0x0000000403057223 */ /* 0x000fc80000000100 */
[----:B------:R-:W-:Y:S01]  /*01e0*/  FFMA R9, R9, R5, R4 ;  /* 0x0000000509097223 */ /* 0x000fe20000000004 */
[----:B0-----:R-:W-:Y:S06]  /*01f0*/  @!P0 BRA `(.L_x_8) ;  /* 0x00000000000c8947 */ /* 0x001fec0003800000 */
[----:B------:R-:W-:-:S07]  /*0200*/  MOV R4, 0x220 ;  /* 0x0000022000047802 */ /* 0x000fce0000000f00 */
[----:B------:R-:W-:Y:S05]  /*0210*/  CALL.REL.NOINC `($__internal_1_$__cuda_sm3x_div_rn_noftz_f32_slowpath) ;  /* 0x0000000000187944 */ /* 0x000fea0003c00000 */
[----:B------:R-:W-:-:S07]  /*0220*/  IMAD.MOV.U32 R9, RZ, RZ, R0 ;  /* 0x000000ffff097224 */ /* 0x000fce00078e0000 */
.L_x_8:
[----:B------:R-:W-:Y:S05]  /*0230*/  BSYNC.RECONVERGENT B0 ;  /* 0x0000000000007941 */ /* 0x000fea0003800200 */
.L_x_7:
[----:B------:R-:W0:Y:S02]  /*0240*/  LDC.64 R4, c[0x0][0x398] ;  /* 0x0000e600ff047b82 */ /* 0x000e240000000a00 */
[----:B0-----:R-:W-:-:S05]  /*0250*/  IMAD.WIDE R2, R2, 0x4, R4 ;  /* 0x0000000402027825 */ /* 0x001fca00078e0204 */
[----:B------:R-:W-:Y:S01]  /*0260*/  STG.E desc[UR4][R2.64], R9 ;  /* 0x0000000902007986 */ /* 0x000fe2000c101904 */
[----:B------:R-:W-:Y:S05]  /*0270*/  EXIT ;  /* 0x000000000000794d */ /* 0x000fea0003800000 */
        .weak           $__internal_1_$__cuda_sm3x_div_rn_noftz_f32_slowpath
        .type           $__internal_1_$__cuda_sm3x_div_rn_noftz_f32_slowpath,@function
        .size           $__internal_1_$__cuda_sm3x_div_rn_noftz_f32_slowpath,(.L_x_173 - $__internal_1_$__cuda_sm3x_div_rn_noftz_f32_slowpath)
$__internal_1_$__cuda_sm3x_div_rn_noftz_f32_slowpath:
[--C-:B------:R-:W-:Y:S01]  /*0280*/  SHF.R.U32.HI R6, RZ, 0x17, R3.reuse ;  /* 0x00000017ff067819 */ /* 0x100fe20000011603 */
[----:B------:R-:W-:Y:S01]  /*0290*/  BSSY.RECONVERGENT B1, `(.L_x_9) ;  /* 0x0000064000017945 */ /* 0x000fe20003800200 */
[--C-:B------:R-:W-:Y:S01]  /*02a0*/  SHF.R.U32.HI R5, RZ, 0x17, R0.reuse ;  /* 0x00000017ff057819 */ /* 0x100fe20000011600 */
[----:B------:R-:W-:Y:S01]  /*02b0*/  IMAD.MOV.U32 R7, RZ, RZ, R0 ;  /* 0x000000ffff077224 */ /* 0x000fe200078e0000 */
[----:B------:R-:W-:Y:S01]  /*02c0*/  LOP3.LUT R6, R6, 0xff, RZ, 0xc0, !PT ;  /* 0x000000ff06067812 */ /* 0x000fe200078ec0ff */
[----:B------:R-:W-:Y:S01]  /*02d0*/  IMAD.MOV.U32 R8, RZ, RZ, R3 ;  /* 0x000000ffff087224 */ /* 0x000fe200078e0003 */
[----:B------:R-:W-:-:S03]  /*02e0*/  LOP3.LUT R5, R5, 0xff, RZ, 0xc0, !PT ;  /* 0x000000ff05057812 */ /* 0x000fc600078ec0ff */
[----:B------:R-:W-:Y:S02]  /*02f0*/  VIADD R11, R6, 0xffffffff ;  /* 0xffffffff060b7836 */ /* 0x000fe40000000000 */
[----:B------:R-:W-:-:S03]  /*0300*/  VIADD R10, R5, 0xffffffff ;  /* 0xffffffff050a7836 */ /* 0x000fc60000000000 */
[----:B------:R-:W-:-:S04]  /*0310*/  ISETP.GT.U32.AND P0, PT, R11, 0xfd, PT ;  /* 0x000000fd0b00780c */ /* 0x000fc80003f04070 */
[----:B------:R-:W-:-:S13]  /*0320*/  ISETP.GT.U32.OR P0, PT, R10, 0xfd, P0 ;  /* 0x000000fd0a00780c */ /* 0x000fda0000704470 */
[----:B------:R-:W-:Y:S01]  /*0330*/  @!P0 IMAD.MOV.U32 R9, RZ, RZ, RZ ;  /* 0x000000ffff098224 */ /* 0x000fe200078e00ff */
[----:B------:R-:W-:Y:S06]  /*0340*/  @!P0 BRA `(.L_x_10) ;  /* 0x00000000005c8947 */ /* 0x000fec0003800000 */
[----:B------:R-:W-:Y:S02]  /*0350*/  FSETP.GTU.FTZ.AND P0, PT, |R0|, +INF , PT ;  /* 0x7f8000000000780b */ /* 0x000fe40003f1c200 */
[----:B------:R-:W-:-:S04]  /*0360*/  FSETP.GTU.FTZ.AND P1, PT, |R3|, +INF , PT ;  /* 0x7f8000000300780b */ /* 0x000fc80003f3c200 */
[----:B------:R-:W-:-:S13]  /*0370*/  PLOP3.LUT P0, PT, P0, P1, PT, 0xf8, 0x8f ;  /* 0x00000000008f781c */ /* 0x000fda0000703f70 */
[----:B------:R-:W-:Y:S05]  /*0380*/  @P0 BRA `(.L_x_11) ;  /* 0x00000004004c0947 */ /* 0x000fea0003800000 */
[----:B------:R-:W-:-:S13]  /*0390*/  LOP3.LUT P0, RZ, R8, 0x7fffffff, R7, 0xc8, !PT ;  /* 0x7fffffff08ff7812 */ /* 0x000fda000780c807 */
[----:B------:R-:W-:Y:S05]  /*03a0*/  @!P0 BRA `(.L_x_12) ;  /* 0x00000004003c8947 */ /* 0x000fea0003800000 */
[C---:B------:R-:W-:Y:S02]  /*03b0*/  FSETP.NEU.FTZ.AND P2, PT, |R0|.reuse, +INF , PT ;  /* 0x7f8000000000780b */ /* 0x040fe40003f5d200 */
[----:B------:R-:W-:Y:S02]  /*03c0*/  FSETP.NEU.FTZ.AND P1, PT, |R3|, +INF , PT ;  /* 0x7f8000000300780b */ /* 0x000fe40003f3d200 */
[----:B------:R-:W-:-:S11]  /*03d0*/  FSETP.NEU.FTZ.AND P0, PT, |R0|, +INF , PT ;  /* 0x7f8000000000780b */ /* 0x000fd60003f1d200 */
[----:B------:R-:W-:Y:S05]  /*03e0*/  @!P1 BRA !P2, `(.L_x_12) ;  /* 0x00000004002c9947 */ /* 0x000fea0005000000 */
[----:B------:R-:W-:-:S04]  /*03f0*/  LOP3.LUT P2, RZ, R7, 0x7fffffff, RZ, 0xc0, !PT ;  /* 0x7fffffff07ff7812 */ /* 0x000fc8000784c0ff */
[----:B------:R-:W-:-:S13]  /*0400*/  PLOP3.LUT P1, PT, P1, P2, PT, 0x2f, 0xf2 ;  /* 0x0000000000f2781c */ /* 0x000fda0000f24577 */
[----:B------:R-:W-:Y:S05]  /*0410*/  @P1 BRA `(.L_x_13) ;  /* 0x0000000400181947 */ /* 0x000fea0003800000 */
[----:B------:R-:W-:-:S04]  /*0420*/  LOP3.LUT P1, RZ, R8, 0x7fffffff, RZ, 0xc0, !PT ;  /* 0x7fffffff08ff7812 */ /* 0x000fc8000782c0ff */
[----:B------:R-:W-:-:S13]  /*0430*/  PLOP3.LUT P0, PT, P0, P1, PT, 0x2f, 0xf2 ;  /* 0x0000000000f2781c */ /* 0x000fda0000702577 */
[----:B------:R-:W-:Y:S05]  /*0440*/  @P0 BRA `(.L_x_14) ;  /* 0x0000000400000947 */ /* 0x000fea0003800000 */
[----:B------:R-:W-:Y:S02]  /*0450*/  ISETP.GE.AND P0, PT, R10, RZ, PT ;  /* 0x000000ff0a00720c */ /* 0x000fe40003f06270 */
[----:B------:R-:W-:-:S11]  /*0460*/  ISETP.GE.AND P1, PT, R11, RZ, PT ;  /* 0x000000ff0b00720c */ /* 0x000fd60003f26270 */
[----:B------:R-:W-:Y:S02]  /*0470*/  @P0 IMAD.MOV.U32 R9, RZ, RZ, RZ ;  /* 0x000000ffff090224 */ /* 0x000fe400078e00ff */
[----:B------:R-:W-:Y:S01]  /*0480*/  @!P0 FFMA R7, R0, 1.84467440737095516160e+19, RZ ;  /* 0x5f80000000078823 */ /* 0x000fe200000000ff */
[----:B------:R-:W-:Y:S02]  /*0490*/  @!P0 IMAD.MOV.U32 R9, RZ, RZ, -0x40 ;  /* 0xffffffc0ff098424 */ /* 0x000fe400078e00ff */
[----:B------:R-:W-:Y:S02]  /*04a0*/  @!P1 FFMA R8, R3, 1.84467440737095516160e+19, RZ ;  /* 0x5f80000003089823 */ /* 0x000fe400000000ff */
[----:B------:R-:W-:-:S07]  /*04b0*/  @!P1 VIADD R9, R9, 0x40 ;  /* 0x0000004009099836 */ /* 0x000fce0000000000 */
.L_x_10:
[----:B------:R-:W-:Y:S01]  /*04c0*/  LEA R3, R6, 0xc0800000, 0x17 ;  /* 0xc080000006037811 */ /* 0x000fe200078eb8ff */
[----:B------:R-:W-:Y:S01]  /*04d0*/  VIADD R5, R5, 0xffffff81 ;  /* 0xffffff8105057836 */ /* 0x000fe20000000000 */
[----:B------:R-:W-:Y:S03]  /*04e0*/  BSSY.RECONVERGENT B2, `(.L_x_15) ;  /* 0x0000035000027945 */ /* 0x000fe60003800200 */
[----:B------:R-:W-:Y:S01]  /*04f0*/  IMAD.IADD R3, R8, 0x1, -R3 ;  /* 0x0000000108037824 */ /* 0x000fe200078e0a03 */
[C---:B------:R-:W-:Y:S01]  /*0500*/  IADD3 R6, PT, PT, R5.reuse, 0x7f, -R6 ;  /* 0x0000007f05067810 */ /* 0x040fe20007ffe806 */
[----:B------:R-:W-:Y:S02]  /*0510*/  IMAD R0, R5, -0x800000, R7 ;  /* 0xff80000005007824 */ /* 0x000fe400078e0207 */
[----:B------:R-:W0:Y:S01]  /*0520*/  MUFU.RCP R8, R3 ;  /* 0x0000000300087308 */ /* 0x000e220000001000 */
[----:B------:R-:W-:Y:S01]  /*0530*/  FADD.FTZ R11, -R3, -RZ ;  /* 0x800000ff030b7221 */ /* 0x000fe20000010100 */
[----:B------:R-:W-:-:S03]  /*0540*/  IMAD.IADD R6, R6, 0x1, R9 ;  /* 0x0000000106067824 */ /* 0x000fc600078e0209 */
[----:B0-----:R-:W-:-:S04]  /*0550*/  FFMA R13, R8, R11, 1 ;  /* 0x3f800000080d7423 */ /* 0x001fc8000000000b */
[----:B------:R-:W-:-:S04]  /*0560*/  FFMA R10, R8, R13, R8 ;  /* 0x0000000d080a7223 */ /* 0x000fc80000000008 */
[----:B------:R-:W-:-:S04]  /*0570*/  FFMA R7, R0, R10, RZ ;  /* 0x0000000a00077223 */ /* 0x000fc800000000ff */
[----:B------:R-:W-:-:S04]  /*0580*/  FFMA R8, R11, R7, R0 ;  /* 0x000000070b087223 */ /* 0x000fc80000000000 */
[----:B------:R-:W-:-:S04]  /*0590*/  FFMA R7, R10, R8, R7 ;  /* 0x000000080a077223 */ /* 0x000fc80000000007 */
[----:B------:R-:W-:-:S04]  /*05a0*/  FFMA R8, R11, R7, R0 ;  /* 0x000000070b087223 */ /* 0x000fc80000000000 */
[----:B------:R-:W-:-:S05]  /*05b0*/  FFMA R0, R10, R8, R7 ;  /* 0x000000080a007223 */ /* 0x000fca0000000007 */
[----:B------:R-:W-:-:S04]  /*05c0*/  SHF.R.U32.HI R3, RZ, 0x17, R0 ;  /* 0x00000017ff037819 */ /* 0x000fc80000011600 */
[----:B------:R-:W-:-:S05]  /*05d0*/  LOP3.LUT R3, R3, 0xff, RZ, 0xc0, !PT ;  /* 0x000000ff03037812 */ /* 0x000fca00078ec0ff */
[----:B------:R-:W-:-:S04]  /*05e0*/  IMAD.IADD R9, R3, 0x1, R6 ;  /* 0x0000000103097824 */ /* 0x000fc800078e0206 */
[----:B------:R-:W-:-:S05]  /*05f0*/  VIADD R3, R9, 0xffffffff ;  /* 0xffffffff09037836 */ /* 0x000fca0000000000 */
[----:B------:R-:W-:-:S13]  /*0600*/  ISETP.GE.U32.AND P0, PT, R3, 0xfe, PT ;  /* 0x000000fe0300780c */ /* 0x000fda0003f06070 */
[----:B------:R-:W-:Y:S05]  /*0610*/  @!P0 BRA `(.L_x_16) ;  /* 0x0000000000808947 */ /* 0x000fea0003800000 */
[----:B------:R-:W-:-:S13]  /*0620*/  ISETP.GT.AND P0, PT, R9, 0xfe, PT ;  /* 0x000000fe0900780c */ /* 0x000fda0003f04270 */
[----:B------:R-:W-:Y:S05]  /*0630*/  @P0 BRA `(.L_x_17) ;  /* 0x00000000006c0947 */ /* 0x000fea0003800000 */
[----:B------:R-:W-:-:S13]  /*0640*/  ISETP.GE.AND P0, PT, R9, 0x1, PT ;  /* 0x000000010900780c */ /* 0x000fda0003f06270 */
[----:B------:R-:W-:Y:S05]  /*0650*/  @P0 BRA `(.L_x_18) ;  /* 0x0000000000740947 */ /* 0x000fea0003800000 */
[----:B------:R-:W-:Y:S02]  /*0660*/  ISETP.GE.AND P0, PT, R9, -0x18, PT ;  /* 0xffffffe80900780c */ /* 0x000fe40003f06270 */
[----:B------:R-:W-:-:S11]  /*0670*/  LOP3.LUT R0, R0, 0x80000000, RZ, 0xc0, !PT ;  /* 0x8000000000007812 */ /* 0x000fd600078ec0ff */
[----:B------:R-:W-:Y:S05]  /*0680*/  @!P0 BRA `(.L_x_18) ;  /* 0x0000000000688947 */ /* 0x000fea0003800000 */
[CCC-:B------:R-:W-:Y:S01]  /*0690*/  FFMA.RZ R3, R10.reuse, R8.reuse, R7.reuse ;  /* 0x000000080a037223 */ /* 0x1c0fe2000000c007 */
[CCC-:B------:R-:W-:Y:S01]  /*06a0*/  FFMA.RM R6, R10.reuse, R8.reuse, R7.reuse ;  /* 0x000000080a067223 */ /* 0x1c0fe20000004007 */
[C---:B------:R-:W-:Y:S02]  /*06b0*/  ISETP.NE.AND P2, PT, R9.reuse, RZ, PT ;  /* 0x000000ff0900720c */ /* 0x040fe40003f45270 */
[----:B------:R-:W-:Y:S02]  /*06c0*/  ISETP.NE.AND P1, PT, R9, RZ, PT ;  /* 0x000000ff0900720c */ /* 0x000fe40003f25270 */
[----:B------:R-:W-:Y:S01]  /*06d0*/  LOP3.LUT R5, R3, 0x7fffff, RZ, 0xc0, !PT ;  /* 0x007fffff03057812 */ /* 0x000fe200078ec0ff */
[----:B------:R-:W-:Y:S01]  /*06e0*/  FFMA.RP R3, R10, R8, R7 ;  /* 0x000000080a037223 */ /* 0x000fe20000008007 */
[----:B------:R-:W-:Y:S02]  /*06f0*/  VIADD R8, R9, 0x20 ;  /* 0x0000002009087836 */ /* 0x000fe40000000000 */
[----:B------:R-:W-:Y:S01]  /*0700*/  LOP3.LUT R5, R5, 0x800000, RZ, 0xfc, !PT ;  /* 0x0080000005057812 */ /* 0x000fe200078efcff */
[----:B------:R-:W-:Y:S01]  /*0710*/  IMAD.MOV R7, RZ, RZ, -R9 ;  /* 0x000000ffff077224 */ /* 0x000fe200078e0a09 */
[----:B------:R-:W-:-:S02]  /*0720*/  FSETP.NEU.FTZ.AND P0, PT, R3, R6, PT ;  /* 0x000000060300720b */ /* 0x000fc40003f1d000 */
[----:B------:R-:W-:Y:S02]  /*0730*/  SHF.L.U32 R8, R5, R8, RZ ;  /* 0x0000000805087219 */ /* 0x000fe400000006ff */
[----:B------:R-:W-:Y:S02]  /*0740*/  SEL R6, R7, RZ, P2 ;  /* 0x000000ff07067207 */ /* 0x000fe40001000000 */
[----:B------:R-:W-:Y:S02]  /*0750*/  ISETP.NE.AND P1, PT, R8, RZ, P1 ;  /* 0x000000ff0800720c */ /* 0x000fe40000f25270 */
[----:B------:R-:W-:Y:S02]  /*0760*/  SHF.R.U32.HI R6, RZ, R6, R5 ;  /* 0x00000006ff067219 */ /* 0x000fe40000011605 */
[----:B------:R-:W-:Y:S02]  /*0770*/  PLOP3.LUT P0, PT, P0, P1, PT, 0xf8, 0x8f ;  /* 0x00000000008f781c */ /* 0x000fe40000703f70 */
[----:B------:R-:W-:-:S02]  /*0780*/  SHF.R.U32.HI R8, RZ, 0x1, R6 ;  /* 0x00000001ff087819 */ /* 0x000fc40000011606 */
[----:B------:R-:W-:-:S04]  /*0790*/  SEL R3, RZ, 0x1, !P0 ;  /* 0x00000001ff037807 */ /* 0x000fc80004000000 */
[----:B------:R-:W-:-:S04]  /*07a0*/  LOP3.LUT R3, R3, 0x1, R8, 0xf8, !PT ;  /* 0x0000000103037812 */ /* 0x000fc800078ef808 */
[----:B------:R-:W-:-:S05]  /*07b0*/  LOP3.LUT R3, R3, R6, RZ, 0xc0, !PT ;  /* 0x0000000603037212 */ /* 0x000fca00078ec0ff */
[----:B------:R-:W-:-:S05]  /*07c0*/  IMAD.IADD R3, R8, 0x1, R3 ;  /* 0x0000000108037824 */ /* 0x000fca00078e0203 */
[----:B------:R-:W-:Y:S01]  /*07d0*/  LOP3.LUT R0, R3, R0, RZ, 0xfc, !PT ;  /* 0x0000000003007212 */ /* 0x000fe200078efcff */
[----:B------:R-:W-:Y:S06]  /*07e0*/  BRA `(.L_x_18) ;  /* 0x0000000000107947 */ /* 0x000fec0003800000 */
.L_x_17:
[----:B------:R-:W-:-:S04]  /*07f0*/  LOP3.LUT R0, R0, 0x80000000, RZ, 0xc0, !PT ;  /* 0x8000000000007812 */ /* 0x000fc800078ec0ff */
[----:B------:R-:W-:Y:S01]  /*0800*/  LOP3.LUT R0, R0, 0x7f800000, RZ, 0xfc, !PT ;  /* 0x7f80000000007812 */ /* 0x000fe200078efcff */
[----:B------:R-:W-:Y:S06]  /*0810*/  BRA `(.L_x_18) ;  /* 0x0000000000047947 */ /* 0x000fec0003800000 */
.L_x_16:
[----:B------:R-:W-:-:S07]  /*0820*/  IMAD R0, R6, 0x800000, R0 ;  /* 0x0080000006007824 */ /* 0x000fce00078e0200 */
.L_x_18:
[----:B------:R-:W-:Y:S05]  /*0830*/  BSYNC.RECONVERGENT B2 ;  /* 0x0000000000027941 */ /* 0x000fea0003800200 */
.L_x_15:
[----:B------:R-:W-:Y:S05]  /*0840*/  BRA `(.L_x_19) ;  /* 0x0000000000207947 */ /* 0x000fea0003800000 */
.L_x_14:
[----:B------:R-:W-:-:S04]  /*0850*/  LOP3.LUT R0, R8, 0x80000000, R7, 0x48, !PT ;  /* 0x8000000008007812 */ /* 0x000fc800078e4807 */
[----:B------:R-:W-:Y:S01]  /*0860*/  LOP3.LUT R0, R0, 0x7f800000, RZ, 0xfc, !PT ;  /* 0x7f80000000007812 */ /* 0x000fe200078efcff */
[----:B------:R-:W-:Y:S06]  /*0870*/  BRA `(.L_x_19) ;  /* 0x0000000000147947 */ /* 0x000fec0003800000 */
.L_x_13:
[----:B------:R-:W-:Y:S01]  /*0880*/  LOP3.LUT R0, R8, 0x80000000, R7, 0x48, !PT ;  /* 0x8000000008007812 */ /* 0x000fe200078e4807 */
[----:B------:R-:W-:Y:S06]  /*0890*/  BRA `(.L_x_19) ;  /* 0x00000000000c7947 */ /* 0x000fec0003800000 */
.L_x_12:
[----:B------:R-:W0:Y:S01]  /*08a0*/  MUFU.RSQ R0, -QNAN ;  /* 0xffc0000000007908 */ /* 0x000e220000001400 */
[----:B------:R-:W-:Y:S05]  /*08b0*/  BRA `(.L_x_19) ;  /* 0x0000000000047947 */ /* 0x000fea0003800000 */
.L_x_11:
[----:B------:R-:W-:-:S07]  /*08c0*/  FADD.FTZ R0, R0, R3 ;  /* 0x0000000300007221 */ /* 0x000fce0000010000 */
.L_x_19:
[----:B------:R-:W-:Y:S05]  /*08d0*/  BSYNC.RECONVERGENT B1 ;  /* 0x0000000000017941 */ /* 0x000fea0003800200 */
.L_x_9:
[----:B------:R-:W-:-:S04]  /*08e0*/  IMAD.MOV.U32 R5, RZ, RZ, 0x0 ;  /* 0x00000000ff057424 */ /* 0x000fc800078e00ff */
[----:B0-----:R-:W-:Y:S05]  /*08f0*/  RET.REL.NODEC R4 `(get_score_from_velocity) ;  /* 0xfffffff404c07950 */ /* 0x001fea0003c3ffff */
.L_x_20:
        /* <DEDUP_REMOVED lines=16> */
.L_x_173:


//--------------------- .text.mean_kernel         --------------------------
	.section	.text.mean_kernel,"ax",@progbits
	.align	128
        .global         mean_kernel
        .type           mean_kernel,@function
        .size           mean_kernel,(.L_x_174 - mean_kernel)
        .other          mean_kernel,@"STO_CUDA_ENTRY STV_DEFAULT"
mean_kernel:
.text.mean_kernel:
        /* <DEDUP_REMOVED lines=11> */
[----:B------:R-:W0:Y:S01]  /*00b0*/  LDCU UR12, c[0x0][0x394] ;  /* 0x00007280ff0c77ac */ /* 0x000e220008000800 */
[----:B------:R-:W-:Y:S01]  /*00c0*/  HFMA2 R3, -RZ, RZ, 0, 0 ;  /* 0x00000000ff037431 */ /* 0x000fe200000001ff */
[----:B------:R-:W1:Y:S01]  /*00d0*/  LDCU.64 UR10, c[0x0][0x358] ;  /* 0x00006b00ff0a77ac */ /* 0x000e620008000a00 */
[----:B0-----:R-:W-:-:S09]  /*00e0*/  UISETP.GE.AND UP0, UPT, UR12, 0x1, UPT ;  /* 0x000000010c00788c */ /* 0x001fd2000bf06270 */
[----:B-1----:R-:W-:Y:S05]  /*00f0*/  BRA.U !UP0, `(.L_x_21) ;  /* 0x0000000508a87547 */ /* 0x002fea000b800000 */
[----:B------:R-:W-:Y:S02]  /*0100*/  UISETP.GE.U32.AND UP1, UPT, UR12, 0x10, UPT ;  /* 0x000000100c00788c */ /* 0x000fe4000bf26070 */
[----:B------:R-:W-:Y:S01]  /*0110*/  IMAD R0, R2, UR12, RZ ;  /* 0x0000000c02007c24 */ /* 0x000fe2000f8e02ff */
[----:B------:R-:W-:Y:S01]  /*0120*/  ULOP3.LUT UR8, UR12, 0xf, URZ, 0xc0, !UPT ;  /* 0x0000000f0c087892 */ /* 0x000fe2000f8ec0ff */
[----:B------:R-:W-:Y:S01]  /*0130*/  IMAD.MOV.U32 R3, RZ, RZ, RZ ;  /* 0x000000ffff037224 */ /* 0x000fe200078e00ff */
[----:B------:R-:W-:Y:S02]  /*0140*/  UMOV UR4, URZ ;  /* 0x000000ff00047c82 */ /* 0x000fe40008000000 */
[----:B------:R-:W-:Y:S02]  /*0150*/  UISETP.NE.AND UP0, UPT, UR8, URZ, UPT ;  /* 0x000000ff0800728c */ /* 0x000fe4000bf05270 */
[----:B------:R-:W-:Y:S09]  /*0160*/  BRA.U !UP1, `(.L_x_22) ;  /* 0x0000000109b87547 */ /* 0x000ff2000b800000 */
[----:B------:R-:W0:Y:S01]  /*0170*/  LDCU.64 UR6, c[0x0][0x380] ;  /* 0x00007000ff0677ac */ /* 0x000e220008000a00 */
[----:B------:R-:W-:Y:S01]  /*0180*/  MOV R3, RZ ;  /* 0x000000ff00037202 */ /* 0x000fe20000000f00 */
[----:B------:R-:W-:Y:S01]  /*0190*/  IMAD.MOV.U32 R6, RZ, RZ, R0 ;  /* 0x000000ffff067224 */ /* 0x000fe200078e0000 */
[----:B------:R-:W-:-:S04]  /*01a0*/  ULOP3.LUT UR4, UR12, 0x7ffffff0, URZ, 0xc0, !UPT ;  /* 0x7ffffff00c047892 */ /* 0x000fc8000f8ec0ff */
[----:B------:R-:W-:Y:S02]  /*01b0*/  UIADD3 UR9, UPT, UPT, -UR4, URZ, URZ ;  /* 0x000000ff04097290 */ /* 0x000fe4000fffe1ff */
[----:B0-----:R-:W-:-:S04]  /*01c0*/  UIADD3 UR5, UP1, UPT, UR6, 0x20, URZ ;  /* 0x0000002006057890 */ /* 0x001fc8000ff3e0ff */
[----:B------:R-:W-:-:S12]  /*01d0*/  UIADD3.X UR6, UPT, UPT, URZ, UR7, URZ, UP1, !UPT ;  /* 0x00000007ff067290 */ /* 0x000fd80008ffe4ff */
.L_x_23:
[----:B------:R-:W-:Y:S01]  /*01e0*/  MOV R4, UR5 ;  /* 0x0000000500047c02 */ /* 0x000fe20008000f00 */
[----:B------:R-:W-:-:S04]  /*01f0*/  IMAD.U32 R5, RZ, RZ, UR6 ;  /* 0x00000006ff057e24 */ /* 0x000fc8000f8e00ff */
[----:B------:R-:W-:-:S05]  /*0200*/  IMAD.WIDE R4, R6, 0x4, R4 ;  /* 0x0000000406047825 */ /* 0x000fca00078e0204 */
[----:B------:R-:W2:Y:S04]  /*0210*/  LDG.E R16, desc[UR10][R4.64+-0x20] ;  /* 0xffffe00a04107981 */ /* 0x000ea8000c1e1900 */
[----:B------:R-:W3:Y:S04]  /*0220*/  LDG.E R15, desc[UR10][R4.64+-0x1c] ;  /* 0xffffe40a040f7981 */ /* 0x000ee8000c1e1900 */
[----:B------:R-:W4:Y:S04]  /*0230*/  LDG.E R18, desc[UR10][R4.64+-0x18] ;  /* 0xffffe80a04127981 */ /* 0x000f28000c1e1900 */
[----:B------:R-:W5:Y:S04]  /*0240*/  LDG.E R20, desc[UR10][R4.64+-0x14] ;  /* 0xffffec0a04147981 */ /* 0x000f68000c1e1900 */
        /* <DEDUP_REMOVED lines=11> */
[----:B------:R-:W5:Y:S01]  /*0300*/  LDG.E R14, desc[UR10][R4.64+0x1c] ;  /* 0x00001c0a040e7981 */ /* 0x000f62000c1e1900 */
[----:B------:R-:W-:Y:S01]  /*0310*/  UIADD3 UR9, UPT, UPT, UR9, 0x10, URZ ;  /* 0x0000001009097890 */ /* 0x000fe2000fffe0ff */
[----:B------:R-:W-:-:S03]  /*0320*/  IADD3 R6, PT, PT, R6, 0x10, RZ ;  /* 0x0000001006067810 */ /* 0x000fc60007ffe0ff */
[----:B------:R-:W-:Y:S01]  /*0330*/  UISETP.NE.AND UP1, UPT, UR9, URZ, UPT ;  /* 0x000000ff0900728c */ /* 0x000fe2000bf25270 */
[----:B--2---:R-:W-:-:S04]  /*0340*/  FADD R16, R16, R3 ;  /* 0x0000000310107221 */ /* 0x004fc80000000000 */
[----:B---3--:R-:W-:-:S04]  /*0350*/  FADD R15, R16, R15 ;  /* 0x0000000f100f7221 */ /* 0x008fc80000000000 */
[----:B----4-:R-:W-:-:S04]  /*0360*/  FADD R15, R15, R18 ;  /* 0x000000120f0f7221 */ /* 0x010fc80000000000 */
[----:B-----5:R-:W-:-:S04]  /*0370*/  FADD R15, R15, R20 ;  /* 0x000000140f0f7221 */ /* 0x020fc80000000000 */
[----:B------:R-:W-:-:S04]  /*0380*/  FADD R15, R15, R22 ;  /* 0x000000160f0f7221 */ /* 0x000fc80000000000 */
        /* <DEDUP_REMOVED lines=10> */
[----:B------:R-:W-:Y:S01]  /*0430*/  FADD R3, R7, R14 ;  /* 0x0000000e07037221 */ /* 0x000fe20000000000 */
[----:B------:R-:W-:Y:S06]  /*0440*/  BRA.U UP1, `(.L_x_23) ;  /* 0xfffffffd01647547 */ /* 0x000fec000b83ffff */
.L_x_22:
[----:B------:R-:W-:Y:S05]  /*0450*/  BRA.U !UP0, `(.L_x_21) ;  /* 0x0000000108d07547 */ /* 0x000fea000b800000 */
[----:B------:R-:W-:Y:S02]  /*0460*/  UISETP.GE.U32.AND UP0, UPT, UR8, 0x8, UPT ;  /* 0x000000080800788c */ /* 0x000fe4000bf06070 */
[----:B------:R-:W-:-:S04]  /*0470*/  ULOP3.LUT UR6, UR12, 0x7, URZ, 0xc0, !UPT ;  /* 0x000000070c067892 */ /* 0x000fc8000f8ec0ff */
[----:B------:R-:W-:-:S03]  /*0480*/  UISETP.NE.AND UP1, UPT, UR6, URZ, UPT ;  /* 0x000000ff0600728c */ /* 0x000fc6000bf25270 */
[----:B------:R-:W-:Y:S08]  /*0490*/  BRA.U !UP0, `(.L_x_24) ;  /* 0x0000000108507547 */ /* 0x000ff0000b800000 */
[----:B------:R-:W0:Y:S01]  /*04a0*/  LDC.64 R4, c[0x0][0x380] ;  /* 0x0000e000ff047b82 */ /* 0x000e220000000a00 */
[----:B------:R-:W-:-:S04]  /*04b0*/  VIADD R7, R0, UR4 ;  /* 0x0000000400077c36 */ /* 0x000fc80008000000 */
[----:B0-----:R-:W-:-:S05]  /*04c0*/  IMAD.WIDE R4, R7, 0x4, R4 ;  /* 0x0000000407047825 */ /* 0x001fca00078e0204 */
[----:B------:R-:W2:Y:S04]  /*04d0*/  LDG.E R6, desc[UR10][R4.64] ;  /* 0x0000000a04067981 */ /* 0x000ea8000c1e1900 */
[----:B------:R-:W3:Y:S04]  /*04e0*/  LDG.E R7, desc[UR10][R4.64+0x4] ;  /* 0x0000040a04077981 */ /* 0x000ee8000c1e1900 */
[----:B------:R-:W4:Y:S04]  /*04f0*/  LDG.E R9, desc[UR10][R4.64+0x8] ;  /* 0x0000080a04097981 */ /* 0x000f28000c1e1900 */
[----:B------:R-:W5:Y:S04]  /*0500*/  LDG.E R11, desc[UR10][R4.64+0xc] ;  /* 0x00000c0a040b7981 */ /* 0x000f68000c1e1900 */
[----:B------:R-:W5:Y:S04]  /*0510*/  LDG.E R13, desc[UR10][R4.64+0x10] ;  /* 0x0000100a040d7981 */ /* 0x000f68000c1e1900 */
[----:B------:R-:W5:Y:S04]  /*0520*/  LDG.E R15, desc[UR10][R4.64+0x14] ;  /* 0x0000140a040f7981 */ /* 0x000f68000c1e1900 */
[----:B------:R-:W5:Y:S04]  /*0530*/  LDG.E R17, desc[UR10][R4.64+0x18] ;  /* 0x0000180a04117981 */ /* 0x000f68000c1e1900 */
[----:B------:R-:W5:Y:S01]  /*0540*/  LDG.E R19, desc[UR10][R4.64+0x1c] ;  /* 0x00001c0a04137981 */ /* 0x000f62000c1e1900 */
[----:B------:R-:W-:Y:S01]  /*0550*/  UIADD3 UR4, UPT, UPT, UR4, 0x8, URZ ;  /* 0x0000000804047890 */ /* 0x000fe2000fffe0ff */
[----:B--2---:R-:W-:-:S04]  /*0560*/  FADD R6, R3, R6 ;  /* 0x0000000603067221 */ /* 0x004fc80000000000 */
[----:B---3--:R-:W-:-:S04]  /*0570*/  FADD R6, R6, R7 ;  /* 0x0000000706067221 */ /* 0x008fc80000000000 */
[----:B----4-:R-:W-:-:S04]  /*0580*/  FADD R6, R6, R9 ;  /* 0x0000000906067221 */ /* 0x010fc80000000000 */
[----:B-----5:R-:W-:-:S04]  /*0590*/  FADD R6, R6, R11 ;  /* 0x0000000b06067221 */ /* 0x020fc80000000000 */
[----:B------:R-:W-:-:S04]  /*05a0*/  FADD R6, R6, R13 ;  /* 0x0000000d06067221 */ /* 0x000fc80000000000 */
[----:B------:R-:W-:-:S04]  /*05b0*/  FADD R6, R6, R15 ;  /* 0x0000000f06067221 */ /* 0x000fc80000000000 */
[----:B------:R-:W-:-:S04]  /*05c0*/  FADD R6, R6, R17 ;  /* 0x0000001106067221 */ /* 0x000fc80000000000 */
[----:B------:R-:W-:-:S07]  /*05d0*/  FADD R3, R6, R19 ;  /* 0x0000001306037221 */ /* 0x000fce0000000000 */
.L_x_24:
[----:B------:R-:W-:Y:S05]  /*05e0*/  BRA.U !UP1, `(.L_x_21) ;  /* 0x00000001096c7547 */ /* 0x000fea000b800000 */
[----:B------:R-:W-:Y:S02]  /*05f0*/  UISETP.GE.U32.AND UP0, UPT, UR6, 0x4, UPT ;  /* 0x000000040600788c */ /* 0x000fe4000bf06070 */
[----:B------:R-:W-:-:S04]  /*0600*/  ULOP3.LUT UR5, UR12, 0x3, URZ, 0xc0, !UPT ;  /* 0x000000030c057892 */ /* 0x000fc8000f8ec0ff */
[----:B------:R-:W-:-:S03]  /*0610*/  UISETP.NE.AND UP1, UPT, UR5, URZ, UPT ;  /* 0x000000ff0500728c */ /* 0x000fc6000bf25270 */
[----:B------:R-:W-:Y:S08]  /*0620*/  BRA.U !UP0, `(.L_x_25) ;  /* 0x0000000108307547 */ /* 0x000ff0000b800000 */
[----:B------:R-:W0:Y:S01]  /*0630*/  LDC.64 R4, c[0x0][0x380] ;  /* 0x0000e000ff047b82 */ /* 0x000e220000000a00 */
[----:B------:R-:W-:-:S05]  /*0640*/  IADD3 R7, PT, PT, R0, UR4, RZ ;  /* 0x0000000400077c10 */ /* 0x000fca000fffe0ff */
[----:B0-----:R-:W-:-:S05]  /*0650*/  IMAD.WIDE R4, R7, 0x4, R4 ;  /* 0x0000000407047825 */ /* 0x001fca00078e0204 */
[----:B------:R-:W2:Y:S04]  /*0660*/  LDG.E R6, desc[UR10][R4.64] ;  /* 0x0000000a04067981 */ /* 0x000ea8000c1e1900 */
[----:B------:R-:W3:Y:S04]  /*0670*/  LDG.E R7, desc[UR10][R4.64+0x4] ;  /* 0x0000040a04077981 */ /* 0x000ee8000c1e1900 */
[----:B------:R-:W4:Y:S04]  /*0680*/  LDG.E R9, desc[UR10][R4.64+0x8] ;  /* 0x0000080a04097981 */ /* 0x000f28000c1e1900 */
[----:B------:R-:W5:Y:S01]  /*0690*/  LDG.E R11, desc[UR10][R4.64+0xc] ;  /* 0x00000c0a040b7981 */ /* 0x000f62000c1e1900 */
[----:B------:R-:W-:Y:S01]  /*06a0*/  UIADD3 UR4, UPT, UPT, UR4, 0x4, URZ ;  /* 0x0000000404047890 */ /* 0x000fe2000fffe0ff */
[----:B--2---:R-:W-:-:S04]  /*06b0*/  FADD R6, R3, R6 ;  /* 0x0000000603067221 */ /* 0x004fc80000000000 */
[----:B---3--:R-:W-:-:S04]  /*06c0*/  FADD R6, R6, R7 ;  /* 0x0000000706067221 */ /* 0x008fc80000000000 */
[----:B----4-:R-:W-:-:S04]  /*06d0*/  FADD R6, R6, R9 ;  /* 0x0000000906067221 */ /* 0x010fc80000000000 */
[----:B-----5:R-:W-:-:S07]  /*06e0*/  FADD R3, R6, R11 ;  /* 0x0000000b06037221 */ /* 0x020fce0000000000 */
.L_x_25:
[----:B------:R-:W-:Y:S05]  /*06f0*/  BRA.U !UP1, `(.L_x_21) ;  /* 0x0000000109287547 */ /* 0x000fea000b800000 */
[----:B------:R-:W0:Y:S01]  /*0700*/  LDC.64 R6, c[0x0][0x380] ;  /* 0x0000e000ff067b82 */ /* 0x000e220000000a00 */
[----:B------:R-:W-:Y:S01]  /*0710*/  VIADD R9, R0, UR4 ;  /* 0x0000000400097c36 */ /* 0x000fe20008000000 */
[----:B------:R-:W-:-:S12]  /*0720*/  UIADD3 UR5, UPT, UPT, -UR5, URZ, URZ ;  /* 0x000000ff05057290 */ /* 0x000fd8000fffe1ff */
.L_x_26:
[----:B0-----:R-:W-:-:S06]  /*0730*/  IMAD.WIDE R4, R9, 0x4, R6 ;  /* 0x0000000409047825 */ /* 0x001fcc00078e0206 */
[----:B------:R-:W2:Y:S01]  /*0740*/  LDG.E R4, desc[UR10][R4.64] ;  /* 0x0000000a04047981 */ /* 0x000ea2000c1e1900 */
[----:B------:R-:W-:Y:S01]  /*0750*/  UIADD3 UR5, UPT, UPT, UR5, 0x1, URZ ;  /* 0x0000000105057890 */ /* 0x000fe2000fffe0ff */
[----:B------:R-:W-:-:S03]  /*0760*/  IADD3 R9, PT, PT, R9, 0x1, RZ ;  /* 0x0000000109097810 */ /* 0x000fc60007ffe0ff */
[----:B------:R-:W-:Y:S01]  /*0770*/  UISETP.NE.AND UP0, UPT, UR5, URZ, UPT ;  /* 0x000000ff0500728c */ /* 0x000fe2000bf05270 */
[----:B--2---:R-:W-:-:S08]  /*0780*/  FADD R3, R4, R3 ;  /* 0x0000000304037221 */ /* 0x004fd00000000000 */
[----:B------:R-:W-:Y:S05]  /*0790*/  BRA.U UP0, `(.L_x_26) ;  /* 0xfffffffd00e47547 */ /* 0x000fea000b83ffff */
.L_x_21:
[----:B------:R-:W-:Y:S01]  /*07a0*/  I2FP.F32.S32 R6, UR12 ;  /* 0x0000000c00067c45 */ /* 0x000fe20008201400 */
[----:B------:R-:W-:Y:S03]  /*07b0*/  BSSY.RECONVERGENT B0, `(.L_x_27) ;  /* 0x000000c000007945 */ /* 0x000fe60003800200 */
[----:B------:R-:W0:Y:S08]  /*07c0*/  MUFU.RCP R5, R6 ;  /* 0x0000000600057308 */ /* 0x000e300000001000 */
[----:B------:R-:W1:Y:S01]  /*07d0*/  FCHK P0, R3, R6 ;  /* 0x0000000603007302 */ /* 0x000e620000000000 */
[----:B0-----:R-:W-:-:S04]  /*07e0*/  FFMA R0, -R6, R5, 1 ;  /* 0x3f80000006007423 */ /* 0x001fc80000000105 */
[----:B------:R-:W-:-:S04]  /*07f0*/  FFMA R0, R5, R0, R5 ;  /* 0x0000000005007223 */ /* 0x000fc80000000005 */
[----:B------:R-:W-:-:S04]  /*0800*/  FFMA R5, R0, R3, RZ ;  /* 0x0000000300057223 */ /* 0x000fc800000000ff */
[----:B------:R-:W-:-:S04]  /*0810*/  FFMA R4, -R6, R5, R3 ;  /* 0x0000000506047223 */ /* 0x000fc80000000103 */
[----:B------:R-:W-:Y:S01]  /*0820*/  FFMA R7, R0, R4, R5 ;  /* 0x0000000400077223 */ /* 0x000fe20000000005 */
[----:B-1----:R-:W-:Y:S06]  /*0830*/  @!P0 BRA `(.L_x_28) ;  /* 0x00000000000c8947 */ /* 0x002fec0003800000 */
[----:B------:R-:W-:-:S07]  /*0840*/  MOV R4, 0x860 ;  /* 0x0000086000047802 */ /* 0x000fce0000000f00 */
[----:B------:R-:W-:Y:S05]  /*0850*/  CALL.REL.NOINC `($__internal_2_$__cuda_sm3x_div_rn_noftz_f32_slowpath) ;  /* 0x0000000000187944 */ /* 0x000fea0003c00000 */
[----:B------:R-:W-:-:S07]  /*0860*/  IMAD.MOV.U32 R7, RZ, RZ, R0 ;  /* 0x000000ffff077224 */ /* 0x000fce00078e0000 */
.L_x_28:
[----:B------:R-:W-:Y:S05]  /*0870*/  BSYNC.RECONVERGENT B0 ;  /* 0x0000000000007941 */ /* 0x000fea0003800200 */
.L_x_27:
[----:B------:R-:W0:Y:S02]  /*0880*/  LDC.64 R4, c[0x0][0x388] ;  /* 0x0000e200ff047b82 */ /* 0x000e240000000a00 */
[----:B0-----:R-:W-:-:S05]  /*0890*/  IMAD.WIDE R2, R2, 0x4, R4 ;  /* 0x0000000402027825 */ /* 0x001fca00078e0204 */
[----:B------:R-:W-:Y:S01]  /*08a0*/  STG.E desc[UR10][R2.64], R7 ;  /* 0x0000000702007986 */ /* 0x000fe2000c10190a */
[----:B------:R-:W-:Y:S05]  /*08b0*/  EXIT ;  /* 0x000000000000794d */ /* 0x000fea0003800000 */
        .weak           $__internal_2_$__cuda_sm3x_div_rn_noftz_f32_slowpath
        .type           $__internal_2_$__cuda_sm3x_div_rn_noftz_f32_slowpath,@function
        .size           $__internal_2_$__cuda_sm3x_div_rn_noftz_f32_slowpath,(.L_x_174 - $__internal_2_$__cuda_sm3x_div_rn_noftz_f32_slowpath)
$__internal_2_$__cuda_sm3x_div_rn_noftz_f32_slowpath:
[----:B------:R-:W-:Y:S01]  /*08c0*/  SHF.R.U32.HI R5, RZ, 0x17, R6 ;  /* 0x00000017ff057819 */ /* 0x000fe20000011606 */
[----:B------:R-:W-:Y:S01]  /*08d0*/  BSSY.RECONVERGENT B1, `(.L_x_29) ;  /* 0x0000063000017945 */ /* 0x000fe20003800200 */
[----:B------:R-:W-:Y:S02]  /*08e0*/  SHF.R.U32.HI R0, RZ, 0x17, R3 ;  /* 0x00000017ff007819 */ /* 0x000fe40000011603 */
[----:B------:R-:W-:Y:S02]  /*08f0*/  LOP3.LUT R5, R5, 0xff, RZ, 0xc0, !PT ;  /* 0x000000ff05057812 */ /* 0x000fe400078ec0ff */
[----:B------:R-:W-:Y:S02]  /*0900*/  LOP3.LUT R10, R0, 0xff, RZ, 0xc0, !PT ;  /* 0x000000ff000a7812 */ /* 0x000fe400078ec0ff */
[----:B------:R-:W-:-:S03]  /*0910*/  IADD3 R8, PT, PT, R5, -0x1, RZ ;  /* 0xffffffff05087810 */ /* 0x000fc60007ffe0ff */
[----:B------:R-:W-:Y:S01]  /*0920*/  VIADD R9, R10, 0xffffffff ;  /* 0xffffffff0a097836 */ /* 0x000fe20000000000 */
[----:B------:R-:W-:-:S04]  /*0930*/  ISETP.GT.U32.AND P0, PT, R8, 0xfd, PT ;  /* 0x000000fd0800780c */ /* 0x000fc80003f04070 */
[----:B------:R-:W-:-:S13]  /*0940*/  ISETP.GT.U32.OR P0, PT, R9, 0xfd, P0 ;  /* 0x000000fd0900780c */ /* 0x000fda0000704470 */
[----:B------:R-:W-:Y:S01]  /*0950*/  @!P0 MOV R7, RZ ;  /* 0x000000ff00078202 */ /* 0x000fe20000000f00 */
[----:B------:R-:W-:Y:S06]  /*0960*/  @!P0 BRA `(.L_x_30) ;  /* 0x0000000000608947 */ /* 0x000fec0003800000 */
[----:B------:R-:W-:Y:S01]  /*0970*/  FSETP.GTU.FTZ.AND P0, PT, |R3|, +INF , PT ;  /* 0x7f8000000300780b */ /* 0x000fe20003f1c200 */
[----:B------:R-:W-:Y:S01]  /*0980*/  IMAD.MOV.U32 R0, RZ, RZ, R6 ;  /* 0x000000ffff007224 */ /* 0x000fe200078e0006 */
        /* <DEDUP_REMOVED lines=17> */
[----:B------:R-:W-:Y:S01]  /*0aa0*/  @P0 MOV R7, RZ ;  /* 0x000000ff00070202 */ /* 0x000fe20000000f00 */
[----:B------:R-:W-:Y:S02]  /*0ab0*/  @!P0 IMAD.MOV.U32 R7, RZ, RZ, -0x40 ;  /* 0xffffffc0ff078424 */ /* 0x000fe400078e00ff */
[----:B------:R-:W-:Y:S01]  /*0ac0*/  @!P0 FFMA R3, R3, 1.84467440737095516160e+19, RZ ;  /* 0x5f80000003038823 */ /* 0x000fe200000000ff */
[----:B------:R-:W-:Y:S02]  /*0ad0*/  @!P1 FFMA R6, R0, 1.84467440737095516160e+19, RZ ;  /* 0x5f80000000069823 */ /* 0x000fe400000000ff */
[----:B------:R-:W-:-:S07]  /*0ae0*/  @!P1 IADD3 R7, PT, PT, R7, 0x40, RZ ;  /* 0x0000004007079810 */ /* 0x000fce0007ffe0ff */
.L_x_30:
[----:B------:R-:W-:Y:S01]  /*0af0*/  LEA R9, R5, 0xc0800000, 0x17 ;  /* 0xc080000005097811 */ /* 0x000fe200078eb8ff */
[----:B------:R-:W-:Y:S03]  /*0b00*/  BSSY.RECONVERGENT B2, `(.L_x_35) ;  /* 0x0000036000027945 */ /* 0x000fe60003800200 */
[----:B------:R-:W-:Y:S01]  /*0b10*/  IADD3 R9, PT, PT, -R9, R6, RZ ;  /* 0x0000000609097210 */ /* 0x000fe20007ffe1ff */
[----:B------:R-:W-:-:S03]  /*0b20*/  VIADD R6, R10, 0xffffff81 ;  /* 0xffffff810a067836 */ /* 0x000fc60000000000 */
[----:B------:R-:W0:Y:S01]  /*0b30*/  MUFU.RCP R8, R9 ;  /* 0x0000000900087308 */ /* 0x000e220000001000 */
[----:B------:R-:W-:Y:S01]  /*0b40*/  FADD.FTZ R11, -R9, -RZ ;  /* 0x800000ff090b7221 */ /* 0x000fe20000010100 */
[C---:B------:R-:W-:Y:S01]  /*0b50*/  IMAD R0, R6.reuse, -0x800000, R3 ;  /* 0xff80000006007824 */ /* 0x040fe200078e0203 */
[----:B------:R-:W-:-:S04]  /*0b60*/  IADD3 R6, PT, PT, R6, 0x7f, -R5 ;  /* 0x0000007f06067810 */ /* 0x000fc80007ffe805 */
[----:B------:R-:W-:Y:S01]  /*0b70*/  IADD3 R6, PT, PT, R6, R7, RZ ;  /* 0x0000000706067210 */ /* 0x000fe20007ffe0ff */
        /* <DEDUP_REMOVED lines=8> */
[----:B------:R-:W-:-:S04]  /*0c00*/  LOP3.LUT R3, R3, 0xff, RZ, 0xc0, !PT ;  /* 0x000000ff03037812 */ /* 0x000fc800078ec0ff */
[----:B------:R-:W-:-:S05]  /*0c10*/  IADD3 R7, PT, PT, R3, R6, RZ ;  /* 0x0000000603077210 */ /* 0x000fca0007ffe0ff */
        /* <DEDUP_REMOVED lines=16> */
[----:B------:R-:W-:Y:S02]  /*0d20*/  IADD3 R8, PT, PT, R7, 0x20, RZ ;  /* 0x0000002007087810 */ /* 0x000fe40007ffe0ff */
[----:B------:R-:W-:-:S02]  /*0d30*/  LOP3.LUT R5, R5, 0x800000, RZ, 0xfc, !PT ;  /* 0x0080000005057812 */ /* 0x000fc400078efcff */
[----:B------:R-:W-:Y:S02]  /*0d40*/  IADD3 R7, PT, PT, -R7, RZ, RZ ;  /* 0x000000ff07077210 */ /* 0x000fe40007ffe1ff */
[----:B------:R-:W-:Y:S02]  /*0d50*/  SHF.L.U32 R8, R5, R8, RZ ;  /* 0x0000000805087219 */ /* 0x000fe400000006ff */
[----:B------:R-:W-:Y:S02]  /*0d60*/  FSETP.NEU.FTZ.AND P0, PT, R3, R6, PT ;  /* 0x000000060300720b */ /* 0x000fe40003f1d000 */
[----:B------:R-:W-:Y:S02]  /*0d70*/  SEL R6, R7, RZ, P2 ;  /* 0x000000ff07067207 */ /* 0x000fe40001000000 */
[----:B------:R-:W-:Y:S02]  /*0d80*/  ISETP.NE.AND P1, PT, R8, RZ, P1 ;  /* 0x000000ff0800720c */ /* 0x000fe40000f25270 */
[----:B------:R-:W-:-:S02]  /*0d90*/  SHF.R.U32.HI R6, RZ, R6, R5 ;  /* 0x00000006ff067219 */ /* 0x000fc40000011605 */
[----:B------:R-:W-:Y:S02]  /*0da0*/  PLOP3.LUT P0, PT, P0, P1, PT, 0xf8, 0x8f ;  /* 0x00000000008f781c */ /* 0x000fe40000703f70 */
[----:B------:R-:W-:Y:S02]  /*0db0*/  SHF.R.U32.HI R8, RZ, 0x1, R6 ;  /* 0x00000001ff087819 */ /* 0x000fe40000011606 */
[----:B------:R-:W-:-:S04]  /*0dc0*/  SEL R3, RZ, 0x1, !P0 ;  /* 0x00000001ff037807 */ /* 0x000fc80004000000 */
[----:B------:R-:W-:-:S04]  /*0dd0*/  LOP3.LUT R3, R3, 0x1, R8, 0xf8, !PT ;  /* 0x0000000103037812 */ /* 0x000fc800078ef808 */
[----:B------:R-:W-:-:S05]  /*0de0*/  LOP3.LUT R3, R3, R6, RZ, 0xc0, !PT ;  /* 0x0000000603037212 */ /* 0x000fca00078ec0ff */
[----:B------:R-:W-:-:S05]  /*0df0*/  IMAD.IADD R3, R8, 0x1, R3 ;  /* 0x0000000108037824 */ /* 0x000fca00078e0203 */
[----:B------:R-:W-:Y:S01]  /*0e00*/  LOP3.LUT R0, R3, R0, RZ, 0xfc, !PT ;  /* 0x0000000003007212 */ /* 0x000fe200078efcff */
[----:B------:R-:W-:Y:S06]  /*0e10*/  BRA `(.L_x_38) ;  /* 0x0000000000107947 */ /* 0x000fec0003800000 */
.L_x_37:
[----:B------:R-:W-:-:S04]  /*0e20*/  LOP3.LUT R0, R0, 0x80000000, RZ, 0xc0, !PT ;  /* 0x8000000000007812 */ /* 0x000fc800078ec0ff */
[----:B------:R-:W-:Y:S01]  /*0e30*/  LOP3.LUT R0, R0, 0x7f800000, RZ, 0xfc, !PT ;  /* 0x7f80000000007812 */ /* 0x000fe200078efcff */
[----:B------:R-:W-:Y:S06]  /*0e40*/  BRA `(.L_x_38) ;  /* 0x0000000000047947 */ /* 0x000fec0003800000 */
.L_x_36:
[----:B------:R-:W-:-:S07]  /*0e50*/  LEA R0, R6, R0, 0x17 ;  /* 0x0000000006007211 */ /* 0x000fce00078eb8ff */
.L_x_38:
[----:B------:R-:W-:Y:S05]  /*0e60*/  BSYNC.RECONVERGENT B2 ;  /* 0x0000000000027941 */ /* 0x000fea0003800200 */
.L_x_35:
[----:B------:R-:W-:Y:S05]  /*0e70*/  BRA `(.L_x_39) ;  /* 0x0000000000207947 */ /* 0x000fea0003800000 */
.L_x_34:
[----:B------:R-:W-:-:S04]  /*0e80*/  LOP3.LUT R0, R6, 0x80000000, R3, 0x48, !PT ;  /* 0x8000000006007812 */ /* 0x000fc800078e4803 */
[----:B------:R-:W-:Y:S01]  /*0e90*/  LOP3.LUT R0, R0, 0x7f800000, RZ, 0xfc, !PT ;  /* 0x7f80000000007812 */ /* 0x000fe200078efcff */
[----:B------:R-:W-:Y:S06]  /*0ea0*/  BRA `(.L_x_39) ;  /* 0x0000000000147947 */ /* 0x000fec0003800000 */
.L_x_33:
[----:B------:R-:W-:Y:S01]  /*0eb0*/  LOP3.LUT R0, R6, 0x80000000, R3, 0x48, !PT ;  /* 0x8000000006007812 */ /* 0x000fe200078e4803 */
[----:B------:R-:W-:Y:S06]  /*0ec0*/  BRA `(.L_x_39) ;  /* 0x00000000000c7947 */ /* 0x000fec0003800000 */
.L_x_32:
[----:B------:R-:W0:Y:S01]  /*0ed0*/  MUFU.RSQ R0, -QNAN ;  /* 0xffc0000000007908 */ /* 0x000e220000001400 */
[----:B------:R-:W-:Y:S05]  /*0ee0*/  BRA `(.L_x_39) ;  /* 0x0000000000047947 */ /* 0x000fea0003800000 */
.L_x_31:
[----:B------:R-:W-:-:S07]  /*0ef0*/  FADD.FTZ R0, R3, R0 ;  /* 0x0000000003007221 */ /* 0x000fce0000010000 */
.L_x_39:
[----:B------:R-:W-:Y:S05]  /*0f00*/  BSYNC.RECONVERGENT B1 ;  /* 0x0000000000017941 */ /* 0x000fea0003800200 */
.L_x_29:
[----:B------:R-:W-:-:S04]  /*0f10*/  HFMA2 R5, -RZ, RZ, 0, 0 ;  /* 0x00000000ff057431 */ /* 0x000fc800000001ff */
[----:B0-----:R-:W-:Y:S05]  /*0f20*/  RET.REL.NODEC R4 `(mean_kernel) ;  /* 0xfffffff004347950 */ /* 0x001fea0003c3ffff */
.L_x_40:
        /* <DEDUP_REMOVED lines=13> */
.L_x_174:


//--------------------- .text.var_back            --------------------------
	.section	.text.var_back,"ax",@progbits
	.align	128
        .global         var_back
        .type           var_back,@function
        .size           var_back,(.L_x_190 - var_back)
        .other          var_back,@"STO_CUDA_ENTRY STV_DEFAULT"
var_back:
.text.var_back:
        /* <DEDUP_REMOVED lines=22> */
[----:B0-----:R-:W-:-:S04]  /*0160*/  IMAD.WIDE R8, R11, 0x4, R8 ;  /* 0x000000040b087825 */ /* 0x001fc800078e0208 */
[----:B----4-:R-:W-:-:S04]  /*0170*/  FMUL R13, R2, R7 ;  /* 0x00000007020d7220 */ /* 0x010fc80000400000 */
[----:B--2---:R-:W-:-:S04]  /*0180*/  FFMA R13, R2, R5, -R13 ;  /* 0x00000005020d7223 */ /* 0x004fc8000000080d */
[----:B------:R-:W-:-:S05]  /*0190*/  FMUL R13, R13, 0.5 ;  /* 0x3f0000000d0d7820 */ /* 0x000fca0000400000 */
[----:B------:R-:W-:Y:S01]  /*01a0*/  STG.E desc[UR4][R8.64], R13 ;  /* 0x0000000d08007986 */ /* 0x000fe2000c101904 */
[----:B------:R-:W-:Y:S05]  /*01b0*/  EXIT ;  /* 0x000000000000794d */ /* 0x000fea0003800000 */
.L_x_41:
        /* <DEDUP_REMOVED lines=12> */
.L_x_190:


//--------------------- .text.where_kernel        --------------------------
	.section	.text.where_kernel,"ax",@progbits
	.align	128
        .global         where_kernel
        .type           where_kernel,@function
        .size           where_kernel,(.L_x_191 - where_kernel)
        .other          where_kernel,@"STO_CUDA_ENTRY STV_DEFAULT"
where_kernel:
.text.where_kernel:
        /* <DEDUP_REMOVED lines=17> */
[----:B0-----:R-:W-:Y:S01]  /*0110*/  VIADD R2, R4, 0xffffffe ;  /* 0x0ffffffe04027836 */ /* 0x001fe20000000000 */
[----:B------:R-:W-:-:S05]  /*0120*/  LOP3.LUT R4, R0, R7, RZ, 0x3c, !PT ;  /* 0x0000000700047212 */ /* 0x000fca00078e3cff */
[----:B------:R0:W2:Y:S01]  /*0130*/  F2I.FTZ.U32.TRUNC.NTZ R3, R2 ;  /* 0x0000000200037305 */ /* 0x0000a2000021f000 */
[----:B------:R-:W-:Y:S01]  /*0140*/  ISETP.GE.AND P1, PT, R4, RZ, PT ;  /* 0x000000ff0400720c */ /* 0x000fe20003f26270 */
[----:B0-----:R-:W-:Y:S02]  /*0150*/  HFMA2 R2, -RZ, RZ, 0, 0 ;  /* 0x00000000ff027431 */ /* 0x001fe400000001ff */
[----:B--2---:R-:W-:-:S04]  /*0160*/  IMAD.MOV R5, RZ, RZ, -R3 ;  /* 0x000000ffff057224 */ /* 0x004fc800078e0a03 */
[----:B------:R-:W-:-:S04]  /*0170*/  IMAD R5, R5, R6, RZ ;  /* 0x0000000605057224 */ /* 0x000fc800078e02ff */
[----:B------:R-:W-:-:S06]  /*0180*/  IMAD.HI.U32 R3, R3, R5, R2 ;  /* 0x0000000503037227 */ /* 0x000fcc00078e0002 */
[----:B------:R-:W-:-:S04]  /*0190*/  IMAD.HI.U32 R5, R3, R8, RZ ;  /* 0x0000000803057227 */ /* 0x000fc800078e00ff */
[----:B------:R-:W-:-:S04]  /*01a0*/  IMAD.MOV R3, RZ, RZ, -R5 ;  /* 0x000000ffff037224 */ /* 0x000fc800078e0a05 */
[----:B------:R-:W-:-:S05]  /*01b0*/  IMAD R3, R6, R3, R8 ;  /* 0x0000000306037224 */ /* 0x000fca00078e0208 */
[----:B------:R-:W-:-:S13]  /*01c0*/  ISETP.GT.U32.AND P2, PT, R6, R3, PT ;  /* 0x000000030600720c */ /* 0x000fda0003f44070 */
[-C--:B------:R-:W-:Y:S01]  /*01d0*/  @!P2 IADD3 R3, PT, PT, R3, -R6.reuse, RZ ;  /* 0x800000060303a210 */ /* 0x080fe20007ffe0ff */
[----:B------:R-:W-:Y:S01]  /*01e0*/  @!P2 VIADD R5, R5, 0x1 ;  /* 0x000000010505a836 */ /* 0x000fe20000000000 */
[----:B------:R-:W-:Y:S02]  /*01f0*/  ISETP.NE.AND P2, PT, R7, RZ, PT ;  /* 0x000000ff0700720c */ /* 0x000fe40003f45270 */
[----:B------:R-:W-:Y:S02]  /*0200*/  ISETP.GE.U32.AND P0, PT, R3, R6, PT ;  /* 0x000000060300720c */ /* 0x000fe40003f06070 */
[----:B------:R-:W0:Y:S11]  /*0210*/  LDC.64 R2, c[0x0][0x390] ;  /* 0x0000e400ff027b82 */ /* 0x000e360000000a00 */
[----:B------:R-:W-:-:S04]  /*0220*/  @P0 IADD3 R5, PT, PT, R5, 0x1, RZ ;  /* 0x0000000105050810 */ /* 0x000fc80007ffe0ff */
[----:B------:R-:W-:Y:S02]  /*0230*/  @!P1 IADD3 R5, PT, PT, -R5, RZ, RZ ;  /* 0x000000ff05059210 */ /* 0x000fe40007ffe1ff */
[----:B------:R-:W-:-:S05]  /*0240*/  @!P2 LOP3.LUT R5, RZ, R7, RZ, 0x33, !PT ;  /* 0x00000007ff05a212 */ /* 0x000fca00078e33ff */
[----:B0-----:R-:W-:-:S06]  /*0250*/  IMAD.WIDE R2, R5, 0x4, R2 ;  /* 0x0000000405027825 */ /* 0x001fcc00078e0202 */
[----:B-1----:R-:W2:Y:S02]  /*0260*/  LDG.E R2, desc[UR4][R2.64] ;  /* 0x0000000402027981 */ /* 0x002ea4000c1e1900 */
[----:B--2---:R-:W0:Y:S02]  /*0270*/  F2I.TRUNC.NTZ R4, R2 ;  /* 0x0000000200047305 */ /* 0x004e24000020f100 */
[----:B0-----:R-:W-:-:S13]  /*0280*/  ISETP.NE.AND P0, PT, R4, RZ, PT ;  /* 0x000000ff0400720c */ /* 0x001fda0003f05270 */
[----:B------:R-:W-:Y:S05]  /*0290*/  @P0 BRA `(.L_x_42) ;  /* 0x00000000001c0947 */ /* 0x000fea0003800000 */
[----:B------:R-:W0:Y:S08]  /*02a0*/  LDC.64 R2, c[0x0][0x380] ;  /* 0x0000e000ff027b82 */ /* 0x000e300000000a00 */
[----:B------:R-:W1:Y:S01]  /*02b0*/  LDC.64 R4, c[0x0][0x398] ;  /* 0x0000e600ff047b82 */ /* 0x000e620000000a00 */
[----:B0-----:R-:W-:-:S06]  /*02c0*/  IMAD.WIDE R2, R0, 0x4, R2 ;  /* 0x0000000400027825 */ /* 0x001fcc00078e0202 */
[----:B------:R-:W2:Y:S01]  /*02d0*/  LDG.E R3, desc[UR4][R2.64] ;  /* 0x0000000402037981 */ /* 0x000ea2000c1e1900 */
[----:B-1----:R-:W-:-:S05]  /*02e0*/  IMAD.WIDE R4, R0, 0x4, R4 ;  /* 0x0000000400047825 */ /* 0x002fca00078e0204 */
[----:B--2---:R-:W-:Y:S01]  /*02f0*/  STG.E desc[UR4][R4.64], R3 ;  /* 0x0000000304007986 */ /* 0x004fe2000c101904 */
[----:B------:R-:W-:Y:S05]  /*0300*/  EXIT ;  /* 0x000000000000794d */ /* 0x000fea0003800000 */
.L_x_42:
[----:B------:R-:W0:Y:S08]  /*0310*/  LDC.64 R2, c[0x0][0x388] ;  /* 0x0000e200ff027b82 */ /* 0x000e300000000a00 */
[----:B------:R-:W1:Y:S01]  /*0320*/  LDC.64 R4, c[0x0][0x398] ;  /* 0x0000e600ff047b82 */ /* 0x000e620000000a00 */
[----:B0-----:R-:W-:-:S06]  /*0330*/  IMAD.WIDE R2, R0, 0x4, R2 ;  /* 0x0000000400027825 */ /* 0x001fcc00078e0202 */
[----:B------:R-:W2:Y:S01]  /*0340*/  LDG.E R3, desc[UR4][R2.64] ;  /* 0x0000000402037981 */ /* 0x000ea2000c1e1900 */
[----:B-1----:R-:W-:-:S05]  /*0350*/  IMAD.WIDE R4, R0, 0x4, R4 ;  /* 0x0000000400047825 */ /* 0x002fca00078e0204 */
[----:B--2---:R-:W-:Y:S01]  /*0360*/  STG.E desc[UR4][R4.64], R3 ;  /* 0x0000000304007986 */ /* 0x004fe2000c101904 */
[----:B------:R-:W-:Y:S05]  /*0370*/  EXIT ;  /* 0x000000000000794d */ /* 0x000fea0003800000 */
.L_x_43:
        /* <DEDUP_REMOVED lines=16> */
.L_x_191:


//--------------------- .text.discretized_gaussian_log_likelihood_back --------------------------
	.section	.text.discretized_gaussian_log_likelihood_back,"ax",@progbits
	.align	128
        .global         discretized_gaussian_log_likelihood_back
        .type           discretized_gaussian_log_likelihood_back,@function
        .size           discretized_gaussian_log_likelihood_back,(.L_x_177 - discretized_gaussian_log_likelihood_back)
        .other          discretized_gaussian_log_likelihood_back,@"STO_CUDA_ENTRY STV_DEFAULT"
discretized_gaussian_log_likelihood_back:
.text.discretized_gaussian_log_likelihood_back:
        /* <DEDUP_REMOVED lines=15> */
[----:B0-----:R-:W-:-:S06]  /*00f0*/  IMAD.WIDE R8, R3, 0x4, R8 ;  /* 0x0000000403087825 */ /* 0x001fcc00078e0208 */
[----:B-1----:R-:W4:Y:S01]  /*0100*/  LDG.E R8, desc[UR6][R8.64] ;  /* 0x0000000608087981 */ /* 0x002f22000c1e1900 */
[----:B--2---:R-:W-:-:S06]  /*0110*/  IMAD.WIDE R6, R3, 0x4, R6 ;  /* 0x0000000403067825 */ /* 0x004fcc00078e0206 */
[----:B------:R-:W2:Y:S01]  /*0120*/  LDG.E R7, desc[UR6][R6.64] ;  /* 0x0000000606077981 */ /* 0x000ea2000c1e1900 */
[----:B---3--:R-:W-:-:S05]  /*0130*/  IMAD.WIDE R4, R3, 0x4, R4 ;  /* 0x0000000403047825 */ /* 0x008fca00078e0204 */
[----:B------:R0:W2:Y:S01]  /*0140*/  LDG.E R2, desc[UR6][R4.64] ;  /* 0x0000000604027981 */ /* 0x0000a2000c1e1900 */
[----:B------:R-:W-:Y:S02]  /*0150*/  IMAD.MOV.U32 R11, RZ, RZ, 0x3bbb989d ;  /* 0x3bbb989dff0b7424 */ /* 0x000fe400078e00ff */
[----:B------:R-:W-:Y:S01]  /*0160*/  IMAD.MOV.U32 R13, RZ, RZ, 0x437c0000 ;  /* 0x437c0000ff0d7424 */ /* 0x000fe200078e00ff */
[----:B------:R-:W-:Y:S01]  /*0170*/  UMOV UR4, 0x10101010 ;  /* 0x1010101000047882 */ /* 0x000fe20000000000 */
[----:B------:R-:W-:Y:S01]  /*0180*/  UMOV UR5, 0x3f701010 ;  /* 0x3f70101000057882 */ /* 0x000fe20000000000 */
[----:B------:R-:W-:Y:S01]  /*0190*/  BSSY.RECONVERGENT B0, `(.L_x_44) ;  /* 0x0000017000007945 */ /* 0x000fe20003800200 */
[----:B0-----:R-:W-:Y:S01]  /*01a0*/  IMAD.MOV.U32 R5, RZ, RZ, 0x40080000 ;  /* 0x40080000ff057424 */ /* 0x001fe200078e00ff */
[----:B------:R-:W-:Y:S01]  /*01b0*/  MOV R4, 0x300 ;  /* 0x0000030000047802 */ /* 0x000fe20000000f00 */
[----:B----4-:R-:W-:-:S04]  /*01c0*/  FMUL R0, R8, -0.5 ;  /* 0xbf00000008007820 */ /* 0x010fc80000400000 */
[----:B------:R-:W-:-:S04]  /*01d0*/  FFMA.SAT R10, R0, R11, 0.5 ;  /* 0x3f000000000a7423 */ /* 0x000fc8000000200b */
[----:B------:R-:W-:-:S04]  /*01e0*/  FFMA.RM R10, R10, R13, 12582913 ;  /* 0x4b4000010a0a7423 */ /* 0x000fc8000000400d */
[----:B------:R-:W-:-:S04]  /*01f0*/  FADD R9, R10, -12583039 ;  /* 0xcb40007f0a097421 */ /* 0x000fc80000000000 */
[----:B------:R-:W-:-:S04]  /*0200*/  FFMA R9, R0, 1.4426950216293334961, -R9 ;  /* 0x3fb8aa3b00097823 */ /* 0x000fc80000000809 */
[----:B------:R-:W-:-:S06]  /*0210*/  FFMA R9, R0, 1.925963033500011079e-08, R9 ;  /* 0x32a5706000097823 */ /* 0x000fcc0000000009 */
[----:B------:R-:W0:Y:S01]  /*0220*/  MUFU.EX2 R9, R9 ;  /* 0x0000000900097308 */ /* 0x000e220000000800 */
[----:B--2---:R-:W-:Y:S01]  /*0230*/  FADD R12, R2, -R7 ;  /* 0x80000007020c7221 */ /* 0x004fe20000000000 */
[----:B------:R-:W-:-:S06]  /*0240*/  IMAD.SHL.U32 R0, R10, 0x800000, RZ ;  /* 0x008000000a007824 */ /* 0x000fcc00078e00ff */
[----:B------:R-:W1:Y:S01]  /*0250*/  F2F.F64.F32 R12, R12 ;  /* 0x0000000c000c7310 */ /* 0x000e620000201800 */
[----:B0-----:R-:W-:-:S07]  /*0260*/  FMUL R0, R0, R9 ;  /* 0x0000000900007220 */ /* 0x001fce0000400000 */
[----:B------:R-:W0:Y:S01]  /*0270*/  F2F.F64.F32 R40, R0 ;  /* 0x0000000000287310 */ /* 0x000e220000201800 */
[----:B-1----:R-:W-:-:S08]  /*0280*/  DADD R38, R12, UR4 ;  /* 0x000000040c267e29 */ /* 0x002fd00008000000 */
[----:B0-----:R-:W-:-:S10]  /*0290*/  DMUL R10, R40, R38 ;  /* 0x00000026280a7228 */ /* 0x001fd40000000000 */
[----:B------:R-:W0:Y:S08]  /*02a0*/  F2F.F32.F64 R10, R10 ;  /* 0x0000000a000a7310 */ /* 0x000e300000301000 */
[----:B0-----:R-:W0:Y:S01]  /*02b0*/  F2F.F64.F32 R6, R10 ;  /* 0x0000000a00067310 */ /* 0x001e220000201800 */
[----:B------:R-:W-:Y:S01]  /*02c0*/  UMOV UR4, URZ ;  /* 0x000000ff00047c82 */ /* 0x000fe20008000000 */
[----:B0-----:R-:W-:-:S10]  /*02d0*/  DADD R16, -RZ, |R6| ;  /* 0x00000000ff107229 */ /* 0x001fd40000000506 */
[----:B------:R-:W-:-:S07]  /*02e0*/  IMAD.MOV.U32 R37, RZ, RZ, R17 ;  /* 0x000000ffff257224 */ /* 0x000fce00078e0011 */
[----:B------:R-:W-:Y:S05]  /*02f0*/  CALL.REL.NOINC `($discretized_gaussian_log_likelihood_back$__internal_accurate_pow) ;  /* 0x0000004c00d07944 */ /* 0x000fea0003c00000 */
[----:B------:R-:W-:Y:S05]  /*0300*/  BSYNC.RECONVERGENT B0 ;  /* 0x0000000000007941 */ /* 0x000fea0003800200 */
.L_x_44:
[----:B------:R-:W-:Y:S01]  /*0310*/  DADD R32, R6, 3 ;  /* 0x4008000006207429 */ /* 0x000fe20000000000 */
[----:B------:R-:W-:Y:S01]  /*0320*/  FSETP.NEU.AND P1, PT, R10, RZ, PT ;  /* 0x000000ff0a00720b */ /* 0x000fe20003f2d000 */
[----:B------:R-:W-:Y:S01]  /*0330*/  DADD R4, -RZ, -R16 ;  /* 0x00000000ff047229 */ /* 0x000fe20000000910 */
[----:B------:R-:W-:Y:S01]  /*0340*/  ISETP.GE.AND P0, PT, R7, RZ, PT ;  /* 0x000000ff0700720c */ /* 0x000fe20003f06270 */
[----:B------:R-:W-:Y:S06]  /*0350*/  BSSY.RECONVERGENT B0, `(.L_x_45) ;  /* 0x0000011000007945 */ /* 0x000fec0003800200 */
[----:B------:R-:W-:-:S02]  /*0360*/  LOP3.LUT R32, R33, 0x7ff00000, RZ, 0xc0, !PT ;  /* 0x7ff0000021207812 */ /* 0x000fc400078ec0ff */
[----:B------:R-:W-:Y:S02]  /*0370*/  FSEL R8, R4, R16, !P0 ;  /* 0x0000001004087208 */ /* 0x000fe40004000000 */
[----:B------:R-:W-:Y:S02]  /*0380*/  ISETP.NE.AND P2, PT, R32, 0x7ff00000, PT ;  /* 0x7ff000002000780c */ /* 0x000fe40003f45270 */
[----:B------:R-:W-:Y:S01]  /*0390*/  FSEL R9, R5, R17, !P0 ;  /* 0x0000001105097208 */ /* 0x000fe20004000000 */
[----:B------:R-:W-:Y:S02]  /*03a0*/  IMAD.MOV.U32 R4, RZ, RZ, R8 ;  /* 0x000000ffff047224 */ /* 0x000fe400078e0008 */
[----:B------:R-:W-:Y:S02]  /*03b0*/  @!P1 IMAD.MOV.U32 R4, RZ, RZ, RZ ;  /* 0x000000ffff049224 */ /* 0x000fe400078e00ff */
[----:B------:R-:W-:Y:S02]  /*03c0*/  IMAD.MOV.U32 R5, RZ, RZ, R9 ;  /* 0x000000ffff057224 */ /* 0x000fe400078e0009 */
[----:B------:R-:W-:-:S04]  /*03d0*/  @!P1 IMAD.MOV.U32 R5, RZ, RZ, R7 ;  /* 0x000000ffff059224 */ /* 0x000fc800078e0007 */
[----:B------:R-:W-:Y:S05]  /*03e0*/  @P2 BRA `(.L_x_46) ;  /* 0x00000000001c2947 */ /* 0x000fea0003800000 */
[----:B------:R-:W-:-:S13]  /*03f0*/  FSETP.NAN.AND P1, PT, R10, R10, PT ;  /* 0x0000000a0a00720b */ /* 0x000fda0003f28000 */
[----:B------:R-:W-:Y:S01]  /*0400*/  @P1 DADD R4, R6, 3 ;  /* 0x4008000006041429 */ /* 0x000fe20000000000 */
[----:B------:R-:W-:Y:S10]  /*0410*/  @P1 BRA `(.L_x_46) ;  /* 0x0000000000101947 */ /* 0x000ff40003800000 */
[----:B------:R-:W-:-:S14]  /*0420*/  DSETP.NEU.AND P1, PT, |R6|, +INF , PT ;  /* 0x7ff000000600742a */ /* 0x000fdc0003f2d200 */
[----:B------:R-:W-:Y:S02]  /*0430*/  @!P1 IMAD.MOV.U32 R11, RZ, RZ, -0x100000 ;  /* 0xfff00000ff0b9424 */ /* 0x000fe400078e00ff */
[----:B------:R-:W-:-:S03]  /*0440*/  @!P1 IMAD.MOV.U32 R4, RZ, RZ, RZ ;  /* 0x000000ffff049224 */ /* 0x000fc600078e00ff */
[----:B------:R-:W-:-:S07]  /*0450*/  @!P1 SEL R5, R11, 0x7ff00000, !P0 ;  /* 0x7ff000000b059807 */ /* 0x000fce0004000000 */
.L_x_46:
[----:B------:R-:W-:Y:S05]  /*0460*/  BSYNC.RECONVERGENT B0 ;  /* 0x0000000000007941 */ /* 0x000fea0003800200 */
.L_x_45:
[----:B------:R-:W-:Y:S01]  /*0470*/  UMOV UR8, 0x6d4801f7 ;  /* 0x6d4801f700087882 */ /* 0x000fe20000000000 */
[----:B------:R-:W-:Y:S01]  /*0480*/  UMOV UR9, 0x3fa6e4e2 ;  /* 0x3fa6e4e200097882 */ /* 0x000fe20000000000 */
[----:B------:R-:W-:Y:S01]  /*0490*/  FSETP.NEU.AND P0, PT, R10, 1, PT ;  /* 0x3f8000000a00780b */ /* 0x000fe20003f0d000 */
[----:B------:R-:W-:Y:S01]  /*04a0*/  DMUL R4, R4, UR8 ;  /* 0x0000000804047c28 */ /* 0x000fe20008000000 */
[----:B------:R-:W-:Y:S01]  /*04b0*/  UMOV UR8, 0x33d43651 ;  /* 0x33d4365100087882 */ /* 0x000fe20000000000 */
[----:B------:R-:W-:Y:S01]  /*04c0*/  UMOV UR9, 0x3fe98845 ;  /* 0x3fe9884500097882 */ /* 0x000fe20000000000 */
[----:B------:R-:W-:Y:S07]  /*04d0*/  BSSY.RECONVERGENT B0, `(.L_x_47) ;  /* 0x0000067000007945 */ /* 0x000fee0003800200 */
[----:B------:R-:W-:-:S02]  /*04e0*/  FSEL R4, R4, 3.86871108216311857353e+27, P0 ;  /* 0x6d4801f704047808 */ /* 0x000fc40000000000 */
[----:B------:R-:W-:-:S06]  /*04f0*/  FSEL R5, R5, 1.3038599491119384766, P0 ;  /* 0x3fa6e4e205057808 */ /* 0x000fcc0000000000 */
[----:B------:R-:W-:-:S08]  /*0500*/  DADD R4, R6, R4 ;  /* 0x0000000006047229 */ /* 0x000fd00000000004 */
[----:B------:R-:W-:Y:S01]  /*0510*/  DMUL R4, R4, UR8 ;  /* 0x0000000804047c28 */ /* 0x000fe20008000000 */
[----:B------:R-:W-:Y:S01]  /*0520*/  UMOV UR8, 0x24dd2f1a ;  /* 0x24dd2f1a00087882 */ /* 0x000fe20000000000 */
[----:B------:R-:W-:-:S08]  /*0530*/  UMOV UR9, 0x3fe4f922 ;  /* 0x3fe4f92200097882 */ /* 0x000fd00000000000 */
[----:B------:R-:W-:Y:S01]  /*0540*/  LOP3.LUT R11, R5, 0x7fffffff, RZ, 0xc0, !PT ;  /* 0x7fffffff050b7812 */ /* 0x000fe200078ec0ff */
[----:B------:R-:W-:-:S06]  /*0550*/  IMAD.MOV.U32 R10, RZ, RZ, R4 ;  /* 0x000000ffff0a7224 */ /* 0x000fcc00078e0004 */
[----:B------:R-:W-:-:S14]  /*0560*/  DSETP.GE.AND P0, PT, R10, UR8, PT ;  /* 0x000000080a007e2a */ /* 0x000fdc000bf06000 */
[----:B------:R-:W-:Y:S05]  /*0570*/  @!P0 BRA `(.L_x_48) ;  /* 0x0000000000e48947 */ /* 0x000fea0003800000 */
[----:B------:R-:W-:Y:S01]  /*0580*/  DADD R16, R10, R10 ;  /* 0x000000000a107229 */ /* 0x000fe2000000000a */
[----:B------:R-:W-:Y:S01]  /*0590*/  UMOV UR8, 0xfefa39ef ;  /* 0xfefa39ef00087882 */ /* 0x000fe20000000000 */
[----:B------:R-:W-:Y:S01]  /*05a0*/  UMOV UR9, 0x3fe62e42 ;  /* 0x3fe62e4200097882 */ /* 0x000fe20000000000 */
[----:B------:R-:W-:Y:S01]  /*05b0*/  IMAD.MOV.U32 R18, RZ, RZ, -0x7649667 ;  /* 0xf89b6999ff127424 */ /* 0x000fe200078e00ff */
[----:B------:R-:W-:Y:S01]  /*05c0*/  ISETP.GT.U32.AND P0, PT, R11, 0x40330fc1, PT ;  /* 0x40330fc10b00780c */ /* 0x000fe20003f04070 */
[----:B------:R-:W-:Y:S01]  /*05d0*/  IMAD.MOV.U32 R19, RZ, RZ, 0x3e928a27 ;  /* 0x3e928a27ff137424 */ /* 0x000fe200078e00ff */
[----:B------:R-:W0:Y:S02]  /*05e0*/  F2F.F32.F64 R4, R16 ;  /* 0x0000001000047310 */ /* 0x000e240000301000 */
[----:B0-----:R-:W-:-:S06]  /*05f0*/  FMUL R4, R4, 1.4426950216293334961 ;  /* 0x3fb8aa3b04047820 */ /* 0x001fcc0000400000 */
[----:B------:R-:W0:Y:S08]  /*0600*/  FRND R4, R4 ;  /* 0x0000000400047307 */ /* 0x000e300000201000 */
[----:B0-----:R0:W1:Y:S08]  /*0610*/  F2F.F64.F32 R14, R4 ;  /* 0x00000004000e7310 */ /* 0x0010700000201800 */
[----:B0-----:R-:W0:Y:S01]  /*0620*/  MUFU.EX2 R4, R4 ;  /* 0x0000000400047308 */ /* 0x001e220000000800 */
[----:B-1----:R-:W-:Y:S01]  /*0630*/  DFMA R14, R14, -UR8, R16 ;  /* 0x800000080e0e7c2b */ /* 0x002fe20008000010 */
[----:B------:R-:W-:Y:S01]  /*0640*/  UMOV UR8, 0xa4741b81 ;  /* 0xa4741b8100087882 */ /* 0x000fe20000000000 */
[----:B------:R-:W-:-:S06]  /*0650*/  UMOV UR9, 0x3e5ae904 ;  /* 0x3e5ae90400097882 */ /* 0x000fcc0000000000 */
[C---:B------:R-:W-:Y:S01]  /*0660*/  DFMA R18, R14.reuse, UR8, R18 ;  /* 0x000000080e127c2b */ /* 0x040fe20008000012 */
[----:B------:R-:W-:Y:S01]  /*0670*/  UMOV UR8, 0x15ff7e07 ;  /* 0x15ff7e0700087882 */ /* 0x000fe20000000000 */
[----:B------:R-:W-:Y:S01]  /*0680*/  UMOV UR9, 0x3ec71de7 ;  /* 0x3ec71de700097882 */ /* 0x000fe20000000000 */
[----:B0-----:R-:W0:Y:S05]  /*0690*/  F2F.F64.F32 R16, R4 ;  /* 0x0000000400107310 */ /* 0x001e2a0000201800 */
[----:B------:R-:W-:Y:S01]  /*06a0*/  DFMA R18, R14, R18, UR8 ;  /* 0x000000080e127e2b */ /* 0x000fe20008000012 */
[----:B------:R-:W-:Y:S01]  /*06b0*/  UMOV UR8, 0x6b0ac45a ;  /* 0x6b0ac45a00087882 */ /* 0x000fe20000000000 */
[----:B------:R-:W-:-:S06]  /*06c0*/  UMOV UR9, 0x3efa019a ;  /* 0x3efa019a00097882 */ /* 0x000fcc0000000000 */
[----:B------:R-:W-:Y:S01]  /*06d0*/  DFMA R18, R14, R18, UR8 ;  /* 0x000000080e127e2b */ /* 0x000fe20008000012 */
[----:B------:R-:W-:Y:S01]  /*06e0*/  UMOV UR8, 0x17eed94f ;  /* 0x17eed94f00087882 */ /* 0x000fe20000000000 */
[----:B------:R-:W-:Y:S01]  /*06f0*/  UMOV UR9, 0x3f2a01a0 ;  /* 0x3f2a01a000097882 */ /* 0x000fe20000000000 */
[----:B0-----:R-:W-:-:S05]  /*0700*/  DADD R20, -R16, 1 ;  /* 0x3ff0000010147429 */ /* 0x001fca0000000100 */
[----:B------:R-:W-:Y:S01]  /*0710*/  DFMA R18, R14, R18, UR8 ;  /* 0x000000080e127e2b */ /* 0x000fe20008000012 */
[----:B------:R-:W-:Y:S01]  /*0720*/  UMOV UR8, 0x17f2a71b ;  /* 0x17f2a71b00087882 */ /* 0x000fe20000000000 */
[----:B------:R-:W-:-:S06]  /*0730*/  UMOV UR9, 0x3f56c16c ;  /* 0x3f56c16c00097882 */ /* 0x000fcc0000000000 */
        /* <DEDUP_REMOVED lines=12> */
[----:B------:R-:W-:-:S08]  /*0800*/  DFMA R18, R14, R18, UR8 ;  /* 0x000000080e127e2b */ /* 0x000fd00008000012 */
[----:B------:R-:W-:-:S08]  /*0810*/  DMUL R18, R14, R18 ;  /* 0x000000120e127228 */ /* 0x000fd00000000000 */
[----:B------:R-:W-:Y:S01]  /*0820*/  DFMA R18, R14, R18, R14 ;  /* 0x000000120e12722b */ /* 0x000fe2000000000e */
[----:B------:R-:W-:-:S07]  /*0830*/  IMAD.MOV.U32 R14, RZ, RZ, RZ ;  /* 0x000000ffff0e7224 */ /* 0x000fce00078e00ff */
[----:B------:R-:W-:-:S08]  /*0840*/  DFMA R18, -R18, R16, R20 ;  /* 0x000000101212722b */ /* 0x000fd00000000114 */
[----:B------:R-:W-:-:S06]  /*0850*/  DADD R18, -R18, 2 ;  /* 0x4000000012127429 */ /* 0x000fcc0000000100 */
[----:B------:R-:W0:Y:S02]  /*0860*/  MUFU.RCP64H R15, R19 ;  /* 0x00000013000f7308 */ /* 0x000e240000001800 */
[----:B0-----:R-:W-:-:S08]  /*0870*/  DFMA R16, -R18, R14, 1 ;  /* 0x3ff000001210742b */ /* 0x001fd0000000010e */
[----:B------:R-:W-:-:S08]  /*0880*/  DFMA R16, R16, R16, R16 ;  /* 0x000000101010722b */ /* 0x000fd00000000010 */
[----:B------:R-:W-:Y:S01]  /*0890*/  DFMA R16, R14, R16, R14 ;  /* 0x000000100e10722b */ /* 0x000fe2000000000e */
[----:B------:R-:W-:Y:S02]  /*08a0*/  IMAD.MOV.U32 R14, RZ, RZ, 0x0 ;  /* 0x00000000ff0e7424 */ /* 0x000fe400078e00ff */
[----:B------:R-:W-:-:S06]  /*08b0*/  IMAD.MOV.U32 R15, RZ, RZ, 0x40000000 ;  /* 0x40000000ff0f7424 */ /* 0x000fcc00078e00ff */
[----:B------:R-:W-:-:S10]  /*08c0*/  DFMA R16, R16, -R14, 1 ;  /* 0x3ff000001010742b */ /* 0x000fd4000000080e */
[----:B------:R-:W-:Y:S02]  /*08d0*/  FSEL R11, R17, 1.875, !P0 ;  /* 0x3ff00000110b7808 */ /* 0x000fe40004000000 */
[----:B------:R-:W-:Y:S02]  /*08e0*/  FSEL R4, R16, RZ, !P0 ;  /* 0x000000ff10047208 */ /* 0x000fe40004000000 */
[----:B------:R-:W-:Y:S01]  /*08f0*/  LOP3.LUT R5, R11, 0x80000000, R5, 0xb8, !PT ;  /* 0x800000000b057812 */ /* 0x000fe200078eb805 */
[----:B------:R-:W-:Y:S06]  /*0900*/  BRA `(.L_x_49) ;  /* 0x00000000008c7947 */ /* 0x000fec0003800000 */
.L_x_48:
[----:B------:R-:W-:Y:S01]  /*0910*/  DMUL R10, R4, R4 ;  /* 0x00000004040a7228 */ /* 0x000fe20000000000 */
[----:B------:R-:W-:Y:S01]  /*0920*/  IMAD.MOV.U32 R14, RZ, RZ, 0x420afc3d ;  /* 0x420afc3dff0e7424 */ /* 0x000fe200078e00ff */
[----:B------:R-:W-:Y:S01]  /*0930*/  UMOV UR8, 0xe2f5e964 ;  /* 0xe2f5e96400087882 */ /* 0x000fe20000000000 */
[----:B------:R-:W-:Y:S01]  /*0940*/  IMAD.MOV.U32 R15, RZ, RZ, 0x3f14359f ;  /* 0x3f14359fff0f7424 */ /* 0x000fe200078e00ff */
[----:B------:R-:W-:-:S05]  /*0950*/  UMOV UR9, 0x3ef0bc46 ;  /* 0x3ef0bc4600097882 */ /* 0x000fca0000000000 */
[----:B------:R-:W-:Y:S01]  /*0960*/  DFMA R14, R10, -UR8, R14 ;  /* 0x800000080a0e7c2b */ /* 0x000fe2000800000e */
[----:B------:R-:W-:Y:S01]  /*0970*/  UMOV UR8, 0x728c5d84 ;  /* 0x728c5d8400087882 */ /* 0x000fe20000000000 */
[----:B------:R-:W-:-:S06]  /*0980*/  UMOV UR9, 0x3f2df9f0 ;  /* 0x3f2df9f000097882 */ /* 0x000fcc0000000000 */
[----:B------:R-:W-:Y:S01]  /*0990*/  DFMA R14, R10, R14, -UR8 ;  /* 0x800000080a0e7e2b */ /* 0x000fe2000800000e */
[----:B------:R-:W-:Y:S01]  /*09a0*/  UMOV UR8, 0xcec4f033 ;  /* 0xcec4f03300087882 */ /* 0x000fe20000000000 */
[----:B------:R-:W-:-:S06]  /*09b0*/  UMOV UR9, 0x3f4337d1 ;  /* 0x3f4337d100097882 */ /* 0x000fcc0000000000 */
[----:B------:R-:W-:Y:S01]  /*09c0*/  DFMA R14, R10, R14, UR8 ;  /* 0x000000080a0e7e2b */ /* 0x000fe2000800000e */
        /* <DEDUP_REMOVED lines=20> */
[----:B------:R-:W-:-:S08]  /*0b10*/  DFMA R14, R10, R14, -UR8 ;  /* 0x800000080a0e7e2b */ /* 0x000fd0000800000e */
[----:B------:R-:W-:-:S08]  /*0b20*/  DFMA R14, R10, R14, RZ ;  /* 0x0000000e0a0e722b */ /* 0x000fd000000000ff */
[----:B------:R-:W-:-:S11]  /*0b30*/  DFMA R4, R4, R14, R4 ;  /* 0x0000000e0404722b */ /* 0x000fd60000000004 */
.L_x_49:
[----:B------:R-:W-:Y:S05]  /*0b40*/  BSYNC.RECONVERGENT B0 ;  /* 0x0000000000007941 */ /* 0x000fea0003800200 */
.L_x_47:
[----:B------:R-:W-:Y:S01]  /*0b50*/  UMOV UR8, 0x10101010 ;  /* 0x1010101000087882 */ /* 0x000fe20000000000 */
[----:B------:R-:W-:Y:S01]  /*0b60*/  UMOV UR9, 0x3f701010 ;  /* 0x3f70101000097882 */ /* 0x000fe20000000000 */
[----:B------:R-:W-:Y:S01]  /*0b70*/  DADD R4, R4, 1 ;  /* 0x3ff0000004047429 */ /* 0x000fe20000000000 */
[----:B------:R-:W-:Y:S01]  /*0b80*/  BSSY.RECONVERGENT B0, `(.L_x_50) ;  /* 0x000000c000007945 */ /* 0x000fe20003800200 */
[----:B------:R-:W-:-:S06]  /*0b90*/  DADD R10, R12, -UR8 ;  /* 0x800000080c0a7e29 */ /* 0x000fcc0008000000 */
[----:B------:R-:W-:Y:S02]  /*0ba0*/  DMUL R34, R4, 0.5 ;  /* 0x3fe0000004227828 */ /* 0x000fe40000000000 */
[----:B------:R-:W-:Y:S01]  /*0bb0*/  DMUL R14, R40, R10 ;  /* 0x0000000a280e7228 */ /* 0x000fe20000000000 */
[----:B------:R-:W-:Y:S01]  /*0bc0*/  IMAD.MOV.U32 R5, RZ, RZ, 0x40080000 ;  /* 0x40080000ff057424 */ /* 0x000fe200078e00ff */
[----:B------:R-:W-:-:S04]  /*0bd0*/  MOV R4, 0xc40 ;  /* 0x00000c4000047802 */ /* 0x000fc80000000f00 */
[----:B------:R-:W0:Y:S08]  /*0be0*/  F2F.F32.F64 R33, R14 ;  /* 0x0000000e00217310 */ /* 0x000e300000301000 */
[----:B------:R-:W-:Y:S08]  /*0bf0*/  F2F.F32.F64 R34, R34 ;  /* 0x0000002200227310 */ /* 0x000ff00000301000 */
[----:B0-----:R-:W0:Y:S02]  /*0c00*/  F2F.F64.F32 R12, R33 ;  /* 0x00000021000c7310 */ /* 0x001e240000201800 */
[----:B0-----:R-:W-:-:S10]  /*0c10*/  DADD R16, -RZ, |R12| ;  /* 0x00000000ff107229 */ /* 0x001fd4000000050c */
[----:B------:R-:W-:-:S07]  /*0c20*/  IMAD.MOV.U32 R37, RZ, RZ, R17 ;  /* 0x000000ffff257224 */ /* 0x000fce00078e0011 */
[----:B------:R-:W-:Y:S05]  /*0c30*/  CALL.REL.NOINC `($discretized_gaussian_log_likelihood_back$__internal_accurate_pow) ;  /* 0x0000004400807944 */ /* 0x000fea0003c00000 */
[----:B------:R-:W-:Y:S05]  /*0c40*/  BSYNC.RECONVERGENT B0 ;  /* 0x0000000000007941 */ /* 0x000fea0003800200 */
.L_x_50:
        /* <DEDUP_REMOVED lines=9> */
[----:B------:R-:W-:Y:S01]  /*0ce0*/  IMAD.MOV.U32 R4, RZ, RZ, R14 ;  /* 0x000000ffff047224 */ /* 0x000fe200078e000e */
[----:B------:R-:W-:-:S03]  /*0cf0*/  @!P1 MOV R4, RZ ;  /* 0x000000ff00049202 */ /* 0x000fc60000000f00 */
        /* <DEDUP_REMOVED lines=10> */
.L_x_52:
[----:B------:R-:W-:Y:S05]  /*0da0*/  BSYNC.RECONVERGENT B0 ;  /* 0x0000000000007941 */ /* 0x000fea0003800200 */
.L_x_51:
        /* <DEDUP_REMOVED lines=31> */
[----:B------:R-:W-:Y:S01]  /*0fa0*/  DFMA R18, R20, UR8, R18 ;  /* 0x0000000814127c2b */ /* 0x000fe20008000012 */
        /* <DEDUP_REMOVED lines=23> */
[C---:B------:R-:W-:Y:S02]  /*1120*/  DFMA R22, R20.reuse, R18, UR8 ;  /* 0x0000000814167e2b */ /* 0x040fe40008000012 */
[----:B0-----:R-:W0:Y:S06]  /*1130*/  F2F.F64.F32 R18, R4 ;  /* 0x0000000400127310 */ /* 0x001e2c0000201800 */
[----:B------:R-:W-:-:S08]  /*1140*/  DMUL R22, R20, R22 ;  /* 0x0000001614167228 */ /* 0x000fd00000000000 */
[----:B------:R-:W-:Y:S02]  /*1150*/  DFMA R22, R20, R22, R20 ;  /* 0x000000161416722b */ /* 0x000fe40000000014 */
[----:B0-----:R-:W-:-:S08]  /*1160*/  DADD R20, -R18, 1 ;  /* 0x3ff0000012147429 */ /* 0x001fd00000000100 */
[----:B------:R-:W-:Y:S01]  /*1170*/  DFMA R20, -R22, R18, R20 ;  /* 0x000000121614722b */ /* 0x000fe20000000114 */
[----:B------:R-:W-:-:S07]  /*1180*/  IMAD.MOV.U32 R18, RZ, RZ, RZ ;  /* 0x000000ffff127224 */ /* 0x000fce00078e00ff */
        /* <DEDUP_REMOVED lines=12> */
.L_x_54:
        /* <DEDUP_REMOVED lines=35> */
.L_x_55:
[----:B------:R-:W-:Y:S05]  /*1480*/  BSYNC.RECONVERGENT B0 ;  /* 0x0000000000007941 */ /* 0x000fea0003800200 */
.L_x_53:
[----:B------:R-:W0:Y:S01]  /*1490*/  LDCU UR5, c[0x0][0x3a0] ;  /* 0x00007400ff0577ac */ /* 0x000e220008000800 */
[----:B------:R-:W-:Y:S02]  /*14a0*/  DADD R4, R4, 1 ;  /* 0x3ff0000004047429 */ /* 0x000fe40000000000 */
[----:B------:R-:W-:-:S06]  /*14b0*/  DMUL R36, R40, R38 ;  /* 0x0000002628247228 */ /* 0x000fcc0000000000 */
[----:B------:R-:W-:-:S04]  /*14c0*/  DMUL R18, R4, 0.5 ;  /* 0x3fe0000004127828 */ /* 0x000fc80000000000 */
[----:B------:R1:W2:Y:S01]  /*14d0*/  F2F.F32.F64 R36, R36 ;  /* 0x0000002400247310 */ /* 0x0002a20000301000 */
[----:B0-----:R-:W-:Y:S01]  /*14e0*/  I2FP.F32.S32 R16, UR5 ;  /* 0x0000000500107c45 */ /* 0x001fe20008201400 */
[----:B------:R-:W-:Y:S02]  /*14f0*/  UMOV UR5, 0x3f800000 ;  /* 0x3f80000000057882 */ /* 0x000fe40000000000 */
[----:B------:R-:W-:-:S04]  /*1500*/  IMAD.U32 R21, RZ, RZ, UR5 ;  /* 0x00000005ff157e24 */ /* 0x000fc8000f8e00ff */
[----:B------:R-:W0:Y:S08]  /*1510*/  MUFU.RCP R17, R16 ;  /* 0x0000001000117308 */ /* 0x000e300000001000 */
[----:B------:R-:W3:Y:S08]  /*1520*/  FCHK P0, -R21, R16 ;  /* 0x0000001015007302 */ /* 0x000ef00000000100 */
[----:B------:R1:W4:Y:S01]  /*1530*/  F2F.F32.F64 R19, R18 ;  /* 0x0000001200137310 */ /* 0x0003220000301000 */
[----:B0-----:R-:W-:-:S04]  /*1540*/  FFMA R4, -R16, R17, 1 ;  /* 0x3f80000010047423 */ /* 0x001fc80000000111 */
[----:B------:R-:W-:-:S04]  /*1550*/  FFMA R4, R17, R4, R17 ;  /* 0x0000000411047223 */ /* 0x000fc80000000011 */
[----:B------:R-:W-:-:S04]  /*1560*/  FFMA R5, R4, -1, RZ ;  /* 0xbf80000004057823 */ /* 0x000fc800000000ff */
[----:B------:R-:W-:-:S04]  /*1570*/  FFMA R20, -R16, R5, -1 ;  /* 0xbf80000010147423 */ /* 0x000fc80000000105 */
[----:B------:R-:W-:Y:S01]  /*1580*/  FFMA R5, R4, R20, R5 ;  /* 0x0000001404057223 */ /* 0x000fe20000000005 */
[----:B-1234-:R-:W-:Y:S06]  /*1590*/  @!P0 BRA `(.L_x_56) ;  /* 0x0000000000148947 */ /* 0x01efec0003800000 */
[----:B------:R-:W-:Y:S01]  /*15a0*/  IMAD.MOV.U32 R5, RZ, RZ, R16 ;  /* 0x000000ffff057224 */ /* 0x000fe200078e0010 */
[----:B------:R-:W-:Y:S01]  /*15b0*/  MOV R16, 0x15e0 ;  /* 0x000015e000107802 */ /* 0x000fe20000000f00 */
[----:B------:R-:W-:-:S07]  /*15c0*/  IMAD.MOV.U32 R4, RZ, RZ, -0x40800000 ;  /* 0xbf800000ff047424 */ /* 0x000fce00078e00ff */
[----:B------:R-:W-:Y:S05]  /*15d0*/  CALL.REL.NOINC `($__internal_4_$__cuda_sm3x_div_rn_noftz_f32_slowpath) ;  /* 0x0000003400807944 */ /* 0x000fea0003c00000 */
[----:B------:R-:W-:-:S07]  /*15e0*/  IMAD.MOV.U32 R5, RZ, RZ, R4 ;  /* 0x000000ffff057224 */ /* 0x000fce00078e0004 */
.L_x_56:
[----:B------:R-:W-:Y:S01]  /*15f0*/  IMAD.MOV.U32 R17, RZ, RZ, 0x3fb8aa3b ;  /* 0x3fb8aa3bff117424 */ /* 0x000fe200078e00ff */
[----:B------:R-:W0:Y:S01]  /*1600*/  FCHK P0, R5, 0.69314718246459960938 ;  /* 0x3f31721805007902 */ /* 0x000e220000000000 */
[----:B------:R-:W-:Y:S01]  /*1610*/  IMAD.MOV.U32 R4, RZ, RZ, 0x3f800000 ;  /* 0x3f800000ff047424 */ /* 0x000fe200078e00ff */
[----:B------:R-:W-:Y:S03]  /*1620*/  BSSY.RECONVERGENT B0, `(.L_x_57) ;  /* 0x000000c000007945 */ /* 0x000fe60003800200 */
[----:B------:R-:W-:-:S04]  /*1630*/  FFMA R4, R17, -0.69314718246459960938, R4 ;  /* 0xbf31721811047823 */ /* 0x000fc80000000004 */
[----:B------:R-:W-:-:S04]  /*1640*/  FFMA R4, R4, R17, 1.4426950216293334961 ;  /* 0x3fb8aa3b04047423 */ /* 0x000fc80000000011 */
[----:B------:R-:W-:-:S04]  /*1650*/  FFMA R16, R4, R5, RZ ;  /* 0x0000000504107223 */ /* 0x000fc800000000ff */
[----:B------:R-:W-:-:S04]  /*1660*/  FFMA R17, R16, -0.69314718246459960938, R5 ;  /* 0xbf31721810117823 */ /* 0x000fc80000000005 */
[----:B------:R-:W-:Y:S01]  /*1670*/  FFMA R17, R4, R17, R16 ;  /* 0x0000001104117223 */ /* 0x000fe20000000010 */
[----:B0-----:R-:W-:Y:S06]  /*1680*/  @!P0 BRA `(.L_x_58) ;  /* 0x0000000000148947 */ /* 0x001fec0003800000 */
[----:B------:R-:W-:Y:S01]  /*1690*/  IMAD.MOV.U32 R4, RZ, RZ, R5 ;  /* 0x000000ffff047224 */ /* 0x000fe200078e0005 */
[----:B------:R-:W-:Y:S01]  /*16a0*/  MOV R16, 0x16d0 ;  /* 0x000016d000107802 */ /* 0x000fe20000000f00 */
[----:B------:R-:W-:-:S07]  /*16b0*/  IMAD.MOV.U32 R5, RZ, RZ, 0x3f317218 ;  /* 0x3f317218ff057424 */ /* 0x000fce00078e00ff */
[----:B------:R-:W-:Y:S05]  /*16c0*/  CALL.REL.NOINC `($__internal_4_$__cuda_sm3x_div_rn_noftz_f32_slowpath) ;  /* 0x0000003400447944 */ /* 0x000fea0003c00000 */
[----:B------:R-:W-:-:S07]  /*16d0*/  IMAD.MOV.U32 R17, RZ, RZ, R4 ;  /* 0x000000ffff117224 */ /* 0x000fce00078e0004 */
.L_x_58:
[----:B------:R-:W-:Y:S05]  /*16e0*/  BSYNC.RECONVERGENT B0 ;  /* 0x0000000000007941 */ /* 0x000fea0003800200 */
.L_x_57:
[----:B------:R-:W-:Y:S01]  /*16f0*/  FSETP.GEU.AND P0, PT, R2, -0.99900001287460327148, PT ;  /* 0xbf7fbe770200780b */ /* 0x000fe20003f0e000 */
[----:B------:R-:W-:-:S12]  /*1700*/  BSSY.RECONVERGENT B0, `(.L_x_59) ;  /* 0x00002eb000007945 */ /* 0x000fd80003800200 */
[----:B------:R-:W-:Y:S05]  /*1710*/  @P0 BRA `(.L_x_60) ;  /* 0x0000000800e40947 */ /* 0x000fea0003800000 */
[----:B------:R-:W0:Y:S01]  /*1720*/  MUFU.RCP R5, R34 ;  /* 0x0000002200057308 */ /* 0x000e220000001000 */
[----:B------:R-:W-:Y:S01]  /*1730*/  BSSY.RECONVERGENT B1, `(.L_x_61) ;  /* 0x000000f000017945 */ /* 0x000fe20003800200 */
[----:B------:R-:W-:Y:S02]  /*1740*/  FSETP.NEU.AND P2, PT, R36, RZ, PT ;  /* 0x000000ff2400720b */ /* 0x000fe40003f4d000 */
[----:B------:R-:W-:-:S04]  /*1750*/  FSETP.GT.AND P3, PT, R34, 9.9999999600419720025e-13, PT ;  /* 0x2b8cbccc2200780b */ /* 0x000fc80003f64000 */
[----:B------:R-:W1:Y:S01]  /*1760*/  FCHK P0, R17, R34 ;  /* 0x0000002211007302 */ /* 0x000e620000000000 */
[----:B0-----:R-:W-:-:S04]  /*1770*/  FFMA R2, -R34, R5, 1 ;  /* 0x3f80000022027423 */ /* 0x001fc80000000105 */
[----:B------:R-:W-:-:S04]  /*1780*/  FFMA R2, R5, R2, R5 ;  /* 0x0000000205027223 */ /* 0x000fc80000000005 */
[----:B------:R-:W-:-:S04]  /*1790*/  FFMA R5, R2, R17, RZ ;  /* 0x0000001102057223 */ /* 0x000fc800000000ff */
[----:B------:R-:W-:-:S04]  /*17a0*/  FFMA R4, -R34, R5, R17 ;  /* 0x0000000522047223 */ /* 0x000fc80000000111 */
[----:B------:R-:W-:Y:S01]  /*17b0*/  FFMA R12, R2, R4, R5 ;  /* 0x00000004020c7223 */ /* 0x000fe20000000005 */
[----:B-1----:R-:W-:Y:S06]  /*17c0*/  @!P0 BRA `(.L_x_62) ;  /* 0x0000000000148947 */ /* 0x002fec0003800000 */
[----:B------:R-:W-:Y:S01]  /*17d0*/  MOV R4, R17 ;  /* 0x0000001100047202 */ /* 0x000fe20000000f00 */
[----:B------:R-:W-:Y:S01]  /*17e0*/  IMAD.MOV.U32 R5, RZ, RZ, R34 ;  /* 0x000000ffff057224 */ /* 0x000fe200078e0022 */
[----:B------:R-:W-:-:S07]  /*17f0*/  MOV R16, 0x1810 ;  /* 0x0000181000107802 */ /* 0x000fce0000000f00 */
[----:B------:R-:W-:Y:S05]  /*1800*/  CALL.REL.NOINC `($__internal_4_$__cuda_sm3x_div_rn_noftz_f32_slowpath) ;  /* 0x0000003000f47944 */ /* 0x000fea0003c00000 */
[----:B------:R-:W-:-:S07]  /*1810*/  IMAD.MOV.U32 R12, RZ, RZ, R4 ;  /* 0x000000ffff0c7224 */ /* 0x000fce00078e0004 */
.L_x_62:
[----:B------:R-:W-:Y:S05]  /*1820*/  BSYNC.RECONVERGENT B1 ;  /* 0x0000000000017941 */ /* 0x000fea0003800200 */
.L_x_61:
[----:B------:R-:W-:Y:S01]  /*1830*/  ISETP.NE.AND P0, PT, R32, 0x7ff00000, PT ;  /* 0x7ff000002000780c */ /* 0x000fe20003f05270 */
[----:B------:R-:W-:Y:S01]  /*1840*/  @!P2 IMAD.MOV.U32 R9, RZ, RZ, R7 ;  /* 0x000000ffff09a224 */ /* 0x000fe200078e0007 */
[----:B------:R-:W-:Y:S01]  /*1850*/  BSSY.RECONVERGENT B1, `(.L_x_63) ;  /* 0x000000c000017945 */ /* 0x000fe20003800200 */
[----:B------:R0:W1:Y:S01]  /*1860*/  F2F.F64.F32 R6, R36 ;  /* 0x0000002400067310 */ /* 0x0000620000201800 */
[----:B------:R-:W-:-:S09]  /*1870*/  @!P2 IMAD.MOV.U32 R8, RZ, RZ, RZ ;  /* 0x000000ffff08a224 */ /* 0x000fd200078e00ff */
[----:B0-----:R-:W-:Y:S05]  /*1880*/  @P0 BRA `(.L_x_64) ;  /* 0x0000000000200947 */ /* 0x001fea0003800000 */
[----:B------:R-:W-:-:S13]  /*1890*/  FSETP.NAN.AND P0, PT, R36, R36, PT ;  /* 0x000000242400720b */ /* 0x000fda0003f08000 */
[----:B-1----:R-:W-:Y:S01]  /*18a0*/  @P0 DADD R8, R6, 3 ;  /* 0x4008000006080429 */ /* 0x002fe20000000000 */
[----:B------:R-:W-:Y:S10]  /*18b0*/  @P0 BRA `(.L_x_64) ;  /* 0x0000000000140947 */ /* 0x000ff40003800000 */
[----:B------:R-:W-:-:S14]  /*18c0*/  DSETP.NEU.AND P0, PT, |R6|, +INF , PT ;  /* 0x7ff000000600742a */ /* 0x000fdc0003f0d200 */
[----:B------:R-:W-:Y:S01]  /*18d0*/  @!P0 IMAD.MOV.U32 R2, RZ, RZ, -0x100000 ;  /* 0xfff00000ff028424 */ /* 0x000fe200078e00ff */
[----:B------:R-:W-:Y:S01]  /*18e0*/  @!P0 ISETP.GE.AND P1, PT, R7, RZ, PT ;  /* 0x000000ff0700820c */ /* 0x000fe20003f26270 */
[----:B------:R-:W-:-:S03]  /*18f0*/  @!P0 IMAD.MOV.U32 R8, RZ, RZ, RZ ;  /* 0x000000ffff088224 */ /* 0x000fc600078e00ff */
[----:B------:R-:W-:-:S09]  /*1900*/  @!P0 SEL R9, R2, 0x7ff00000, !P1 ;  /* 0x7ff0000002098807 */ /* 0x000fd20004800000 */
.L_x_64:
[----:B------:R-:W-:Y:S05]  /*1910*/  BSYNC.RECONVERGENT B1 ;  /* 0x0000000000017941 */ /* 0x000fea0003800200 */
.L_x_63:
[----:B------:R-:W-:Y:S01]  /*1920*/  UMOV UR8, 0x6d4801f7 ;  /* 0x6d4801f700087882 */ /* 0x000fe20000000000 */
[----:B------:R-:W-:Y:S01]  /*1930*/  UMOV UR9, 0x3fa6e4e2 ;  /* 0x3fa6e4e200097882 */ /* 0x000fe20000000000 */
[----:B------:R-:W-:Y:S01]  /*1940*/  FSETP.NEU.AND P0, PT, R36, 1, PT ;  /* 0x3f8000002400780b */ /* 0x000fe20003f0d000 */
[----:B------:R-:W-:Y:S01]  /*1950*/  DMUL R8, R8, UR8 ;  /* 0x0000000808087c28 */ /* 0x000fe20008000000 */
[----:B------:R-:W-:Y:S01]  /*1960*/  IMAD.MOV.U32 R4, RZ, RZ, 0x20000000 ;  /* 0x20000000ff047424 */ /* 0x000fe200078e00ff */
[----:B------:R-:W-:Y:S01]  /*1970*/  UMOV UR8, 0x24dd2f1a ;  /* 0x24dd2f1a00087882 */ /* 0x000fe20000000000 */
[----:B------:R-:W-:Y:S01]  /*1980*/  IMAD.MOV.U32 R5, RZ, RZ, 0x3fe98845 ;  /* 0x3fe98845ff057424 */ /* 0x000fe200078e00ff */
[----:B------:R-:W-:Y:S01]  /*1990*/  UMOV UR9, 0x3fe4f922 ;  /* 0x3fe4f92200097882 */ /* 0x000fe20000000000 */
[----:B------:R-:W-:Y:S01]  /*19a0*/  BSSY.RECONVERGENT B1, `(.L_x_65) ;  /* 0x0000066000017945 */ /* 0x000fe20003800200 */
[----:B------:R-:W-:-:S04]  /*19b0*/  FSEL R12, R12, RZ, P3 ;  /* 0x000000ff0c0c7208 */ /* 0x000fc80001800000 */
[----:B------:R-:W-:Y:S02]  /*19c0*/  FSEL R8, R8, 3.86871108216311857353e+27, P0 ;  /* 0x6d4801f708087808 */ /* 0x000fe40000000000 */
[----:B------:R-:W-:-:S06]  /*19d0*/  FSEL R9, R9, 1.3038599491119384766, P0 ;  /* 0x3fa6e4e209097808 */ /* 0x000fcc0000000000 */
[----:B-1----:R-:W-:-:S08]  /*19e0*/  DADD R8, R6, R8 ;  /* 0x0000000006087229 */ /* 0x002fd00000000008 */
[----:B------:R-:W-:-:S10]  /*19f0*/  DMUL R8, R8, R4 ;  /* 0x0000000408087228 */ /* 0x000fd40000000000 */
        /* <DEDUP_REMOVED lines=61> */
.L_x_66:
        /* <DEDUP_REMOVED lines=35> */
.L_x_67:
[----:B------:R-:W-:Y:S05]  /*2000*/  BSYNC.RECONVERGENT B1 ;  /* 0x0000000000017941 */ /* 0x000fea0003800200 */
.L_x_65:
[----:B------:R-:W0:Y:S01]  /*2010*/  F2F.F32.F64 R8, R8 ;  /* 0x0000000800087310 */ /* 0x000e220000301000 */
[----:B------:R-:W-:Y:S01]  /*2020*/  DADD R16, -RZ, |R6| ;  /* 0x00000000ff107229 */ /* 0x000fe20000000506 */
[----:B------:R-:W-:Y:S01]  /*2030*/  BSSY.RECONVERGENT B1, `(.L_x_68) ;  /* 0x000000d000017945 */ /* 0x000fe20003800200 */
[----:B------:R-:W-:-:S05]  /*2040*/  FSETP.NEU.AND P0, PT, R36, RZ, PT ;  /* 0x000000ff2400720b */ /* 0x000fca0003f0d000 */
[----:B------:R-:W1:Y:S03]  /*2050*/  F2F.F64.F32 R12, R12 ;  /* 0x0000000c000c7310 */ /* 0x000e660000201800 */
[----:B------:R-:W-:Y:S02]  /*2060*/  IMAD.MOV.U32 R37, RZ, RZ, R17 ;  /* 0x000000ffff257224 */ /* 0x000fe400078e0011 */
[----:B0-----:R-:W-:-:S06]  /*2070*/  FFMA R14, -R8, R8, 1 ;  /* 0x3f800000080e7423 */ /* 0x001fcc0000000108 */
[----:B------:R-:W0:Y:S01]  /*2080*/  F2F.F64.F32 R14, R14 ;  /* 0x0000000e000e7310 */ /* 0x000e220000201800 */
[----:B-1----:R-:W-:-:S08]  /*2090*/  DMUL R10, R12, 0.5 ;  /* 0x3fe000000c0a7828 */ /* 0x002fd00000000000 */
[----:B0-----:R-:W-:-:S08]  /*20a0*/  DMUL R10, R10, R14 ;  /* 0x0000000e0a0a7228 */ /* 0x001fd00000000000 */
[----:B------:R-:W-:Y:S01]  /*20b0*/  DMUL R10, R10, R4 ;  /* 0x000000040a0a7228 */ /* 0x000fe20000000000 */
[----:B------:R-:W-:Y:S01]  /*20c0*/  IMAD.MOV.U32 R5, RZ, RZ, 0x40000000 ;  /* 0x40000000ff057424 */ /* 0x000fe200078e00ff */
[----:B------:R-:W-:-:S04]  /*20d0*/  MOV R4, 0x2100 ;  /* 0x0000210000047802 */ /* 0x000fc80000000f00 */
[----:B------:R0:W1:Y:S05]  /*20e0*/  F2F.F32.F64 R2, R10 ;  /* 0x0000000a00027310 */ /* 0x00006a0000301000 */
[----:B01----:R-:W-:Y:S05]  /*20f0*/  CALL.REL.NOINC `($discretized_gaussian_log_likelihood_back$__internal_accurate_pow) ;  /* 0x0000003000507944 */ /* 0x003fea0003c00000 */
[----:B------:R-:W-:Y:S05]  /*2100*/  BSYNC.RECONVERGENT B1 ;  /* 0x0000000000017941 */ /* 0x000fea0003800200 */
.L_x_68:
[----:B------:R-:W-:Y:S01]  /*2110*/  DADD R4, R6, 2 ;  /* 0x4000000006047429 */ /* 0x000fe20000000000 */
[----:B------:R-:W-:Y:S01]  /*2120*/  BSSY.RECONVERGENT B1, `(.L_x_69) ;  /* 0x000000b000017945 */ /* 0x000fe20003800200 */
[----:B------:R-:W-:-:S08]  /*2130*/  @!P0 CS2R R16, SRZ ;  /* 0x0000000000108805 */ /* 0x000fd0000001ff00 */
[----:B------:R-:W-:-:S04]  /*2140*/  LOP3.LUT R4, R5, 0x7ff00000, RZ, 0xc0, !PT ;  /* 0x7ff0000005047812 */ /* 0x000fc800078ec0ff */
[----:B------:R-:W-:-:S13]  /*2150*/  ISETP.NE.AND P1, PT, R4, 0x7ff00000, PT ;  /* 0x7ff000000400780c */ /* 0x000fda0003f25270 */
[----:B------:R-:W-:Y:S05]  /*2160*/  @P1 BRA `(.L_x_70) ;  /* 0x0000000000181947 */ /* 0x000fea0003800000 */
[----:B------:R-:W-:-:S13]  /*2170*/  FSETP.NAN.AND P0, PT, R36, R36, PT ;  /* 0x000000242400720b */ /* 0x000fda0003f08000 */
[----:B------:R-:W-:Y:S01]  /*2180*/  @P0 DADD R16, R6, 2 ;  /* 0x4000000006100429 */ /* 0x000fe20000000000 */
[----:B------:R-:W-:Y:S10]  /*2190*/  @P0 BRA `(.L_x_70) ;  /* 0x00000000000c0947 */ /* 0x000ff40003800000 */
[----:B------:R-:W-:-:S14]  /*21a0*/  DSETP.NEU.AND P0, PT, |R6|, +INF , PT ;  /* 0x7ff000000600742a */ /* 0x000fdc0003f0d200 */
[----:B------:R-:W-:Y:S02]  /*21b0*/  @!P0 IMAD.MOV.U32 R16, RZ, RZ, 0x0 ;  /* 0x00000000ff108424 */ /* 0x000fe400078e00ff */
[----:B------:R-:W-:-:S07]  /*21c0*/  @!P0 IMAD.MOV.U32 R17, RZ, RZ, 0x7ff00000 ;  /* 0x7ff00000ff118424 */ /* 0x000fce00078e00ff */
.L_x_70:
[----:B------:R-:W-:Y:S05]  /*21d0*/  BSYNC.RECONVERGENT B1 ;  /* 0x0000000000017941 */ /* 0x000fea0003800200 */
.L_x_69:
[----:B------:R-:W-:Y:S01]  /*21e0*/  UMOV UR8, 0xd1f60179 ;  /* 0xd1f6017900087882 */ /* 0x000fe20000000000 */
[----:B------:R-:W-:Y:S01]  /*21f0*/  UMOV UR9, 0x3fc12ba9 ;  /* 0x3fc12ba900097882 */ /* 0x000fe20000000000 */
[----:B------:R-:W0:Y:S01]  /*2200*/  F2F.F64.F32 R4, R2 ;  /* 0x0000000200047310 */ /* 0x000e220000201800 */
[----:B------:R-:W-:Y:S01]  /*2210*/  DMUL R16, R16, UR8 ;  /* 0x0000000810107c28 */ /* 0x000fe20008000000 */
[----:B------:R-:W-:-:S09]  /*2220*/  FSETP.NEU.AND P0, PT, R36, 1, PT ;  /* 0x3f8000002400780b */ /* 0x000fd20003f0d000 */
[----:B------:R-:W-:Y:S02]  /*2230*/  FSEL R6, R16, -1.32073332736000000000e+11, P0 ;  /* 0xd1f6017910067808 */ /* 0x000fe40000000000 */
[----:B------:R-:W-:-:S06]  /*2240*/  FSEL R7, R17, 1.509144902229309082, P0 ;  /* 0x3fc12ba911077808 */ /* 0x000fcc0000000000 */
[----:B0-----:R-:W-:-:S10]  /*2250*/  DFMA R4, R4, R6, R4 ;  /* 0x000000060404722b */ /* 0x001fd40000000004 */
[----:B------:R-:W0:Y:S08]  /*2260*/  F2F.F32.F64 R4, R4 ;  /* 0x0000000400047310 */ /* 0x000e300000301000 */
[----:B0-----:R-:W0:Y:S02]  /*2270*/  F2F.F64.F32 R6, R4 ;  /* 0x0000000400067310 */ /* 0x001e240000201800 */
[----:B0-----:R-:W-:-:S06]  /*2280*/  DMUL R6, R38, R6 ;  /* 0x0000000626067228 */ /* 0x001fcc0000000000 */
[----:B------:R0:W1:Y:S01]  /*2290*/  F2F.F32.F64 R11, R6 ;  /* 0x00000006000b7310 */ /* 0x0000620000301000 */
[----:B------:R-:W-:Y:S05]  /*22a0*/  BRA `(.L_x_71) ;  /* 0x0000002000c07947 */ /* 0x000fea0003800000 */
.L_x_60:
[----:B------:R-:W0:Y:S01]  /*22b0*/  F2F.F64.F32 R4, R2 ;  /* 0x0000000200047310 */ /* 0x000e220000201800 */
[----:B------:R-:W-:Y:S01]  /*22c0*/  UMOV UR8, 0xd916872b ;  /* 0xd916872b00087882 */ /* 0x000fe20000000000 */
[----:B------:R-:W-:Y:S02]  /*22d0*/  UMOV UR9, 0x3feff7ce ;  /* 0x3feff7ce00097882 */ /* 0x000fe40000000000 */
[----:B0-----:R-:W-:-:S14]  /*22e0*/  DSETP.GT.AND P0, PT, R4, UR8, PT ;  /* 0x0000000804007e2a */ /* 0x001fdc000bf04000 */
[----:B------:R-:W-:Y:S05]  /*22f0*/  @!P0 BRA `(.L_x_72) ;  /* 0x0000000c00208947 */ /* 0x000fea0003800000 */
[----:B------:R-:W0:Y:S01]  /*2300*/  F2F.F64.F32 R6, R19 ;  /* 0x0000001300067310 */ /* 0x000e220000201800 */
[----:B------:R-:W-:Y:S01]  /*2310*/  UMOV UR8, 0x80000000 ;  /* 0x8000000000087882 */ /* 0x000fe20000000000 */
[----:B------:R-:W-:Y:S01]  /*2320*/  UMOV UR9, 0x3d719799 ;  /* 0x3d71979900097882 */ /* 0x000fe20000000000 */
[----:B------:R-:W-:Y:S01]  /*2330*/  BSSY.RECONVERGENT B1, `(.L_x_73) ;  /* 0x000001b000017945 */ /* 0x000fe20003800200 */
[----:B------:R-:W-:Y:S01]  /*2340*/  MOV R4, RZ ;  /* 0x000000ff00047202 */ /* 0x000fe20000000f00 */
[----:B0-----:R-:W-:-:S08]  /*2350*/  DADD R6, -R6, 1 ;  /* 0x3ff0000006067429 */ /* 0x001fd00000000100 */
[----:B------:R-:W-:-:S14]  /*2360*/  DSETP.GT.AND P0, PT, R6, UR8, PT ;  /* 0x0000000806007e2a */ /* 0x000fdc000bf04000 */
[----:B------:R-:W-:Y:S05]  /*2370*/  @!P0 BRA `(.L_x_74) ;  /* 0x0000000000588947 */ /* 0x000fea0003800000 */
[----:B------:R-:W0:Y:S01]  /*2380*/  MUFU.RCP64H R5, R7 ;  /* 0x0000000700057308 */ /* 0x000e220000001800 */
[----:B------:R-:W-:Y:S01]  /*2390*/  IMAD.MOV.U32 R4, RZ, RZ, 0x1 ;  /* 0x00000001ff047424 */ /* 0x000fe200078e00ff */
[----:B------:R-:W-:Y:S05]  /*23a0*/  BSSY.RECONVERGENT B2, `(.L_x_75) ;  /* 0x0000012000027945 */ /* 0x000fea0003800200 */
[----:B0-----:R-:W-:-:S08]  /*23b0*/  DFMA R8, -R6, R4, 1 ;  /* 0x3ff000000608742b */ /* 0x001fd00000000104 */
[----:B------:R-:W-:-:S08]  /*23c0*/  DFMA R8, R8, R8, R8 ;  /* 0x000000080808722b */ /* 0x000fd00000000008 */
[----:B------:R-:W-:Y:S02]  /*23d0*/  DFMA R4, R4, R8, R4 ;  /* 0x000000080404722b */ /* 0x000fe40000000004 */
[----:B------:R-:W0:Y:S06]  /*23e0*/  F2F.F64.F32 R8, R17 ;  /* 0x0000001100087310 */ /* 0x000e2c0000201800 */
[----:B------:R-:W-:-:S08]  /*23f0*/  DFMA R18, -R6, R4, 1 ;  /* 0x3ff000000612742b */ /* 0x000fd00000000104 */
[----:B------:R-:W-:Y:S01]  /*2400*/  DFMA R4, R4, R18, R4 ;  /* 0x000000120404722b */ /* 0x000fe20000000004 */
[----:B0-----:R-:W-:-:S07]  /*2410*/  FSETP.GEU.AND P1, PT, |R9|, 6.5827683646048100446e-37, PT ;  /* 0x036000000900780b */ /* 0x001fce0003f2e200 */
[----:B------:R-:W-:-:S08]  /*2420*/  DMUL R18, R8, R4 ;  /* 0x0000000408127228 */ /* 0x000fd00000000000 */
[----:B------:R-:W-:-:S08]  /*2430*/  DFMA R20, -R6, R18, R8 ;  /* 0x000000120614722b */ /* 0x000fd00000000108 */
[----:B------:R-:W-:-:S10]  /*2440*/  DFMA R4, R4, R20, R18 ;  /* 0x000000140404722b */ /* 0x000fd40000000012 */
[----:B------:R-:W-:-:S05]  /*2450*/  FFMA R2, RZ, R7, R5 ;  /* 0x00000007ff027223 */ /* 0x000fca0000000005 */
[----:B------:R-:W-:-:S13]  /*2460*/  FSETP.GT.AND P0, PT, |R2|, 1.469367938527859385e-39, PT ;  /* 0x001000000200780b */ /* 0x000fda0003f04200 */
[----:B------:R-:W-:Y:S05]  /*2470*/  @P0 BRA P1, `(.L_x_76) ;  /* 0x0000000000100947 */ /* 0x000fea0000800000 */
[----:B------:R-:W-:-:S07]  /*2480*/  MOV R2, 0x24a0 ;  /* 0x000024a000027802 */ /* 0x000fce0000000f00 */
[----:B------:R-:W-:Y:S05]  /*2490*/  CALL.REL.NOINC `($__internal_3_$__cuda_sm20_div_rn_f64_full) ;  /* 0x0000002000607944 */ /* 0x000fea0003c00000 */
[----:B------:R-:W-:Y:S02]  /*24a0*/  IMAD.MOV.U32 R4, RZ, RZ, R18 ;  /* 0x000000ffff047224 */ /* 0x000fe400078e0012 */
[----:B------:R-:W-:-:S07]  /*24b0*/  IMAD.MOV.U32 R5, RZ, RZ, R19 ;  /* 0x000000ffff057224 */ /* 0x000fce00078e0013 */
.L_x_76:
[----:B------:R-:W-:Y:S05]  /*24c0*/  BSYNC.RECONVERGENT B2 ;  /* 0x0000000000027941 */ /* 0x000fea0003800200 */
.L_x_75:
[----:B------:R0:W1:Y:S02]  /*24d0*/  F2F.F32.F64 R4, R4 ;  /* 0x0000000400047310 */ /* 0x0000640000301000 */
.L_x_74:
[----:B------:R-:W-:Y:S05]  /*24e0*/  BSYNC.RECONVERGENT B1 ;  /* 0x0000000000017941 */ /* 0x000fea0003800200 */
.L_x_73:
[----:B------:R-:W-:Y:S01]  /*24f0*/  ISETP.NE.AND P1, PT, R35, 0x7ff00000, PT ;  /* 0x7ff000002300780c */ /* 0x000fe20003f25270 */
[----:B------:R2:W3:Y:S01]  /*2500*/  F2F.F64.F32 R6, R33 ;  /* 0x0000002100067310 */ /* 0x0004e20000201800 */
[----:B------:R-:W-:Y:S01]  /*2510*/  FSETP.NEU.AND P0, PT, R33, RZ, PT ;  /* 0x000000ff2100720b */ /* 0x000fe20003f0d000 */
[----:B------:R-:W-:-:S12]  /*2520*/  BSSY.RECONVERGENT B1, `(.L_x_77) ;  /* 0x000000c000017945 */ /* 0x000fd80003800200 */
[----:B------:R-:W-:Y:S02]  /*2530*/  @!P0 IMAD.MOV.U32 R14, RZ, RZ, RZ ;  /* 0x000000ffff0e8224 */ /* 0x000fe400078e00ff */
[----:B------:R-:W-:Y:S01]  /*2540*/  @!P0 IMAD.MOV.U32 R15, RZ, RZ, R13 ;  /* 0x000000ffff0f8224 */ /* 0x000fe200078e000d */
[----:B--23--:R-:W-:Y:S06]  /*2550*/  @P1 BRA `(.L_x_78) ;  /* 0x0000000000201947 */ /* 0x00cfec0003800000 */
[----:B------:R-:W-:-:S13]  /*2560*/  FSETP.NAN.AND P1, PT, R33, R33, PT ;  /* 0x000000212100720b */ /* 0x000fda0003f28000 */
[----:B------:R-:W-:Y:S01]  /*2570*/  @P1 DADD R14, R6, 3 ;  /* 0x40080000060e1429 */ /* 0x000fe20000000000 */
[----:B------:R-:W-:Y:S10]  /*2580*/  @P1 BRA `(.L_x_78) ;  /* 0x0000000000141947 */ /* 0x000ff40003800000 */
[----:B------:R-:W-:-:S14]  /*2590*/  DSETP.NEU.AND P1, PT, |R6|, +INF , PT ;  /* 0x7ff000000600742a */ /* 0x000fdc0003f2d200 */
[----:B------:R-:W-:Y:S01]  /*25a0*/  @!P1 IMAD.MOV.U32 R2, RZ, RZ, -0x100000 ;  /* 0xfff00000ff029424 */ /* 0x000fe200078e00ff */
[----:B------:R-:W-:Y:S01]  /*25b0*/  @!P1 ISETP.GE.AND P2, PT, R7, RZ, PT ;  /* 0x000000ff0700920c */ /* 0x000fe20003f46270 */
[----:B------:R-:W-:-:S03]  /*25c0*/  @!P1 IMAD.MOV.U32 R14, RZ, RZ, RZ ;  /* 0x000000ffff0e9224 */ /* 0x000fc600078e00ff */
[----:B------:R-:W-:-:S09]  /*25d0*/  @!P1 SEL R15, R2, 0x7ff00000, !P2 ;  /* 0x7ff00000020f9807 */ /* 0x000fd20005000000 */
.L_x_78:
[----:B------:R-:W-:Y:S05]  /*25e0*/  BSYNC.RECONVERGENT B1 ;  /* 0x0000000000017941 */ /* 0x000fea0003800200 */
.L_x_77:
        /* <DEDUP_REMOVED lines=23> */
[----:B------:R-:W2:Y:S02]  /*2760*/  F2F.F32.F64 R2, R16 ;  /* 0x0000001000027310 */ /* 0x000ea40000301000 */
[----:B--2---:R-:W-:-:S06]  /*2770*/  FMUL R2, R2, 1.4426950216293334961 ;  /* 0x3fb8aa3b02027820 */ /* 0x004fcc0000400000 */
[----:B------:R-:W2:Y:S08]  /*2780*/  FRND R2, R2 ;  /* 0x0000000200027307 */ /* 0x000eb00000201000 */
[----:B--2---:R2:W3:Y:S08]  /*2790*/  F2F.F64.F32 R14, R2 ;  /* 0x00000002000e7310 */ /* 0x0044f00000201800 */
[----:B--2---:R-:W2:Y:S01]  /*27a0*/  MUFU.EX2 R2, R2 ;  /* 0x0000000200027308 */ /* 0x004ea20000000800 */
[----:B---3--:R-:W-:Y:S01]  /*27b0*/  DFMA R14, R14, -UR8, R16 ;  /* 0x800000080e0e7c2b */ /* 0x008fe20008000010 */
[----:B------:R-:W-:Y:S01]  /*27c0*/  UMOV UR8, 0xa4741b81 ;  /* 0xa4741b8100087882 */ /* 0x000fe20000000000 */
[----:B------:R-:W-:-:S06]  /*27d0*/  UMOV UR9, 0x3e5ae904 ;  /* 0x3e5ae90400097882 */ /* 0x000fcc0000000000 */
[C---:B------:R-:W-:Y:S01]  /*27e0*/  DFMA R18, R14.reuse, UR8, R18 ;  /* 0x000000080e127c2b */ /* 0x040fe20008000012 */
[----:B------:R-:W-:Y:S01]  /*27f0*/  UMOV UR8, 0x15ff7e07 ;  /* 0x15ff7e0700087882 */ /* 0x000fe20000000000 */
[----:B------:R-:W-:Y:S01]  /*2800*/  UMOV UR9, 0x3ec71de7 ;  /* 0x3ec71de700097882 */ /* 0x000fe20000000000 */
[----:B--2---:R-:W2:Y:S05]  /*2810*/  F2F.F64.F32 R16, R2 ;  /* 0x0000000200107310 */ /* 0x004eaa0000201800 */
[----:B------:R-:W-:Y:S01]  /*2820*/  DFMA R18, R14, R18, UR8 ;  /* 0x000000080e127e2b */ /* 0x000fe20008000012 */
[----:B------:R-:W-:Y:S01]  /*2830*/  UMOV UR8, 0x6b0ac45a ;  /* 0x6b0ac45a00087882 */ /* 0x000fe20000000000 */
[----:B------:R-:W-:-:S06]  /*2840*/  UMOV UR9, 0x3efa019a ;  /* 0x3efa019a00097882 */ /* 0x000fcc0000000000 */
[----:B------:R-:W-:Y:S01]  /*2850*/  DFMA R18, R14, R18, UR8 ;  /* 0x000000080e127e2b */ /* 0x000fe20008000012 */
[----:B------:R-:W-:Y:S01]  /*2860*/  UMOV UR8, 0x17eed94f ;  /* 0x17eed94f00087882 */ /* 0x000fe20000000000 */
[----:B------:R-:W-:Y:S01]  /*2870*/  UMOV UR9, 0x3f2a01a0 ;  /* 0x3f2a01a000097882 */ /* 0x000fe20000000000 */
[----:B--2---:R-:W-:-:S05]  /*2880*/  DADD R20, -R16, 1 ;  /* 0x3ff0000010147429 */ /* 0x004fca0000000100 */
        /* <DEDUP_REMOVED lines=21> */
[----:B------:R-:W2:Y:S02]  /*29e0*/  MUFU.RCP64H R15, R19 ;  /* 0x00000013000f7308 */ /* 0x000ea40000001800 */
[----:B--2---:R-:W-:-:S08]  /*29f0*/  DFMA R16, -R18, R14, 1 ;  /* 0x3ff000001210742b */ /* 0x004fd0000000010e */
[----:B------:R-:W-:-:S08]  /*2a00*/  DFMA R16, R16, R16, R16 ;  /* 0x000000101010722b */ /* 0x000fd00000000010 */
[----:B------:R-:W-:Y:S01]  /*2a10*/  DFMA R16, R14, R16, R14 ;  /* 0x000000100e10722b */ /* 0x000fe2000000000e */
[----:B------:R-:W-:Y:S02]  /*2a20*/  IMAD.MOV.U32 R14, RZ, RZ, 0x0 ;  /* 0x00000000ff0e7424 */ /* 0x000fe400078e00ff */
[----:B------:R-:W-:-:S06]  /*2a30*/  IMAD.MOV.U32 R15, RZ, RZ, 0x40000000 ;  /* 0x40000000ff0f7424 */ /* 0x000fcc00078e00ff */
[----:B------:R-:W-:-:S10]  /*2a40*/  DFMA R16, R16, -R14, 1 ;  /* 0x3ff000001010742b */ /* 0x000fd4000000080e */
[----:B0-----:R-:W-:Y:S02]  /*2a50*/  FSEL R5, R17, 1.875, !P1 ;  /* 0x3ff0000011057808 */ /* 0x001fe40004800000 */
[----:B------:R-:W-:Y:S02]  /*2a60*/  FSEL R8, R16, RZ, !P1 ;  /* 0x000000ff10087208 */ /* 0x000fe40004800000 */
[----:B------:R-:W-:Y:S01]  /*2a70*/  LOP3.LUT R9, R5, 0x80000000, R9, 0xb8, !PT ;  /* 0x8000000005097812 */ /* 0x000fe200078eb809 */
[----:B------:R-:W-:Y:S06]  /*2a80*/  BRA `(.L_x_81) ;  /* 0x00000000008c7947 */ /* 0x000fec0003800000 */
.L_x_80:
        /* <DEDUP_REMOVED lines=35> */
.L_x_81:
[----:B------:R-:W-:Y:S05]  /*2cc0*/  BSYNC.RECONVERGENT B1 ;  /* 0x0000000000017941 */ /* 0x000fea0003800200 */
.L_x_79:
[----:B------:R-:W2:Y:S01]  /*2cd0*/  F2F.F32.F64 R8, R8 ;  /* 0x0000000800087310 */ /* 0x000ea20000301000 */
[----:B------:R-:W-:Y:S01]  /*2ce0*/  UMOV UR8, 0x20000000 ;  /* 0x2000000000087882 */ /* 0x000fe20000000000 */
[----:B------:R-:W-:Y:S01]  /*2cf0*/  UMOV UR9, 0x3fe98845 ;  /* 0x3fe9884500097882 */ /* 0x000fe20000000000 */
[----:B------:R-:W-:Y:S01]  /*2d00*/  DADD R16, -RZ, |R6| ;  /* 0x00000000ff107229 */ /* 0x000fe20000000506 */
[----:B------:R-:W-:Y:S04]  /*2d10*/  BSSY.RECONVERGENT B1, `(.L_x_82) ;  /* 0x000000c000017945 */ /* 0x000fe80003800200 */
[----:B01----:R-:W0:Y:S05]  /*2d20*/  F2F.F64.F32 R4, R4 ;  /* 0x0000000400047310 */ /* 0x003e2a0000201800 */
[----:B------:R-:W-:-:S02]  /*2d30*/  IMAD.MOV.U32 R37, RZ, RZ, R17 ;  /* 0x000000ffff257224 */ /* 0x000fc400078e0011 */
[----:B--2---:R-:W-:-:S06]  /*2d40*/  FFMA R14, -R8, R8, 1 ;  /* 0x3f800000080e7423 */ /* 0x004fcc0000000108 */
[----:B------:R-:W1:Y:S01]  /*2d50*/  F2F.F64.F32 R14, R14 ;  /* 0x0000000e000e7310 */ /* 0x000e620000201800 */
[----:B0-----:R-:W-:Y:S01]  /*2d60*/  DMUL R12, R4, 0.5 ;  /* 0x3fe00000040c7828 */ /* 0x001fe20000000000 */
[----:B------:R-:W-:Y:S01]  /*2d70*/  IMAD.MOV.U32 R5, RZ, RZ, 0x40000000 ;  /* 0x40000000ff057424 */ /* 0x000fe200078e00ff */
[----:B------:R-:W-:-:S06]  /*2d80*/  MOV R4, 0x2dd0 ;  /* 0x00002dd000047802 */ /* 0x000fcc0000000f00 */
[----:B-1----:R-:W-:-:S08]  /*2d90*/  DMUL R12, R12, R14 ;  /* 0x0000000e0c0c7228 */ /* 0x002fd00000000000 */
[----:B------:R-:W-:-:S06]  /*2da0*/  DMUL R12, R12, -UR8 ;  /* 0x800000080c0c7c28 */ /* 0x000fcc0008000000 */
[----:B------:R0:W1:Y:S05]  /*2db0*/  F2F.F32.F64 R2, R12 ;  /* 0x0000000c00027310 */ /* 0x00006a0000301000 */
[----:B01----:R-:W-:Y:S05]  /*2dc0*/  CALL.REL.NOINC `($discretized_gaussian_log_likelihood_back$__internal_accurate_pow) ;  /* 0x00000024001c7944 */ /* 0x003fea0003c00000 */
[----:B------:R-:W-:Y:S05]  /*2dd0*/  BSYNC.RECONVERGENT B1 ;  /* 0x0000000000017941 */ /* 0x000fea0003800200 */
.L_x_82:
        /* <DEDUP_REMOVED lines=12> */
.L_x_84:
[----:B------:R-:W-:Y:S05]  /*2ea0*/  BSYNC.RECONVERGENT B1 ;  /* 0x0000000000017941 */ /* 0x000fea0003800200 */
.L_x_83:
        /* <DEDUP_REMOVED lines=11> */
[----:B------:R2:W3:Y:S01]  /*2f60*/  F2F.F32.F64 R11, R6 ;  /* 0x00000006000b7310 */ /* 0x0004e20000301000 */
[----:B------:R-:W-:Y:S05]  /*2f70*/  BRA `(.L_x_71) ;  /* 0x00000014008c7947 */ /* 0x000fea0003800000 */
.L_x_72:
[----:B------:R-:W-:Y:S01]  /*2f80*/  FADD R34, R34, -R19 ;  /* 0x8000001322227221 */ /* 0x000fe20000000000 */
[----:B------:R-:W-:Y:S01]  /*2f90*/  BSSY.RECONVERGENT B1, `(.L_x_85) ;  /* 0x0000010000017945 */ /* 0x000fe20003800200 */
[----:B------:R-:W-:Y:S02]  /*2fa0*/  FSETP.NEU.AND P2, PT, R36, RZ, PT ;  /* 0x000000ff2400720b */ /* 0x000fe40003f4d000 */
[----:B------:R-:W0:Y:S01]  /*2fb0*/  MUFU.RCP R2, R34 ;  /* 0x0000002200027308 */ /* 0x000e220000001000 */
[----:B------:R-:W-:-:S07]  /*2fc0*/  FSETP.GT.AND P3, PT, R34, 9.9999999600419720025e-13, PT ;  /* 0x2b8cbccc2200780b */ /* 0x000fce0003f64000 */
[----:B------:R-:W1:Y:S01]  /*2fd0*/  FCHK P0, R17, R34 ;  /* 0x0000002211007302 */ /* 0x000e620000000000 */
[----:B0-----:R-:W-:-:S04]  /*2fe0*/  FFMA R5, -R34, R2, 1 ;  /* 0x3f80000022057423 */ /* 0x001fc80000000102 */
[----:B------:R-:W-:-:S04]  /*2ff0*/  FFMA R2, R2, R5, R2 ;  /* 0x0000000502027223 */ /* 0x000fc80000000002 */
[----:B------:R-:W-:-:S04]  /*3000*/  FFMA R5, R2, R17, RZ ;  /* 0x0000001102057223 */ /* 0x000fc800000000ff */
[----:B------:R-:W-:-:S04]  /*3010*/  FFMA R4, -R34, R5, R17 ;  /* 0x0000000522047223 */ /* 0x000fc80000000111 */
[----:B------:R-:W-:Y:S01]  /*3020*/  FFMA R2, R2, R4, R5 ;  /* 0x0000000402027223 */ /* 0x000fe20000000005 */
[----:B-1----:R-:W-:Y:S06]  /*3030*/  @!P0 BRA `(.L_x_86) ;  /* 0x0000000000148947 */ /* 0x002fec0003800000 */
[----:B------:R-:W-:Y:S01]  /*3040*/  IMAD.MOV.U32 R4, RZ, RZ, R17 ;  /* 0x000000ffff047224 */ /* 0x000fe200078e0011 */
[----:B------:R-:W-:Y:S02]  /*3050*/  MOV R5, R34 ;  /* 0x0000002200057202 */ /* 0x000fe40000000f00 */
[----:B------:R-:W-:-:S07]  /*3060*/  MOV R16, 0x3080 ;  /* 0x0000308000107802 */ /* 0x000fce0000000f00 */
[----:B------:R-:W-:Y:S05]  /*3070*/  CALL.REL.NOINC `($__internal_4_$__cuda_sm3x_div_rn_noftz_f32_slowpath) ;  /* 0x0000001800d87944 */ /* 0x000fea0003c00000 */
[----:B------:R-:W-:-:S07]  /*3080*/  IMAD.MOV.U32 R2, RZ, RZ, R4 ;  /* 0x000000ffff027224 */ /* 0x000fce00078e0004 */
.L_x_86:
[----:B------:R-:W-:Y:S05]  /*3090*/  BSYNC.RECONVERGENT B1 ;  /* 0x0000000000017941 */ /* 0x000fea0003800200 */
.L_x_85:
[----:B------:R-:W-:Y:S01]  /*30a0*/  ISETP.NE.AND P0, PT, R32, 0x7ff00000, PT ;  /* 0x7ff000002000780c */ /* 0x000fe20003f05270 */
[----:B------:R-:W-:Y:S01]  /*30b0*/  BSSY.RECONVERGENT B1, `(.L_x_87) ;  /* 0x000000d000017945 */ /* 0x000fe20003800200 */
[----:B------:R-:W-:Y:S02]  /*30c0*/  @!P2 IMAD.MOV.U32 R8, RZ, RZ, RZ ;  /* 0x000000ffff08a224 */ /* 0x000fe400078e00ff */
[----:B------:R-:W-:-:S09]  /*30d0*/  @!P2 IMAD.MOV.U32 R9, RZ, RZ, R7 ;  /* 0x000000ffff09a224 */ /* 0x000fd200078e0007 */
[----:B------:R-:W-:Y:S05]  /*30e0*/  @P0 BRA `(.L_x_88) ;  /* 0x0000000000240947 */ /* 0x000fea0003800000 */
[----:B------:R-:W-:-:S13]  /*30f0*/  FSETP.NAN.AND P0, PT, R36, R36, PT ;  /* 0x000000242400720b */ /* 0x000fda0003f08000 */
[----:B------:R-:W0:Y:S02]  /*3100*/  @P0 F2F.F64.F32 R4, R36 ;  /* 0x0000002400040310 */ /* 0x000e240000201800 */
[----:B0-----:R-:W-:Y:S01]  /*3110*/  @P0 DADD R8, R4, 3 ;  /* 0x4008000004080429 */ /* 0x001fe20000000000 */
[----:B------:R-:W-:Y:S10]  /*3120*/  @P0 BRA `(.L_x_88) ;  /* 0x0000000000140947 */ /* 0x000ff40003800000 */
[----:B------:R-:W-:-:S14]  /*3130*/  DSETP.NEU.AND P0, PT, |R6|, +INF , PT ;  /* 0x7ff000000600742a */ /* 0x000fdc0003f0d200 */
[----:B------:R-:W-:Y:S01]  /*3140*/  @!P0 IMAD.MOV.U32 R4, RZ, RZ, -0x100000 ;  /* 0xfff00000ff048424 */ /* 0x000fe200078e00ff */
[----:B------:R-:W-:Y:S01]  /*3150*/  @!P0 ISETP.GE.AND P1, PT, R7, RZ, PT ;  /* 0x000000ff0700820c */ /* 0x000fe20003f26270 */
[----:B------:R-:W-:-:S03]  /*3160*/  @!P0 IMAD.MOV.U32 R8, RZ, RZ, RZ ;  /* 0x000000ffff088224 */ /* 0x000fc600078e00ff */
[----:B------:R-:W-:-:S09]  /*3170*/  @!P0 SEL R9, R4, 0x7ff00000, !P1 ;  /* 0x7ff0000004098807 */ /* 0x000fd20004800000 */
.L_x_88:
[----:B------:R-:W-:Y:S05]  /*3180*/  BSYNC.RECONVERGENT B1 ;  /* 0x0000000000017941 */ /* 0x000fea0003800200 */
.L_x_87:
[----:B------:R-:W-:Y:S01]  /*3190*/  UMOV UR8, 0x6d4801f7 ;  /* 0x6d4801f700087882 */ /* 0x000fe20000000000 */
[----:B------:R-:W-:Y:S01]  /*31a0*/  UMOV UR9, 0x3fa6e4e2 ;  /* 0x3fa6e4e200097882 */ /* 0x000fe20000000000 */
[----:B------:R-:W-:Y:S01]  /*31b0*/  FSETP.NEU.AND P0, PT, R36, 1, PT ;  /* 0x3f8000002400780b */ /* 0x000fe20003f0d000 */
[----:B------:R-:W-:Y:S01]  /*31c0*/  DMUL R4, R8, UR8 ;  /* 0x0000000808047c28 */ /* 0x000fe20008000000 */
[----:B------:R-:W-:Y:S01]  /*31d0*/  UMOV UR8, 0x24dd2f1a ;  /* 0x24dd2f1a00087882 */ /* 0x000fe20000000000 */
[----:B------:R-:W0:Y:S01]  /*31e0*/  F2F.F64.F32 R8, R36 ;  /* 0x0000002400087310 */ /* 0x000e220000201800 */
[----:B------:R-:W-:Y:S01]  /*31f0*/  UMOV UR9, 0x3fe4f922 ;  /* 0x3fe4f92200097882 */ /* 0x000fe20000000000 */
[----:B------:R-:W-:Y:S01]  /*3200*/  BSSY.RECONVERGENT B1, `(.L_x_89) ;  /* 0x0000068000017945 */ /* 0x000fe20003800200 */
[----:B------:R-:W-:-:S05]  /*3210*/  FSEL R2, R2, RZ, P3 ;  /* 0x000000ff02027208 */ /* 0x000fca0001800000 */
[----:B------:R-:W-:Y:S02]  /*3220*/  FSEL R4, R4, 3.86871108216311857353e+27, P0 ;  /* 0x6d4801f704047808 */ /* 0x000fe40000000000 */
[----:B------:R-:W-:-:S06]  /*3230*/  FSEL R5, R5, 1.3038599491119384766, P0 ;  /* 0x3fa6e4e205057808 */ /* 0x000fcc0000000000 */
[----:B0-----:R-:W-:Y:S01]  /*3240*/  DADD R6, R8, R4 ;  /* 0x0000000008067229 */ /* 0x001fe20000000004 */
[----:B------:R-:W-:Y:S02]  /*3250*/  IMAD.MOV.U32 R4, RZ, RZ, 0x20000000 ;  /* 0x20000000ff047424 */ /* 0x000fe400078e00ff */
[----:B------:R-:W-:-:S06]  /*3260*/  IMAD.MOV.U32 R5, RZ, RZ, 0x3fe98845 ;  /* 0x3fe98845ff057424 */ /* 0x000fcc00078e00ff */
        /* <DEDUP_REMOVED lines=45> */
[----:B------:R-:W-:Y:S02]  /*3540*/  DMUL R24, R18, R22 ;  /* 0x0000001612187228 */ /* 0x000fe40000000000 */
[----:B0-----:R-:W-:-:S06]  /*3550*/  DADD R22, -R20, 1 ;  /* 0x3ff0000014167429 */ /* 0x001fcc0000000100 */
        /* <DEDUP_REMOVED lines=15> */
.L_x_90:
        /* <DEDUP_REMOVED lines=35> */
.L_x_91:
[----:B------:R-:W-:Y:S05]  /*3880*/  BSYNC.RECONVERGENT B1 ;  /* 0x0000000000017941 */ /* 0x000fea0003800200 */
.L_x_89:
[----:B------:R-:W0:Y:S01]  /*3890*/  F2F.F32.F64 R20, R20 ;  /* 0x0000001400147310 */ /* 0x000e220000301000 */
[----:B------:R-:W-:Y:S01]  /*38a0*/  BSSY.RECONVERGENT B1, `(.L_x_92) ;  /* 0x000000e000017945 */ /* 0x000fe20003800200 */
[----:B------:R-:W-:-:S06]  /*38b0*/  FSETP.NEU.AND P0, PT, R36, RZ, PT ;  /* 0x000000ff2400720b */ /* 0x000fcc0003f0d000 */
[----:B------:R-:W1:Y:S01]  /*38c0*/  F2F.F64.F32 R6, R2 ;  /* 0x0000000200067310 */ /* 0x000e620000201800 */
[----:B0-----:R-:W-:-:S07]  /*38d0*/  FFMA R18, -R20, R20, 1 ;  /* 0x3f80000014127423 */ /* 0x001fce0000000114 */
[----:B------:R-:W0:Y:S01]  /*38e0*/  F2F.F64.F32 R16, R18 ;  /* 0x0000001200107310 */ /* 0x000e220000201800 */
[----:B-1----:R-:W-:-:S08]  /*38f0*/  DMUL R6, R6, 0.5 ;  /* 0x3fe0000006067828 */ /* 0x002fd00000000000 */
[----:B0-----:R-:W-:Y:S02]  /*3900*/  DMUL R6, R6, R16 ;  /* 0x0000001006067228 */ /* 0x001fe40000000000 */
[----:B------:R-:W-:-:S06]  /*3910*/  DADD R16, -RZ, |R8| ;  /* 0x00000000ff107229 */ /* 0x000fcc0000000508 */
[----:B------:R-:W-:Y:S01]  /*3920*/  DMUL R6, R6, R4 ;  /* 0x0000000406067228 */ /* 0x000fe20000000000 */
[----:B------:R-:W-:Y:S01]  /*3930*/  IMAD.MOV.U32 R5, RZ, RZ, 0x40000000 ;  /* 0x40000000ff057424 */ /* 0x000fe200078e00ff */
[----:B------:R-:W-:Y:S02]  /*3940*/  MOV R4, 0x3980 ;  /* 0x0000398000047802 */ /* 0x000fe40000000f00 */
[----:B------:R-:W-:-:S06]  /*3950*/  IMAD.MOV.U32 R37, RZ, RZ, R17 ;  /* 0x000000ffff257224 */ /* 0x000fcc00078e0011 */
[----:B------:R0:W1:Y:S02]  /*3960*/  F2F.F32.F64 R6, R6 ;  /* 0x0000000600067310 */ /* 0x0000640000301000 */
[----:B01----:R-:W-:Y:S05]  /*3970*/  CALL.REL.NOINC `($discretized_gaussian_log_likelihood_back$__internal_accurate_pow) ;  /* 0x0000001800307944 */ /* 0x003fea0003c00000 */
[----:B------:R-:W-:Y:S05]  /*3980*/  BSYNC.RECONVERGENT B1 ;  /* 0x0000000000017941 */ /* 0x000fea0003800200 */
.L_x_92:
        /* <DEDUP_REMOVED lines=12> */
.L_x_94:
[----:B------:R-:W-:Y:S05]  /*3a50*/  BSYNC.RECONVERGENT B1 ;  /* 0x0000000000017941 */ /* 0x000fea0003800200 */
.L_x_93:
[----:B------:R-:W-:Y:S01]  /*3a60*/  UMOV UR8, 0xd1f60179 ;  /* 0xd1f6017900087882 */ /* 0x000fe20000000000 */
[----:B------:R-:W-:Y:S01]  /*3a70*/  UMOV UR9, 0x3fc12ba9 ;  /* 0x3fc12ba900097882 */ /* 0x000fe20000000000 */
[----:B------:R-:W-:Y:S01]  /*3a80*/  FSETP.NEU.AND P1, PT, R36, 1, PT ;  /* 0x3f8000002400780b */ /* 0x000fe20003f2d000 */
[----:B------:R-:W-:Y:S01]  /*3a90*/  DMUL R16, R16, UR8 ;  /* 0x0000000810107c28 */ /* 0x000fe20008000000 */
[----:B------:R-:W0:Y:S01]  /*3aa0*/  F2F.F64.F32 R6, R6 ;  /* 0x0000000600067310 */ /* 0x000e220000201800 */
[----:B------:R-:W-:Y:S01]  /*3ab0*/  FSETP.NEU.AND P0, PT, R33, RZ, PT ;  /* 0x000000ff2100720b */ /* 0x000fe20003f0d000 */
[----:B------:R-:W-:Y:S06]  /*3ac0*/  BSSY.RECONVERGENT B1, `(.L_x_95) ;  /* 0x0000011000017945 */ /* 0x000fec0003800200 */
[----:B------:R1:W2:Y:S01]  /*3ad0*/  F2F.F64.F32 R8, R33 ;  /* 0x0000002100087310 */ /* 0x0002a20000201800 */
[----:B------:R-:W-:-:S02]  /*3ae0*/  FSEL R16, R16, -1.32073332736000000000e+11, P1 ;  /* 0xd1f6017910107808 */ /* 0x000fc40000800000 */
[----:B------:R-:W-:Y:S02]  /*3af0*/  FSEL R17, R17, 1.509144902229309082, P1 ;  /* 0x3fc12ba911117808 */ /* 0x000fe40000800000 */
[----:B------:R-:W-:Y:S01]  /*3b00*/  ISETP.NE.AND P1, PT, R35, 0x7ff00000, PT ;  /* 0x7ff000002300780c */ /* 0x000fe20003f25270 */
[----:B------:R-:W-:Y:S01]  /*3b10*/  @!P0 IMAD.MOV.U32 R14, RZ, RZ, RZ ;  /* 0x000000ffff0e8224 */ /* 0x000fe200078e00ff */
[----:B------:R-:W-:Y:S02]  /*3b20*/  @!P0 MOV R15, R13 ;  /* 0x0000000d000f8202 */ /* 0x000fe40000000f00 */
[----:B0-----:R-:W-:-:S09]  /*3b30*/  DFMA R16, R6, R16, R6 ;  /* 0x000000100610722b */ /* 0x001fd20000000006 */
[----:B-12---:R-:W-:Y:S05]  /*3b40*/  @P1 BRA `(.L_x_96) ;  /* 0x0000000000201947 */ /* 0x006fea0003800000 */
        /* <DEDUP_REMOVED lines=8> */
.L_x_96:
[----:B------:R-:W-:Y:S05]  /*3bd0*/  BSYNC.RECONVERGENT B1 ;  /* 0x0000000000017941 */ /* 0x000fea0003800200 */
.L_x_95:
[----:B------:R-:W-:Y:S01]  /*3be0*/  UMOV UR8, 0x6d4801f7 ;  /* 0x6d4801f700087882 */ /* 0x000fe20000000000 */
[----:B------:R-:W-:Y:S01]  /*3bf0*/  UMOV UR9, 0x3fa6e4e2 ;  /* 0x3fa6e4e200097882 */ /* 0x000fe20000000000 */
[----:B------:R-:W0:Y:S01]  /*3c00*/  F2F.F32.F64 R16, R16 ;  /* 0x0000001000107310 */ /* 0x000e220000301000 */
[----:B------:R-:W-:Y:S01]  /*3c10*/  DMUL R14, R14, UR8 ;  /* 0x000000080e0e7c28 */ /* 0x000fe20008000000 */
[----:B------:R-:W-:Y:S01]  /*3c20*/  FSETP.NEU.AND P1, PT, R33, 1, PT ;  /* 0x3f8000002100780b */ /* 0x000fe20003f2d000 */
[----:B------:R-:W-:Y:S01]  /*3c30*/  UMOV UR8, 0x20000000 ;  /* 0x2000000000087882 */ /* 0x000fe20000000000 */
[----:B------:R-:W-:Y:S01]  /*3c40*/  UMOV UR9, 0x3fe98845 ;  /* 0x3fe9884500097882 */ /* 0x000fe20000000000 */
[----:B------:R-:W-:Y:S06]  /*3c50*/  BSSY.RECONVERGENT B1, `(.L_x_97) ;  /* 0x000006a000017945 */ /* 0x000fec0003800200 */
[----:B------:R-:W-:-:S02]  /*3c60*/  FSEL R4, R14, 3.86871108216311857353e+27, P1 ;  /* 0x6d4801f70e047808 */ /* 0x000fc40000800000 */
[----:B------:R-:W-:Y:S01]  /*3c70*/  FSEL R5, R15, 1.3038599491119384766, P1 ;  /* 0x3fa6e4e20f057808 */ /* 0x000fe20000800000 */
[----:B0-----:R-:W0:Y:S05]  /*3c80*/  F2F.F64.F32 R6, R16 ;  /* 0x0000001000067310 */ /* 0x001e2a0000201800 */
[----:B------:R-:W-:-:S08]  /*3c90*/  DADD R4, R8, R4 ;  /* 0x0000000008047229 */ /* 0x000fd00000000004 */
[----:B------:R-:W-:Y:S01]  /*3ca0*/  DMUL R4, R4, UR8 ;  /* 0x0000000804047c28 */ /* 0x000fe20008000000 */
[----:B------:R-:W-:Y:S01]  /*3cb0*/  UMOV UR8, 0x24dd2f1a ;  /* 0x24dd2f1a00087882 */ /* 0x000fe20000000000 */
[----:B------:R-:W-:Y:S01]  /*3cc0*/  UMOV UR9, 0x3fe4f922 ;  /* 0x3fe4f92200097882 */ /* 0x000fe20000000000 */
[----:B0-----:R-:W-:-:S07]  /*3cd0*/  DMUL R6, R38, R6 ;  /* 0x0000000626067228 */ /* 0x001fce0000000000 */
[----:B------:R-:W-:Y:S01]  /*3ce0*/  LOP3.LUT R13, R5, 0x7fffffff, RZ, 0xc0, !PT ;  /* 0x7fffffff050d7812 */ /* 0x000fe200078ec0ff */
[----:B------:R-:W-:Y:S02]  /*3cf0*/  IMAD.MOV.U32 R12, RZ, RZ, R4 ;  /* 0x000000ffff0c7224 */ /* 0x000fe400078e0004 */
[----:B------:R0:W1:Y:S04]  /*3d00*/  F2F.F32.F64 R6, R6 ;  /* 0x0000000600067310 */ /* 0x0000680000301000 */
[----:B------:R-:W-:-:S14]  /*3d10*/  DSETP.GE.AND P1, PT, R12, UR8, PT ;  /* 0x000000080c007e2a */ /* 0x000fdc000bf26000 */
[----:B01----:R-:W-:Y:S05]  /*3d20*/  @!P1 BRA `(.L_x_98) ;  /* 0x0000000000e49947 */ /* 0x003fea0003800000 */
        /* <DEDUP_REMOVED lines=57> */
.L_x_98:
        /* <DEDUP_REMOVED lines=35> */
.L_x_99:
[----:B------:R-:W-:Y:S05]  /*42f0*/  BSYNC.RECONVERGENT B1 ;  /* 0x0000000000017941 */ /* 0x000fea0003800200 */
.L_x_97:
[----:B------:R0:W1:Y:S01]  /*4300*/  F2F.F32.F64 R4, R4 ;  /* 0x0000000400047310 */ /* 0x0000620000301000 */
[----:B------:R-:W-:Y:S01]  /*4310*/  UMOV UR8, 0x20000000 ;  /* 0x2000000000087882 */ /* 0x000fe20000000000 */
[----:B------:R-:W-:Y:S01]  /*4320*/  UMOV UR9, 0x3fe98845 ;  /* 0x3fe9884500097882 */ /* 0x000fe20000000000 */
[----:B------:R-:W-:Y:S01]  /*4330*/  DADD R16, -RZ, |R8| ;  /* 0x00000000ff107229 */ /* 0x000fe20000000508 */
[----:B------:R-:W-:Y:S04]  /*4340*/  BSSY.RECONVERGENT B1, `(.L_x_100) ;  /* 0x000000c000017945 */ /* 0x000fe80003800200 */
[----:B------:R-:W2:Y:S01]  /*4350*/  F2F.F64.F32 R14, R2 ;  /* 0x00000002000e7310 */ /* 0x000ea20000201800 */
[----:B0-----:R-:W-:-:S04]  /*4360*/  IMAD.MOV.U32 R5, RZ, RZ, 0x40000000 ;  /* 0x40000000ff057424 */ /* 0x001fc800078e00ff */
[----:B------:R-:W-:Y:S02]  /*4370*/  IMAD.MOV.U32 R37, RZ, RZ, R17 ;  /* 0x000000ffff257224 */ /* 0x000fe400078e0011 */
[----:B-1----:R-:W-:Y:S01]  /*4380*/  FFMA R18, -R4, R4, 1 ;  /* 0x3f80000004127423 */ /* 0x002fe20000000104 */
[----:B------:R-:W-:-:S03]  /*4390*/  MOV R4, 0x4400 ;  /* 0x0000440000047802 */ /* 0x000fc60000000f00 */
[----:B------:R-:W0:Y:S01]  /*43a0*/  F2F.F64.F32 R12, R18 ;  /* 0x00000012000c7310 */ /* 0x000e220000201800 */
[----:B--2---:R-:W-:-:S08]  /*43b0*/  DMUL R14, R14, 0.5 ;  /* 0x3fe000000e0e7828 */ /* 0x004fd00000000000 */
[----:B0-----:R-:W-:-:S08]  /*43c0*/  DMUL R12, R14, R12 ;  /* 0x0000000c0e0c7228 */ /* 0x001fd00000000000 */
[----:B------:R-:W-:-:S06]  /*43d0*/  DMUL R12, R12, -UR8 ;  /* 0x800000080c0c7c28 */ /* 0x000fcc0008000000 */
[----:B------:R0:W1:Y:S05]  /*43e0*/  F2F.F32.F64 R7, R12 ;  /* 0x0000000c00077310 */ /* 0x00006a0000301000 */
[----:B01----:R-:W-:Y:S05]  /*43f0*/  CALL.REL.NOINC `($discretized_gaussian_log_likelihood_back$__internal_accurate_pow) ;  /* 0x0000000c00907944 */ /* 0x003fea0003c00000 */
[----:B------:R-:W-:Y:S05]  /*4400*/  BSYNC.RECONVERGENT B1 ;  /* 0x0000000000017941 */ /* 0x000fea0003800200 */
.L_x_100:
        /* <DEDUP_REMOVED lines=12> */
.L_x_102:
[----:B------:R-:W-:Y:S05]  /*44d0*/  BSYNC.RECONVERGENT B1 ;  /* 0x0000000000017941 */ /* 0x000fea0003800200 */
.L_x_101:
        /* <DEDUP_REMOVED lines=10> */
[----:B0-----:R-:W-:-:S10]  /*4580*/  DMUL R8, R10, R8 ;  /* 0x000000080a087228 */ /* 0x001fd40000000000 */
[----:B------:R-:W0:Y:S02]  /*4590*/  F2F.F32.F64 R9, R8 ;  /* 0x0000000800097310 */ /* 0x000e240000301000 */
[----:B0-----:R-:W-:-:S07]  /*45a0*/  FADD R11, R6, R9 ;  /* 0x00000009060b7221 */ /* 0x001fce0000000000 */
.L_x_71:
[----:B------:R-:W-:Y:S05]  /*45b0*/  BSYNC.RECONVERGENT B0 ;  /* 0x0000000000007941 */ /* 0x000fea0003800200 */
.L_x_59:
[----:B------:R-:W4:Y:S01]  /*45c0*/  LDC.64 R4, c[0x0][0x398] ;  /* 0x0000e600ff047b82 */ /* 0x000f220000000a00 */
[----:B-1-3--:R-:W-:-:S04]  /*45d0*/  FMUL R11, R0, R11 ;  /* 0x0000000b000b7220 */ /* 0x00afc80000400000 */
[----:B------:R-:W-:Y:S01]  /*45e0*/  FMUL R11, R11, -0.5 ;  /* 0xbf0000000b0b7820 */ /* 0x000fe20000400000 */
[----:B----4-:R-:W-:-:S05]  /*45f0*/  IMAD.WIDE R2, R3, 0x4, R4 ;  /* 0x0000000403027825 */ /* 0x010fca00078e0204 */
[----:B------:R-:W-:Y:S01]  /*4600*/  STG.E desc[UR6][R2.64], R11 ;  /* 0x0000000b02007986 */ /* 0x000fe2000c101906 */
[----:B------:R-:W-:Y:S05]  /*4610*/  EXIT ;  /* 0x000000000000794d */ /* 0x000fea0003800000 */
        .weak           $__internal_3_$__cuda_sm20_div_rn_f64_full
        .type           $__internal_3_$__cuda_sm20_div_rn_f64_full,@function
        .size           $__internal_3_$__cuda_sm20_div_rn_f64_full,($__internal_4_$__cuda_sm3x_div_rn_noftz_f32_slowpath - $__internal_3_$__cuda_sm20_div_rn_f64_full)
$__internal_3_$__cuda_sm20_div_rn_f64_full:
[C---:B------:R-:W-:Y:S01]  /*4620*/  FSETP.GEU.AND P0, PT, |R7|.reuse, 1.469367938527859385e-39, PT ;  /* 0x001000000700780b */ /* 0x040fe20003f0e200 */
[----:B------:R-:W-:Y:S01]  /*4630*/  IMAD.MOV.U32 R16, RZ, RZ, 0x1 ;  /* 0x00000001ff107424 */ /* 0x000fe200078e00ff */
[----:B------:R-:W-:Y:S01]  /*4640*/  LOP3.LUT R4, R7, 0x800fffff, RZ, 0xc0, !PT ;  /* 0x800fffff07047812 */ /* 0x000fe200078ec0ff */
[----:B------:R-:W-:Y:S01]  /*4650*/  BSSY.RECONVERGENT B3, `(.L_x_103) ;  /* 0x0000055000037945 */ /* 0x000fe20003800200 */
[C---:B------:R-:W-:Y:S02]  /*4660*/  FSETP.GEU.AND P2, PT, |R9|.reuse, 1.469367938527859385e-39, PT ;  /* 0x001000000900780b */ /* 0x040fe40003f4e200 */
[----:B------:R-:W-:Y:S01]  /*4670*/  LOP3.LUT R5, R4, 0x3ff00000, RZ, 0xfc, !PT ;  /* 0x3ff0000004057812 */ /* 0x000fe200078efcff */
[----:B------:R-:W-:Y:S01]  /*4680*/  IMAD.MOV.U32 R4, RZ, RZ, R6 ;  /* 0x000000ffff047224 */ /* 0x000fe200078e0006 */
[----:B------:R-:W-:Y:S02]  /*4690*/  LOP3.LUT R18, R9, 0x7ff00000, RZ, 0xc0, !PT ;  /* 0x7ff0000009127812 */ /* 0x000fe400078ec0ff */
[----:B------:R-:W-:-:S03]  /*46a0*/  LOP3.LUT R25, R7, 0x7ff00000, RZ, 0xc0, !PT ;  /* 0x7ff0000007197812 */ /* 0x000fc600078ec0ff */
[----:B------:R-:W-:Y:S01]  /*46b0*/  @!P0 DMUL R4, R6, 8.98846567431157953865e+307 ;  /* 0x7fe0000006048828 */ /* 0x000fe20000000000 */
[----:B------:R-:W-:-:S03]  /*46c0*/  ISETP.GE.U32.AND P1, PT, R18, R25, PT ;  /* 0x000000191200720c */ /* 0x000fc60003f26070 */
[----:B------:R-:W-:Y:S02]  /*46d0*/  @!P2 LOP3.LUT R19, R7, 0x7ff00000, RZ, 0xc0, !PT ;  /* 0x7ff000000713a812 */ /* 0x000fe400078ec0ff */
[----:B------:R-:W0:Y:S02]  /*46e0*/  MUFU.RCP64H R17, R5 ;  /* 0x0000000500117308 */ /* 0x000e240000001800 */
[----:B------:R-:W-:Y:S01]  /*46f0*/  @!P2 ISETP.GE.U32.AND P3, PT, R18, R19, PT ;  /* 0x000000131200a20c */ /* 0x000fe20003f66070 */
[----:B------:R-:W-:-:S05]  /*4700*/  IMAD.MOV.U32 R19, RZ, RZ, 0x1ca00000 ;  /* 0x1ca00000ff137424 */ /* 0x000fca00078e00ff */
[----:B------:R-:W-:-:S04]  /*4710*/  @!P2 SEL R23, R19, 0x63400000, !P3 ;  /* 0x634000001317a807 */ /* 0x000fc80005800000 */
[----:B------:R-:W-:-:S04]  /*4720*/  @!P2 LOP3.LUT R26, R23, 0x80000000, R9, 0xf8, !PT ;  /* 0x80000000171aa812 */ /* 0x000fc800078ef809 */
[----:B------:R-:W-:Y:S01]  /*4730*/  @!P2 LOP3.LUT R27, R26, 0x100000, RZ, 0xfc, !PT ;  /* 0x001000001a1ba812 */ /* 0x000fe200078efcff */
[----:B0-----:R-:W-:Y:S01]  /*4740*/  DFMA R20, R16, -R4, 1 ;  /* 0x3ff000001014742b */ /* 0x001fe20000000804 */
[----:B------:R-:W-:-:S07]  /*4750*/  @!P2 IMAD.MOV.U32 R26, RZ, RZ, RZ ;  /* 0x000000ffff1aa224 */ /* 0x000fce00078e00ff */
[----:B------:R-:W-:-:S08]  /*4760*/  DFMA R20, R20, R20, R20 ;  /* 0x000000141414722b */ /* 0x000fd00000000014 */
[----:B------:R-:W-:Y:S01]  /*4770*/  DFMA R20, R16, R20, R16 ;  /* 0x000000141014722b */ /* 0x000fe20000000010 */
[----:B------:R-:W-:Y:S01]  /*4780*/  SEL R17, R19, 0x63400000, !P1 ;  /* 0x6340000013117807 */ /* 0x000fe20004800000 */
[----:B------:R-:W-:-:S03]  /*4790*/  IMAD.MOV.U32 R16, RZ, RZ, R8 ;  /* 0x000000ffff107224 */ /* 0x000fc600078e0008 */
[----:B------:R-:W-:-:S03]  /*47a0*/  LOP3.LUT R17, R17, 0x800fffff, R9, 0xf8, !PT ;  /* 0x800fffff11117812 */ /* 0x000fc600078ef809 */
[----:B------:R-:W-:-:S03]  /*47b0*/  DFMA R22, R20, -R4, 1 ;  /* 0x3ff000001416742b */ /* 0x000fc60000000804 */
[----:B------:R-:W-:Y:S01]  /*47c0*/  @!P2 DFMA R16, R16, 2, -R26 ;  /* 0x400000001010a82b */ /* 0x000fe2000000081a */
[----:B------:R-:W-:Y:S01]  /*47d0*/  IMAD.MOV.U32 R27, RZ, RZ, R18 ;  /* 0x000000ffff1b7224 */ /* 0x000fe200078e0012 */
[----:B------:R-:W-:-:S03]  /*47e0*/  MOV R26, R25 ;  /* 0x00000019001a7202 */ /* 0x000fc60000000f00 */
[----:B------:R-:W-:Y:S01]  /*47f0*/  DFMA R20, R20, R22, R20 ;  /* 0x000000161414722b */ /* 0x000fe20000000014 */
[----:B------:R-:W-:-:S04]  /*4800*/  @!P0 LOP3.LUT R26, R5, 0x7ff00000, RZ, 0xc0, !PT ;  /* 0x7ff00000051a8812 */ /* 0x000fc800078ec0ff */
[----:B------:R-:W-:Y:S01]  /*4810*/  @!P2 LOP3.LUT R27, R17, 0x7ff00000, RZ, 0xc0, !PT ;  /* 0x7ff00000111ba812 */ /* 0x000fe200078ec0ff */
[----:B------:R-:W-:Y:S02]  /*4820*/  VIADD R29, R26, 0xffffffff ;  /* 0xffffffff1a1d7836 */ /* 0x000fe40000000000 */
[----:B------:R-:W-:Y:S02]  /*4830*/  DMUL R22, R20, R16 ;  /* 0x0000001014167228 */ /* 0x000fe40000000000 */
[----:B------:R-:W-:-:S05]  /*4840*/  VIADD R28, R27, 0xffffffff ;  /* 0xffffffff1b1c7836 */ /* 0x000fca0000000000 */
[----:B------:R-:W-:Y:S01]  /*4850*/  ISETP.GT.U32.AND P0, PT, R28, 0x7feffffe, PT ;  /* 0x7feffffe1c00780c */ /* 0x000fe20003f04070 */
[----:B------:R-:W-:-:S03]  /*4860*/  DFMA R24, R22, -R4, R16 ;  /* 0x800000041618722b */ /* 0x000fc60000000010 */
[----:B------:R-:W-:-:S05]  /*4870*/  ISETP.GT.U32.OR P0, PT, R29, 0x7feffffe, P0 ;  /* 0x7feffffe1d00780c */ /* 0x000fca0000704470 */
[----:B------:R-:W-:-:S08]  /*4880*/  DFMA R20, R20, R24, R22 ;  /* 0x000000181414722b */ /* 0x000fd00000000016 */
[----:B------:R-:W-:Y:S05]  /*4890*/  @P0 BRA `(.L_x_104) ;  /* 0x00000000006c0947 */ /* 0x000fea0003800000 */
[----:B------:R-:W-:-:S04]  /*48a0*/  LOP3.LUT R9, R7, 0x7ff00000, RZ, 0xc0, !PT ;  /* 0x7ff0000007097812 */ /* 0x000fc800078ec0ff */
[CC--:B------:R-:W-:Y:S02]  /*48b0*/  VIADDMNMX R8, R18.reuse, -R9.reuse, 0xb9600000, !PT ;  /* 0xb960000012087446 */ /* 0x0c0fe40007800909 */
[----:B------:R-:W-:Y:S02]  /*48c0*/  ISETP.GE.U32.AND P0, PT, R18, R9, PT ;  /* 0x000000091200720c */ /* 0x000fe40003f06070 */
[----:B------:R-:W-:Y:S02]  /*48d0*/  VIMNMX R8, PT, PT, R8, 0x46a00000, PT ;  /* 0x46a0000008087848 */ /* 0x000fe40003fe0100 */
[----:B------:R-:W-:-:S05]  /*48e0*/  SEL R19, R19, 0x63400000, !P0 ;  /* 0x6340000013137807 */ /* 0x000fca0004000000 */
[----:B------:R-:W-:Y:S02]  /*48f0*/  IMAD.IADD R22, R8, 0x1, -R19 ;  /* 0x0000000108167824 */ /* 0x000fe400078e0a13 */
[----:B------:R-:W-:Y:S02]  /*4900*/  IMAD.MOV.U32 R8, RZ, RZ, RZ ;  /* 0x000000ffff087224 */ /* 0x000fe400078e00ff */
[----:B------:R-:W-:-:S06]  /*4910*/  VIADD R9, R22, 0x7fe00000 ;  /* 0x7fe0000016097836 */ /* 0x000fcc0000000000 */
[----:B------:R-:W-:-:S10]  /*4920*/  DMUL R18, R20, R8 ;  /* 0x0000000814127228 */ /* 0x000fd40000000000 */
[----:B------:R-:W-:-:S13]  /*4930*/  FSETP.GTU.AND P0, PT, |R19|, 1.469367938527859385e-39, PT ;  /* 0x001000001300780b */ /* 0x000fda0003f0c200 */
[----:B------:R-:W-:Y:S05]  /*4940*/  @P0 BRA `(.L_x_105) ;  /* 0x0000000000940947 */ /* 0x000fea0003800000 */
[----:B------:R-:W-:Y:S01]  /*4950*/  DFMA R4, R20, -R4, R16 ;  /* 0x800000041404722b */ /* 0x000fe20000000010 */
[----:B------:R-:W-:-:S09]  /*4960*/  IMAD.MOV.U32 R8, RZ, RZ, RZ ;  /* 0x000000ffff087224 */ /* 0x000fd200078e00ff */
[C---:B------:R-:W-:Y:S02]  /*4970*/  FSETP.NEU.AND P0, PT, R5.reuse, RZ, PT ;  /* 0x000000ff0500720b */ /* 0x040fe40003f0d000 */
[----:B------:R-:W-:-:S04]  /*4980*/  LOP3.LUT R7, R5, 0x80000000, R7, 0x48, !PT ;  /* 0x8000000005077812 */ /* 0x000fc800078e4807 */
[----:B------:R-:W-:-:S07]  /*4990*/  LOP3.LUT R9, R7, R9, RZ, 0xfc, !PT ;  /* 0x0000000907097212 */ /* 0x000fce00078efcff */
[----:B------:R-:W-:Y:S05]  /*49a0*/  @!P0 BRA `(.L_x_105) ;  /* 0x00000000007c8947 */ /* 0x000fea0003800000 */
[----:B------:R-:W-:Y:S01]  /*49b0*/  IMAD.MOV R5, RZ, RZ, -R22 ;  /* 0x000000ffff057224 */ /* 0x000fe200078e0a16 */
[----:B------:R-:W-:Y:S01]  /*49c0*/  DMUL.RP R8, R20, R8 ;  /* 0x0000000814087228 */ /* 0x000fe20000008000 */
[----:B------:R-:W-:-:S06]  /*49d0*/  IMAD.MOV.U32 R4, RZ, RZ, RZ ;  /* 0x000000ffff047224 */ /* 0x000fcc00078e00ff */
[----:B------:R-:W-:-:S03]  /*49e0*/  DFMA R4, R18, -R4, R20 ;  /* 0x800000041204722b */ /* 0x000fc60000000014 */
[----:B------:R-:W-:-:S03]  /*49f0*/  LOP3.LUT R7, R9, R7, RZ, 0x3c, !PT ;  /* 0x0000000709077212 */ /* 0x000fc600078e3cff */
[----:B------:R-:W-:-:S04]  /*4a00*/  IADD3 R4, PT, PT, -R22, -0x43300000, RZ ;  /* 0xbcd0000016047810 */ /* 0x000fc80007ffe1ff */
[----:B------:R-:W-:-:S04]  /*4a10*/  FSETP.NEU.AND P0, PT, |R5|, R4, PT ;  /* 0x000000040500720b */ /* 0x000fc80003f0d200 */
[----:B------:R-:W-:Y:S02]  /*4a20*/  FSEL R18, R8, R18, !P0 ;  /* 0x0000001208127208 */ /* 0x000fe40004000000 */
[----:B------:R-:W-:Y:S01]  /*4a30*/  FSEL R19, R7, R19, !P0 ;  /* 0x0000001307137208 */ /* 0x000fe20004000000 */
[----:B------:R-:W-:Y:S06]  /*4a40*/  BRA `(.L_x_105) ;  /* 0x0000000000547947 */ /* 0x000fec0003800000 */
.L_x_104:
[----:B------:R-:W-:-:S14]  /*4a50*/  DSETP.NAN.AND P0, PT, R8, R8, PT ;  /* 0x000000080800722a */ /* 0x000fdc0003f08000 */
[----:B------:R-:W-:Y:S05]  /*4a60*/  @P0 BRA `(.L_x_106) ;  /* 0x0000000000440947 */ /* 0x000fea0003800000 */
[----:B------:R-:W-:-:S14]  /*4a70*/  DSETP.NAN.AND P0, PT, R6, R6, PT ;  /* 0x000000060600722a */ /* 0x000fdc0003f08000 */
[----:B------:R-:W-:Y:S05]  /*4a80*/  @P0 BRA `(.L_x_107) ;  /* 0x0000000000300947 */ /* 0x000fea0003800000 */
[----:B------:R-:W-:Y:S01]  /*4a90*/  ISETP.NE.AND P0, PT, R27, R26, PT ;  /* 0x0000001a1b00720c */ /* 0x000fe20003f05270 */
[----:B------:R-:W-:Y:S02]  /*4aa0*/  IMAD.MOV.U32 R18, RZ, RZ, 0x0 ;  /* 0x00000000ff127424 */ /* 0x000fe400078e00ff */
[----:B------:R-:W-:-:S10]  /*4ab0*/  IMAD.MOV.U32 R19, RZ, RZ, -0x80000 ;  /* 0xfff80000ff137424 */ /* 0x000fd400078e00ff */
[----:B------:R-:W-:Y:S05]  /*4ac0*/  @!P0 BRA `(.L_x_105) ;  /* 0x0000000000348947 */ /* 0x000fea0003800000 */
[----:B------:R-:W-:Y:S02]  /*4ad0*/  ISETP.NE.AND P0, PT, R27, 0x7ff00000, PT ;  /* 0x7ff000001b00780c */ /* 0x000fe40003f05270 */
[----:B------:R-:W-:Y:S02]  /*4ae0*/  LOP3.LUT R19, R9, 0x80000000, R7, 0x48, !PT ;  /* 0x8000000009137812 */ /* 0x000fe400078e4807 */
[----:B------:R-:W-:-:S13]  /*4af0*/  ISETP.EQ.OR P0, PT, R26, RZ, !P0 ;  /* 0x000000ff1a00720c */ /* 0x000fda0004702670 */
[----:B------:R-:W-:Y:S01]  /*4b00*/  @P0 LOP3.LUT R4, R19, 0x7ff00000, RZ, 0xfc, !PT ;  /* 0x7ff0000013040812 */ /* 0x000fe200078efcff */
[----:B------:R-:W-:Y:S02]  /*4b10*/  @!P0 IMAD.MOV.U32 R18, RZ, RZ, RZ ;  /* 0x000000ffff128224 */ /* 0x000fe400078e00ff */
[----:B------:R-:W-:Y:S02]  /*4b20*/  @P0 IMAD.MOV.U32 R18, RZ, RZ, RZ ;  /* 0x000000ffff120224 */ /* 0x000fe400078e00ff */
[----:B------:R-:W-:Y:S01]  /*4b30*/  @P0 IMAD.MOV.U32 R19, RZ, RZ, R4 ;  /* 0x000000ffff130224 */ /* 0x000fe200078e0004 */
[----:B------:R-:W-:Y:S06]  /*4b40*/  BRA `(.L_x_105) ;  /* 0x0000000000147947 */ /* 0x000fec0003800000 */
.L_x_107:
[----:B------:R-:W-:Y:S01]  /*4b50*/  LOP3.LUT R19, R7, 0x80000, RZ, 0xfc, !PT ;  /* 0x0008000007137812 */ /* 0x000fe200078efcff */
[----:B------:R-:W-:Y:S01]  /*4b60*/  IMAD.MOV.U32 R18, RZ, RZ, R6 ;  /* 0x000000ffff127224 */ /* 0x000fe200078e0006 */
[----:B------:R-:W-:Y:S06]  /*4b70*/  BRA `(.L_x_105) ;  /* 0x0000000000087947 */ /* 0x000fec0003800000 */
.L_x_106:
[----:B------:R-:W-:Y:S01]  /*4b80*/  LOP3.LUT R19, R9, 0x80000, RZ, 0xfc, !PT ;  /* 0x0008000009137812 */ /* 0x000fe200078efcff */
[----:B------:R-:W-:-:S07]  /*4b90*/  IMAD.MOV.U32 R18, RZ, RZ, R8 ;  /* 0x000000ffff127224 */ /* 0x000fce00078e0008 */
.L_x_105:
[----:B------:R-:W-:Y:S05]  /*4ba0*/  BSYNC.RECONVERGENT B3 ;  /* 0x0000000000037941 */ /* 0x000fea0003800200 */
.L_x_103:
[----:B------:R-:W-:Y:S02]  /*4bb0*/  IMAD.MOV.U32 R4, RZ, RZ, R2 ;  /* 0x000000ffff047224 */ /* 0x000fe400078e0002 */
[----:B------:R-:W-:-:S04]  /*4bc0*/  IMAD.MOV.U32 R5, RZ, RZ, 0x0 ;  /* 0x00000000ff057424 */ /* 0x000fc800078e00ff */
[----:B------:R-:W-:Y:S05]  /*4bd0*/  RET.REL.NODEC R4 `(discretized_gaussian_log_likelihood_back) ;  /* 0xffffffb404087950 */ /* 0x000fea0003c3ffff */
        .weak           $__internal_4_$__cuda_sm3x_div_rn_noftz_f32_slowpath
        .type           $__internal_4_$__cuda_sm3x_div_rn_noftz_f32_slowpath,@function
        .size           $__internal_4_$__cuda_sm3x_div_rn_noftz_f32_slowpath,($discretized_gaussian_log_likelihood_back$__internal_accurate_pow - $__internal_4_$__cuda_sm3x_div_rn_noftz_f32_slowpath)
$__internal_4_$__cuda_sm3x_div_rn_noftz_f32_slowpath:
[----:B------:R-:W-:Y:S01]  /*4be0*/  SHF.R.U32.HI R17, RZ, 0x17, R5 ;  /* 0x00000017ff117819 */ /* 0x000fe20000011605 */
[----:B------:R-:W-:Y:S01]  /*4bf0*/  BSSY.RECONVERGENT B2, `(.L_x_108) ;  /* 0x0000062000027945 */ /* 0x000fe20003800200 */
[----:B------:R-:W-:Y:S02]  /*4c00*/  SHF.R.U32.HI R18, RZ, 0x17, R4 ;  /* 0x00000017ff127819 */ /* 0x000fe40000011604 */
[----:B------:R-:W-:Y:S02]  /*4c10*/  LOP3.LUT R17, R17, 0xff, RZ, 0xc0, !PT ;  /* 0x000000ff11117812 */ /* 0x000fe400078ec0ff */
        /* <DEDUP_REMOVED lines=28> */
[----:B------:R-:W-:Y:S01]  /*4de0*/  @!P1 FFMA R5, R5, 1.84467440737095516160e+19, RZ ;  /* 0x5f80000005059823 */ /* 0x000fe200000000ff */
[----:B------:R-:W-:-:S07]  /*4df0*/  @!P1 VIADD R18, R18, 0x40 ;  /* 0x0000004012129836 */ /* 0x000fce0000000000 */
.L_x_109:
[----:B------:R-:W-:Y:S01]  /*4e00*/  LEA R20, R17, 0xc0800000, 0x17 ;  /* 0xc080000011147811 */ /* 0x000fe200078eb8ff */
[----:B------:R-:W-:Y:S01]  /*4e10*/  VIADD R22, R22, 0xffffff81 ;  /* 0xffffff8116167836 */ /* 0x000fe20000000000 */
[----:B------:R-:W-:Y:S03]  /*4e20*/  BSSY.RECONVERGENT B3, `(.L_x_114) ;  /* 0x0000035000037945 */ /* 0x000fe60003800200 */
[----:B------:R-:W-:Y:S02]  /*4e30*/  IMAD.IADD R23, R5, 0x1, -R20 ;  /* 0x0000000105177824 */ /* 0x000fe400078e0a14 */
[C---:B------:R-:W-:Y:S02]  /*4e40*/  IMAD R4, R22.reuse, -0x800000, R4 ;  /* 0xff80000016047824 */ /* 0x040fe400078e0204 */
[----:B------:R0:W1:Y:S01]  /*4e50*/  MUFU.RCP R5, R23 ;  /* 0x0000001700057308 */ /* 0x0000620000001000 */
[----:B------:R-:W-:Y:S01]  /*4e60*/  FADD.FTZ R21, -R23, -RZ ;  /* 0x800000ff17157221 */ /* 0x000fe20000010100 */
[----:B0-----:R-:W-:-:S05]  /*4e70*/  IADD3 R23, PT, PT, R22, 0x7f, -R17 ;  /* 0x0000007f16177810 */ /* 0x001fca0007ffe811 */
[----:B------:R-:W-:Y:S02]  /*4e80*/  IMAD.IADD R23, R23, 0x1, R18 ;  /* 0x0000000117177824 */ /* 0x000fe400078e0212 */
[----:B-1----:R-:W-:-:S04]  /*4e90*/  FFMA R20, R5, R21, 1 ;  /* 0x3f80000005147423 */ /* 0x002fc80000000015 */
        /* <DEDUP_REMOVED lines=19> */
[-CC-:B------:R-:W-:Y:S01]  /*4fd0*/  FFMA.RZ R17, R5, R21.reuse, R20.reuse ;  /* 0x0000001505117223 */ /* 0x180fe2000000c014 */
[C---:B------:R-:W-:Y:S02]  /*4fe0*/  ISETP.NE.AND P4, PT, R22.reuse, RZ, PT ;  /* 0x000000ff1600720c */ /* 0x040fe40003f85270 */
[C---:B------:R-:W-:Y:S02]  /*4ff0*/  ISETP.NE.AND P1, PT, R22.reuse, RZ, PT ;  /* 0x000000ff1600720c */ /* 0x040fe40003f25270 */
[----:B------:R-:W-:Y:S01]  /*5000*/  LOP3.LUT R18, R17, 0x7fffff, RZ, 0xc0, !PT ;  /* 0x007fffff11127812 */ /* 0x000fe200078ec0ff */
[CCC-:B------:R-:W-:Y:S01]  /*5010*/  FFMA.RP R17, R5.reuse, R21.reuse, R20.reuse ;  /* 0x0000001505117223 */ /* 0x1c0fe20000008014 */
[----:B------:R-:W-:Y:S01]  /*5020*/  FFMA.RM R20, R5, R21, R20 ;  /* 0x0000001505147223 */ /* 0x000fe20000004014 */
[----:B------:R-:W-:Y:S01]  /*5030*/  VIADD R5, R22, 0x20 ;  /* 0x0000002016057836 */ /* 0x000fe20000000000 */
[----:B------:R-:W-:Y:S01]  /*5040*/  LOP3.LUT R18, R18, 0x800000, RZ, 0xfc, !PT ;  /* 0x0080000012127812 */ /* 0x000fe200078efcff */
[----:B------:R-:W-:-:S02]  /*5050*/  IMAD.MOV R21, RZ, RZ, -R22 ;  /* 0x000000ffff157224 */ /* 0x000fc400078e0a16 */
[----:B------:R-:W-:Y:S02]  /*5060*/  FSETP.NEU.FTZ.AND P0, PT, R17, R20, PT ;  /* 0x000000141100720b */ /* 0x000fe40003f1d000 */
[----:B------:R-:W-:Y:S02]  /*5070*/  SHF.L.U32 R5, R18, R5, RZ ;  /* 0x0000000512057219 */ /* 0x000fe400000006ff */
[----:B------:R-:W-:Y:S02]  /*5080*/  SEL R17, R21, RZ, P4 ;  /* 0x000000ff15117207 */ /* 0x000fe40002000000 */
[----:B------:R-:W-:Y:S02]  /*5090*/  ISETP.NE.AND P1, PT, R5, RZ, P1 ;  /* 0x000000ff0500720c */ /* 0x000fe40000f25270 */
[----:B------:R-:W-:Y:S02]  /*50a0*/  SHF.R.U32.HI R17, RZ, R17, R18 ;  /* 0x00000011ff117219 */ /* 0x000fe40000011612 */
[----:B------:R-:W-:-:S02]  /*50b0*/  PLOP3.LUT P0, PT, P0, P1, PT, 0xf8, 0x8f ;  /* 0x00000000008f781c */ /* 0x000fc40000703f70 */
[----:B------:R-:W-:Y:S02]  /*50c0*/  SHF.R.U32.HI R18, RZ, 0x1, R17 ;  /* 0x00000001ff127819 */ /* 0x000fe40000011611 */
[----:B------:R-:W-:-:S04]  /*50d0*/  SEL R5, RZ, 0x1, !P0 ;  /* 0x00000001ff057807 */ /* 0x000fc80004000000 */
[----:B------:R-:W-:-:S04]  /*50e0*/  LOP3.LUT R20, R5, 0x1, R18, 0xf8, !PT ;  /* 0x0000000105147812 */ /* 0x000fc800078ef812 */
[----:B------:R-:W-:-:S05]  /*50f0*/  LOP3.LUT R17, R20, R17, RZ, 0xc0, !PT ;  /* 0x0000001114117212 */ /* 0x000fca00078ec0ff */
[----:B------:R-:W-:-:S05]  /*5100*/  IMAD.IADD R17, R18, 0x1, R17 ;  /* 0x0000000112117824 */ /* 0x000fca00078e0211 */
[----:B------:R-:W-:Y:S01]  /*5110*/  LOP3.LUT R4, R17, R4, RZ, 0xfc, !PT ;  /* 0x0000000411047212 */ /* 0x000fe200078efcff */
[----:B------:R-:W-:Y:S06]  /*5120*/  BRA `(.L_x_117) ;  /* 0x0000000000107947 */ /* 0x000fec0003800000 */
.L_x_116:
[----:B------:R-:W-:-:S04]  /*5130*/  LOP3.LUT R4, R4, 0x80000000, RZ, 0xc0, !PT ;  /* 0x8000000004047812 */ /* 0x000fc800078ec0ff */
[----:B------:R-:W-:Y:S01]  /*5140*/  LOP3.LUT R4, R4, 0x7f800000, RZ, 0xfc, !PT ;  /* 0x7f80000004047812 */ /* 0x000fe200078efcff */
[----:B------:R-:W-:Y:S06]  /*5150*/  BRA `(.L_x_117) ;  /* 0x0000000000047947 */ /* 0x000fec0003800000 */
.L_x_115:
[----:B------:R-:W-:-:S07]  /*5160*/  IMAD R4, R23, 0x800000, R4 ;  /* 0x0080000017047824 */ /* 0x000fce00078e0204 */
.L_x_117:
[----:B------:R-:W-:Y:S05]  /*5170*/  BSYNC.RECONVERGENT B3 ;  /* 0x0000000000037941 */ /* 0x000fea0003800200 */
.L_x_114:
[----:B------:R-:W-:Y:S05]  /*5180*/  BRA `(.L_x_118) ;  /* 0x0000000000207947 */ /* 0x000fea0003800000 */
.L_x_113:
[----:B------:R-:W-:-:S04]  /*5190*/  LOP3.LUT R4, R5, 0x80000000, R4, 0x48, !PT ;  /* 0x8000000005047812 */ /* 0x000fc800078e4804 */
[----:B------:R-:W-:Y:S01]  /*51a0*/  LOP3.LUT R4, R4, 0x7f800000, RZ, 0xfc, !PT ;  /* 0x7f80000004047812 */ /* 0x000fe200078efcff */
[----:B------:R-:W-:Y:S06]  /*51b0*/  BRA `(.L_x_118) ;  /* 0x0000000000147947 */ /* 0x000fec0003800000 */
.L_x_112:
[----:B------:R-:W-:Y:S01]  /*51c0*/  LOP3.LUT R4, R5, 0x80000000, R4, 0x48, !PT ;  /* 0x8000000005047812 */ /* 0x000fe200078e4804 */
[----:B------:R-:W-:Y:S06]  /*51d0*/  BRA `(.L_x_118) ;  /* 0x00000000000c7947 */ /* 0x000fec0003800000 */
.L_x_111:
[----:B------:R-:W0:Y:S01]  /*51e0*/  MUFU.RSQ R4, -QNAN ;  /* 0xffc0000000047908 */ /* 0x000e220000001400 */
[----:B------:R-:W-:Y:S05]  /*51f0*/  BRA `(.L_x_118) ;  /* 0x0000000000047947 */ /* 0x000fea0003800000 */
.L_x_110:
[----:B------:R-:W-:-:S07]  /*5200*/  FADD.FTZ R4, R4, R5 ;  /* 0x0000000504047221 */ /* 0x000fce0000010000 */
.L_x_118:
[----:B------:R-:W-:Y:S05]  /*5210*/  BSYNC.RECONVERGENT B2 ;  /* 0x0000000000027941 */ /* 0x000fea0003800200 */
.L_x_108:
[----:B------:R-:W-:-:S04]  /*5220*/  IMAD.MOV.U32 R17, RZ, RZ, 0x0 ;  /* 0x00000000ff117424 */ /* 0x000fc800078e00ff */
[----:B0-----:R-:W-:Y:S05]  /*5230*/  RET.REL.NODEC R16 `(discretized_gaussian_log_likelihood_back) ;  /* 0xffffffac10707950 */ /* 0x001fea0003c3ffff */
        .type           $discretized_gaussian_log_likelihood_back$__internal_accurate_pow,@function
        .size           $discretized_gaussian_log_likelihood_back$__internal_accurate_pow,(.L_x_177 - $discretized_gaussian_log_likelihood_back$__internal_accurate_pow)
$discretized_gaussian_log_likelihood_back$__internal_accurate_pow:
[----:B------:R-:W-:Y:S01]  /*5240*/  ISETP.GT.U32.AND P1, PT, R37, 0xfffff, PT ;  /* 0x000fffff2500780c */ /* 0x000fe20003f24070 */
[--C-:B------:R-:W-:Y:S01]  /*5250*/  IMAD.MOV.U32 R17, RZ, RZ, R37.reuse ;  /* 0x000000ffff117224 */ /* 0x100fe200078e0025 */
[----:B------:R-:W-:Y:S01]  /*5260*/  MOV R20, 0x41ad3b5a ;  /* 0x41ad3b5a00147802 */ /* 0x000fe20000000f00 */
[----:B------:R-:W-:Y:S01]  /*5270*/  IMAD.MOV.U32 R21, RZ, RZ, 0x3ed0f5d2 ;  /* 0x3ed0f5d2ff157424 */ /* 0x000fe200078e00ff */
[----:B------:R-:W-:Y:S01]  /*5280*/  UMOV UR8, 0x7d2cafe2 ;  /* 0x7d2cafe200087882 */ /* 0x000fe20000000000 */
[----:B------:R-:W-:Y:S01]  /*5290*/  UMOV UR9, 0x3eb0f5ff ;  /* 0x3eb0f5ff00097882 */ /* 0x000fe20000000000 */
[----:B------:R-:W-:Y:S01]  /*52a0*/  SHF.R.U32.HI R37, RZ, 0x14, R37 ;  /* 0x00000014ff257819 */ /* 0x000fe20000011625 */
[----:B------:R-:W-:Y:S01]  /*52b0*/  UMOV UR10, 0x3b39803f ;  /* 0x3b39803f000a7882 */ /* 0x000fe20000000000 */
[----:B------:R-:W-:-:S05]  /*52c0*/  UMOV UR11, 0x3c7abc9e ;  /* 0x3c7abc9e000b7882 */ /* 0x000fca0000000000 */
[----:B------:R-:W-:-:S10]  /*52d0*/  @!P1 DMUL R26, R16, 1.80143985094819840000e+16 ;  /* 0x43500000101a9828 */ /* 0x000fd40000000000 */
[----:B------:R-:W-:Y:S01]  /*52e0*/  @!P1 IMAD.MOV.U32 R17, RZ, RZ, R27 ;  /* 0x000000ffff119224 */ /* 0x000fe200078e001b */
[----:B------:R-:W-:Y:S01]  /*52f0*/  @!P1 LEA.HI R37, R27, 0xffffffca, RZ, 0xc ;  /* 0xffffffca1b259811 */ /* 0x000fe200078f60ff */
[----:B------:R-:W-:-:S03]  /*5300*/  @!P1 IMAD.MOV.U32 R16, RZ, RZ, R26 ;  /* 0x000000ffff109224 */ /* 0x000fc600078e001a */
[----:B------:R-:W-:Y:S01]  /*5310*/  LOP3.LUT R17, R17, 0x800fffff, RZ, 0xc0, !PT ;  /* 0x800fffff11117812 */ /* 0x000fe200078ec0ff */
[----:B------:R-:W-:-:S03]  /*5320*/  IMAD.MOV.U32 R18, RZ, RZ, R16 ;  /* 0x000000ffff127224 */ /* 0x000fc600078e0010 */
[----:B------:R-:W-:-:S04]  /*5330*/  LOP3.LUT R17, R17, 0x3ff00000, RZ, 0xfc, !PT ;  /* 0x3ff0000011117812 */ /* 0x000fc800078efcff */
[----:B------:R-:W-:Y:S01]  /*5340*/  ISETP.GE.U32.AND P2, PT, R17, 0x3ff6a09f, PT ;  /* 0x3ff6a09f1100780c */ /* 0x000fe20003f46070 */
[----:B------:R-:W-:-:S12]  /*5350*/  IMAD.MOV.U32 R19, RZ, RZ, R17 ;  /* 0x000000ffff137224 */ /* 0x000fd800078e0011 */
[----:B------:R-:W-:-:S04]  /*5360*/  @P2 VIADD R16, R19, 0xfff00000 ;  /* 0xfff0000013102836 */ /* 0x000fc80000000000 */
[----:B------:R-:W-:Y:S02]  /*5370*/  @P2 IMAD.MOV.U32 R19, RZ, RZ, R16 ;  /* 0x000000ffff132224 */ /* 0x000fe400078e0010 */
[----:B------:R-:W-:-:S04]  /*5380*/  IMAD.MOV.U32 R16, RZ, RZ, RZ ;  /* 0x000000ffff107224 */ /* 0x000fc800078e00ff */
[C---:B------:R-:W-:Y:S02]  /*5390*/  DADD R24, R18.reuse, 1 ;  /* 0x3ff0000012187429 */ /* 0x040fe40000000000 */
[----:B------:R-:W-:-:S04]  /*53a0*/  DADD R18, R18, -1 ;  /* 0xbff0000012127429 */ /* 0x000fc80000000000 */
[----:B------:R-:W0:Y:S02]  /*53b0*/  MUFU.RCP64H R17, R25 ;  /* 0x0000001900117308 */ /* 0x000e240000001800 */
[----:B0-----:R-:W-:-:S08]  /*53c0*/  DFMA R22, -R24, R16, 1 ;  /* 0x3ff000001816742b */ /* 0x001fd00000000110 */
[----:B------:R-:W-:-:S08]  /*53d0*/  DFMA R22, R22, R22, R22 ;  /* 0x000000161616722b */ /* 0x000fd00000000016 */
[----:B------:R-:W-:-:S08]  /*53e0*/  DFMA R22, R16, R22, R16 ;  /* 0x000000161016722b */ /* 0x000fd00000000010 */
[----:B------:R-:W-:-:S08]  /*53f0*/  DMUL R16, R18, R22 ;  /* 0x0000001612107228 */ /* 0x000fd00000000000 */
[----:B------:R-:W-:-:S08]  /*5400*/  DFMA R16, R18, R22, R16 ;  /* 0x000000161210722b */ /* 0x000fd00000000010 */
[----:B------:R-:W-:-:S08]  /*5410*/  DMUL R28, R16, R16 ;  /* 0x00000010101c7228 */ /* 0x000fd00000000000 */
[----:B------:R-:W-:Y:S01]  /*5420*/  DFMA R20, R28, UR8, R20 ;  /* 0x000000081c147c2b */ /* 0x000fe20008000014 */
[----:B------:R-:W-:Y:S01]  /*5430*/  UMOV UR8, 0x75488a3f ;  /* 0x75488a3f00087882 */ /* 0x000fe20000000000 */
[----:B------:R-:W-:-:S06]  /*5440*/  UMOV UR9, 0x3ef3b20a ;  /* 0x3ef3b20a00097882 */ /* 0x000fcc0000000000 */
[----:B------:R-:W-:Y:S01]  /*5450*/  DFMA R24, R28, R20, UR8 ;  /* 0x000000081c187e2b */ /* 0x000fe20008000014 */
[----:B------:R-:W-:Y:S01]  /*5460*/  UMOV UR8, 0xe4faecd5 ;  /* 0xe4faecd500087882 */ /* 0x000fe20000000000 */
[----:B------:R-:W-:Y:S01]  /*5470*/  UMOV UR9, 0x3f1745cd ;  /* 0x3f1745cd00097882 */ /* 0x000fe20000000000 */
[----:B------:R-:W-:-:S05]  /*5480*/  DADD R20, R18, -R16 ;  /* 0x0000000012147229 */ /* 0x000fca0000000810 */
[----:B------:R-:W-:Y:S01]  /*5490*/  DFMA R24, R28, R24, UR8 ;  /* 0x000000081c187e2b */ /* 0x000fe20008000018 */
[----:B------:R-:W-:Y:S01]  /*54a0*/  UMOV UR8, 0x258a578b ;  /* 0x258a578b00087882 */ /* 0x000fe20000000000 */
[----:B------:R-:W-:Y:S01]  /*54b0*/  UMOV UR9, 0x3f3c71c7 ;  /* 0x3f3c71c700097882 */ /* 0x000fe20000000000 */
[----:B------:R-:W-:-:S05]  /*54c0*/  DADD R20, R20, R20 ;  /* 0x0000000014147229 */ /* 0x000fca0000000014 */
[----:B------:R-:W-:Y:S01]  /*54d0*/  DFMA R24, R28, R24, UR8 ;  /* 0x000000081c187e2b */ /* 0x000fe20008000018 */
[----:B------:R-:W-:Y:S01]  /*54e0*/  UMOV UR8, 0x9242b910 ;  /* 0x9242b91000087882 */ /* 0x000fe20000000000 */
[----:B------:R-:W-:Y:S01]  /*54f0*/  UMOV UR9, 0x3f624924 ;  /* 0x3f62492400097882 */ /* 0x000fe20000000000 */
[----:B------:R-:W-:-:S05]  /*5500*/  DFMA R20, R18, -R16, R20 ;  /* 0x800000101214722b */ /* 0x000fca0000000014 */
[----:B------:R-:W-:Y:S01]  /*5510*/  DFMA R24, R28, R24, UR8 ;  /* 0x000000081c187e2b */ /* 0x000fe20008000018 */
[----:B------:R-:W-:Y:S01]  /*5520*/  UMOV UR8, 0x99999dfb ;  /* 0x99999dfb00087882 */ /* 0x000fe20000000000 */
[----:B------:R-:W-:Y:S01]  /*5530*/  UMOV UR9, 0x3f899999 ;  /* 0x3f89999900097882 */ /* 0x000fe20000000000 */
[----:B------:R-:W-:-:S05]  /*5540*/  DMUL R20, R22, R20 ;  /* 0x0000001416147228 */ /* 0x000fca0000000000 */
[----:B------:R-:W-:Y:S01]  /*5550*/  DFMA R24, R28, R24, UR8 ;  /* 0x000000081c187e2b */ /* 0x000fe20008000018 */
[----:B------:R-:W-:Y:S01]  /*5560*/  UMOV UR8, 0x55555555 ;  /* 0x5555555500087882 */ /* 0x000fe20000000000 */
[----:B------:R-:W-:-:S03]  /*5570*/  UMOV UR9, 0x3fb55555 ;  /* 0x3fb5555500097882 */ /* 0x000fc60000000000 */
[----:B------:R-:W-:Y:S02]  /*5580*/  VIADD R27, R21, 0x100000 ;  /* 0x00100000151b7836 */ /* 0x000fe40000000000 */
[----:B------:R-:W-:Y:S01]  /*5590*/  IMAD.MOV.U32 R26, RZ, RZ, R20 ;  /* 0x000000ffff1a7224 */ /* 0x000fe200078e0014 */
[----:B------:R-:W-:-:S08]  /*55a0*/  DFMA R18, R28, R24, UR8 ;  /* 0x000000081c127e2b */ /* 0x000fd00008000018 */
[----:B------:R-:W-:Y:S01]  /*55b0*/  DADD R22, -R18, UR8 ;  /* 0x0000000812167e29 */ /* 0x000fe20008000100 */
[----:B------:R-:W-:Y:S01]  /*55c0*/  UMOV UR8, 0xb9e7b0 ;  /* 0x00b9e7b000087882 */ /* 0x000fe20000000000 */
[----:B------:R-:W-:-:S06]  /*55d0*/  UMOV UR9, 0x3c46a4cb ;  /* 0x3c46a4cb00097882 */ /* 0x000fcc0000000000 */
[----:B------:R-:W-:Y:S02]  /*55e0*/  DFMA R22, R28, R24, R22 ;  /* 0x000000181c16722b */ /* 0x000fe40000000016 */
[----:B------:R-:W-:-:S06]  /*55f0*/  DMUL R24, R16, R16 ;  /* 0x0000001010187228 */ /* 0x000fcc0000000000 */
[----:B------:R-:W-:Y:S01]  /*5600*/  DADD R22, R22, -UR8 ;  /* 0x8000000816167e29 */ /* 0x000fe20008000000 */
[----:B------:R-:W-:Y:S01]  /*5610*/  UMOV UR8, 0x80000000 ;  /* 0x8000000000087882 */ /* 0x000fe20000000000 */
[----:B------:R-:W-:Y:S01]  /*5620*/  DFMA R28, R16, R16, -R24 ;  /* 0x00000010101c722b */ /* 0x000fe20000000818 */
[----:B------:R-:W-:-:S07]  /*5630*/  UMOV UR9, 0x43300000 ;  /* 0x4330000000097882 */ /* 0x000fce0000000000 */
[C---:B------:R-:W-:Y:S02]  /*5640*/  DFMA R26, R16.reuse, R26, R28 ;  /* 0x0000001a101a722b */ /* 0x040fe4000000001c */
[----:B------:R-:W-:-:S08]  /*5650*/  DMUL R28, R16, R24 ;  /* 0x00000018101c7228 */ /* 0x000fd00000000000 */
[----:B------:R-:W-:-:S08]  /*5660*/  DFMA R30, R16, R24, -R28 ;  /* 0x00000018101e722b */ /* 0x000fd0000000081c */
[----:B------:R-:W-:Y:S02]  /*5670*/  DFMA R30, R20, R24, R30 ;  /* 0x00000018141e722b */ /* 0x000fe4000000001e */
[----:B------:R-:W-:-:S06]  /*5680*/  DADD R24, R18, R22 ;  /* 0x0000000012187229 */ /* 0x000fcc0000000016 */
[----:B------:R-:W-:Y:S02]  /*5690*/  DFMA R26, R16, R26, R30 ;  /* 0x0000001a101a722b */ /* 0x000fe4000000001e */
[----:B------:R-:W-:-:S08]  /*56a0*/  DADD R30, R18, -R24 ;  /* 0x00000000121e7229 */ /* 0x000fd00000000818 */
[----:B------:R-:W-:Y:S02]  /*56b0*/  DADD R30, R22, R30 ;  /* 0x00000000161e7229 */ /* 0x000fe4000000001e */
[----:B------:R-:W-:-:S08]  /*56c0*/  DMUL R22, R24, R28 ;  /* 0x0000001c18167228 */ /* 0x000fd00000000000 */
[----:B------:R-:W-:-:S08]  /*56d0*/  DFMA R18, R24, R28, -R22 ;  /* 0x0000001c1812722b */ /* 0x000fd00000000816 */
[----:B------:R-:W-:-:S08]  /*56e0*/  DFMA R18, R24, R26, R18 ;  /* 0x0000001a1812722b */ /* 0x000fd00000000012 */
[----:B------:R-:W-:-:S08]  /*56f0*/  DFMA R30, R30, R28, R18 ;  /* 0x0000001c1e1e722b */ /* 0x000fd00000000012 */
[----:B------:R-:W-:-:S08]  /*5700*/  DADD R24, R22, R30 ;  /* 0x0000000016187229 */ /* 0x000fd0000000001e */
[--C-:B------:R-:W-:Y:S02]  /*5710*/  DADD R18, R16, R24.reuse ;  /* 0x0000000010127229 */ /* 0x100fe40000000018 */
[----:B------:R-:W-:-:S06]  /*5720*/  DADD R22, R22, -R24 ;  /* 0x0000000016167229 */ /* 0x000fcc0000000818 */
[----:B------:R-:W-:Y:S02]  /*5730*/  DADD R16, R16, -R18 ;  /* 0x0000000010107229 */ /* 0x000fe40000000812 */
[----:B------:R-:W-:-:S06]  /*5740*/  DADD R22, R30, R22 ;  /* 0x000000001e167229 */ /* 0x000fcc0000000016 */
[----:B------:R-:W-:-:S08]  /*5750*/  DADD R16, R24, R16 ;  /* 0x0000000018107229 */ /* 0x000fd00000000010 */
[----:B------:R-:W-:Y:S01]  /*5760*/  DADD R22, R22, R16 ;  /* 0x0000000016167229 */ /* 0x000fe20000000010 */
[C---:B------:R-:W-:Y:S02]  /*5770*/  VIADD R16, R37.reuse, 0xfffffc01 ;  /* 0xfffffc0125107836 */ /* 0x040fe40000000000 */
[----:B------:R-:W-:Y:S02]  /*5780*/  @P2 VIADD R16, R37, 0xfffffc02 ;  /* 0xfffffc0225102836 */ /* 0x000fe40000000000 */
[----:B------:R-:W-:-:S03]  /*5790*/  IMAD.MOV.U32 R17, RZ, RZ, 0x43300000 ;  /* 0x43300000ff117424 */ /* 0x000fc600078e00ff */
[----:B------:R-:W-:Y:S01]  /*57a0*/  DADD R22, R20, R22 ;  /* 0x0000000014167229 */ /* 0x000fe20000000016 */
[----:B------:R-:W-:-:S06]  /*57b0*/  LOP3.LUT R16, R16, 0x80000000, RZ, 0x3c, !PT ;  /* 0x8000000010107812 */ /* 0x000fcc00078e3cff */
[----:B------:R-:W-:Y:S01]  /*57c0*/  DADD R16, R16, -UR8 ;  /* 0x8000000810107e29 */ /* 0x000fe20008000000 */
[----:B------:R-:W-:Y:S01]  /*57d0*/  UMOV UR8, 0xfefa39ef ;  /* 0xfefa39ef00087882 */ /* 0x000fe20000000000 */
[----:B------:R-:W-:Y:S01]  /*57e0*/  DADD R24, R18, R22 ;  /* 0x0000000012187229 */ /* 0x000fe20000000016 */
[----:B------:R-:W-:-:S07]  /*57f0*/  UMOV UR9, 0x3fe62e42 ;  /* 0x3fe62e4200097882 */ /* 0x000fce0000000000 */
[--C-:B------:R-:W-:Y:S02]  /*5800*/  DFMA R20, R16, UR8, R24.reuse ;  /* 0x0000000810147c2b */ /* 0x100fe40008000018 */
[----:B------:R-:W-:-:S06]  /*5810*/  DADD R26, R18, -R24 ;  /* 0x00000000121a7229 */ /* 0x000fcc0000000818 */
[----:B------:R-:W-:Y:S02]  /*5820*/  DFMA R18, R16, -UR8, R20 ;  /* 0x8000000810127c2b */ /* 0x000fe40008000014 */
[----:B------:R-:W-:-:S06]  /*5830*/  DADD R26, R22, R26 ;  /* 0x00000000161a7229 */ /* 0x000fcc000000001a */
[----:B------:R-:W-:-:S08]  /*5840*/  DADD R18, -R24, R18 ;  /* 0x0000000018127229 */ /* 0x000fd00000000112 */
[----:B------:R-:W-:Y:S01]  /*5850*/  DADD R22, R26, -R18 ;  /* 0x000000001a167229 */ /* 0x000fe20000000812 */
[----:B------:R-:W-:Y:S02]  /*5860*/  IMAD.MOV.U32 R19, RZ, RZ, R5 ;  /* 0x000000ffff137224 */ /* 0x000fe400078e0005 */
[----:B------:R-:W-:Y:S02]  /*5870*/  IMAD.U32 R18, RZ, RZ, UR4 ;  /* 0x00000004ff127e24 */ /* 0x000fe4000f8e00ff */
[----:B------:R-:W-:-:S03]  /*5880*/  IMAD.SHL.U32 R5, R19, 0x2, RZ ;  /* 0x0000000213057824 */ /* 0x000fc600078e00ff */
[----:B------:R-:W-:Y:S01]  /*5890*/  DFMA R22, R16, UR10, R22 ;  /* 0x0000000a10167c2b */ /* 0x000fe20008000016 */
[----:B------:R-:W-:Y:S02]  /*58a0*/  LOP3.LUT R16, R19, 0xff0fffff, RZ, 0xc0, !PT ;  /* 0xff0fffff13107812 */ /* 0x000fe400078ec0ff */
[----:B------:R-:W-:-:S05]  /*58b0*/  ISETP.GT.U32.AND P1, PT, R5, -0x2000001, PT ;  /* 0xfdffffff0500780c */ /* 0x000fca0003f24070 */
[----:B------:R-:W-:Y:S01]  /*58c0*/  DADD R24, R20, R22 ;  /* 0x0000000014187229 */ /* 0x000fe20000000016 */
[----:B------:R-:W-:-:S07]  /*58d0*/  SEL R19, R16, R19, P1 ;  /* 0x0000001310137207 */ /* 0x000fce0000800000 */
[----:B------:R-:W-:Y:S02]  /*58e0*/  DADD R16, R20, -R24 ;  /* 0x0000000014107229 */ /* 0x000fe40000000818 */
[----:B------:R-:W-:-:S06]  /*58f0*/  DMUL R20, R24, R18 ;  /* 0x0000001218147228 */ /* 0x000fcc0000000000 */
[----:B------:R-:W-:Y:S02]  /*5900*/  DADD R22, R22, R16 ;  /* 0x0000000016167229 */ /* 0x000fe40000000010 */
[----:B------:R-:W-:Y:S01]  /*5910*/  DFMA R24, R24, R18, -R20 ;  /* 0x000000121818722b */ /* 0x000fe20000000814 */
[----:B------:R-:W-:Y:S02]  /*5920*/  IMAD.MOV.U32 R16, RZ, RZ, 0x652b82fe ;  /* 0x652b82feff107424 */ /* 0x000fe400078e00ff */
[----:B------:R-:W-:-:S05]  /*5930*/  IMAD.MOV.U32 R17, RZ, RZ, 0x3ff71547 ;  /* 0x3ff71547ff117424 */ /* 0x000fca00078e00ff */
[----:B------:R-:W-:-:S08]  /*5940*/  DFMA R22, R22, R18, R24 ;  /* 0x000000121616722b */ /* 0x000fd00000000018 */
[----:B------:R-:W-:-:S08]  /*5950*/  DADD R24, R20, R22 ;  /* 0x0000000014187229 */ /* 0x000fd00000000016 */
[----:B------:R-:W-:Y:S02]  /*5960*/  DFMA R16, R24, R16, 6.75539944105574400000e+15 ;  /* 0x433800001810742b */ /* 0x000fe40000000010 */
[----:B------:R-:W-:Y:S01]  /*5970*/  FSETP.GEU.AND P1, PT, |R25|, 4.1917929649353027344, PT ;  /* 0x4086232b1900780b */ /* 0x000fe20003f2e200 */
[----:B------:R-:W-:-:S05]  /*5980*/  DADD R20, R20, -R24 ;  /* 0x0000000014147229 */ /* 0x000fca0000000818 */
[----:B------:R-:W-:-:S03]  /*5990*/  DADD R18, R16, -6.75539944105574400000e+15 ;  /* 0xc338000010127429 */ /* 0x000fc60000000000 */
[----:B------:R-:W-:-:S05]  /*59a0*/  DADD R20, R22, R20 ;  /* 0x0000000016147229 */ /* 0x000fca0000000014 */
[----:B------:R-:W-:Y:S01]  /*59b0*/  DFMA R26, R18, -UR8, R24 ;  /* 0x80000008121a7c2b */ /* 0x000fe20008000018 */
[----:B------:R-:W-:Y:S01]  /*59c0*/  UMOV UR8, 0x3b39803f ;  /* 0x3b39803f00087882 */ /* 0x000fe20000000000 */
[----:B------:R-:W-:-:S06]  /*59d0*/  UMOV UR9, 0x3c7abc9e ;  /* 0x3c7abc9e00097882 */ /* 0x000fcc0000000000 */
[----:B------:R-:W-:Y:S01]  /*59e0*/  DFMA R26, R18, -UR8, R26 ;  /* 0x80000008121a7c2b */ /* 0x000fe2000800001a */
[----:B------:R-:W-:Y:S01]  /*59f0*/  UMOV UR8, 0x69ce2bdf ;  /* 0x69ce2bdf00087882 */ /* 0x000fe20000000000 */
[----:B------:R-:W-:Y:S01]  /*5a00*/  IMAD.MOV.U32 R18, RZ, RZ, -0x35dec16 ;  /* 0xfca213eaff127424 */ /* 0x000fe200078e00ff */
[----:B------:R-:W-:Y:S01]  /*5a10*/  UMOV UR9, 0x3e5ade15 ;  /* 0x3e5ade1500097882 */ /* 0x000fe20000000000 */
[----:B------:R-:W-:-:S06]  /*5a20*/  IMAD.MOV.U32 R19, RZ, RZ, 0x3e928af3 ;  /* 0x3e928af3ff137424 */ /* 0x000fcc00078e00ff */
        /* <DEDUP_REMOVED lines=25> */
[----:B------:R-:W-:-:S08]  /*5bc0*/  DFMA R18, R26, R18, 1 ;  /* 0x3ff000001a12742b */ /* 0x000fd00000000012 */
[----:B------:R-:W-:-:S10]  /*5bd0*/  DFMA R18, R26, R18, 1 ;  /* 0x3ff000001a12742b */ /* 0x000fd40000000012 */
[----:B------:R-:W-:Y:S02]  /*5be0*/  IMAD R23, R16, 0x100000, R19 ;  /* 0x0010000010177824 */ /* 0x000fe400078e0213 */
[----:B------:R-:W-:Y:S01]  /*5bf0*/  IMAD.MOV.U32 R22, RZ, RZ, R18 ;  /* 0x000000ffff167224 */ /* 0x000fe200078e0012 */
[----:B------:R-:W-:Y:S06]  /*5c00*/  @!P1 BRA `(.L_x_119) ;  /* 0x0000000000309947 */ /* 0x000fec0003800000 */
[----:B------:R-:W-:Y:S01]  /*5c10*/  FSETP.GEU.AND P2, PT, |R25|, 4.2275390625, PT ;  /* 0x408748001900780b */ /* 0x000fe20003f4e200 */
[C---:B------:R-:W-:Y:S02]  /*5c20*/  DADD R22, R24.reuse, +INF ;  /* 0x7ff0000018167429 */ /* 0x040fe40000000000 */
[----:B------:R-:W-:-:S08]  /*5c30*/  DSETP.GEU.AND P1, PT, R24, RZ, PT ;  /* 0x000000ff1800722a */ /* 0x000fd00003f2e000 */
[----:B------:R-:W-:Y:S02]  /*5c40*/  FSEL R22, R22, RZ, P1 ;  /* 0x000000ff16167208 */ /* 0x000fe40000800000 */
[----:B------:R-:W-:Y:S02]  /*5c50*/  @!P2 LEA.HI R5, R16, R16, RZ, 0x1 ;  /* 0x000000101005a211 */ /* 0x000fe400078f08ff */
[----:B------:R-:W-:Y:S02]  /*5c60*/  FSEL R23, R23, RZ, P1 ;  /* 0x000000ff17177208 */ /* 0x000fe40000800000 */
[----:B------:R-:W-:-:S05]  /*5c70*/  @!P2 SHF.R.S32.HI R5, RZ, 0x1, R5 ;  /* 0x00000001ff05a819 */ /* 0x000fca0000011405 */
[----:B------:R-:W-:Y:S02]  /*5c80*/  @!P2 IMAD.IADD R16, R16, 0x1, -R5 ;  /* 0x000000011010a824 */ /* 0x000fe400078e0a05 */
[----:B------:R-:W-:-:S03]  /*5c90*/  @!P2 IMAD R19, R5, 0x100000, R19 ;  /* 0x001000000513a824 */ /* 0x000fc600078e0213 */
[----:B------:R-:W-:Y:S01]  /*5ca0*/  @!P2 LEA R17, R16, 0x3ff00000, 0x14 ;  /* 0x3ff000001011a811 */ /* 0x000fe200078ea0ff */
[----:B------:R-:W-:-:S06]  /*5cb0*/  @!P2 IMAD.MOV.U32 R16, RZ, RZ, RZ ;  /* 0x000000ffff10a224 */ /* 0x000fcc00078e00ff */
[----:B------:R-:W-:-:S11]  /*5cc0*/  @!P2 DMUL R22, R18, R16 ;  /* 0x000000101216a228 */ /* 0x000fd60000000000 */
.L_x_119:
[----:B------:R-:W-:Y:S01]  /*5cd0*/  DFMA R20, R20, R22, R22 ;  /* 0x000000161414722b */ /* 0x000fe20000000016 */
[----:B------:R-:W-:Y:S01]  /*5ce0*/  IMAD.MOV.U32 R5, RZ, RZ, 0x0 ;  /* 0x00000000ff057424 */ /* 0x000fe200078e00ff */
[----:B------:R-:W-:-:S08]  /*5cf0*/  DSETP.NEU.AND P1, PT, |R22|, +INF , PT ;  /* 0x7ff000001600742a */ /* 0x000fd00003f2d200 */
[----:B------:R-:W-:Y:S02]  /*5d00*/  FSEL R16, R22, R20, !P1 ;  /* 0x0000001416107208 */ /* 0x000fe40004800000 */
[----:B------:R-:W-:Y:S01]  /*5d10*/  FSEL R17, R23, R21, !P1 ;  /* 0x0000001517117208 */ /* 0x000fe20004800000 */
[----:B------:R-:W-:Y:S06]  /*5d20*/  RET.REL.NODEC R4 `(discretized_gaussian_log_likelihood_back) ;  /* 0xffffffa004b47950 */ /* 0x000fec0003c3ffff */
.L_x_120:
        /* <DEDUP_REMOVED lines=13> */
.L_x_177:


//--------------------- .text.discretized_gaussian_log_likelihood --------------------------
	.section	.text.discretized_gaussian_log_likelihood,"ax",@progbits
	.align	128
        .global         discretized_gaussian_log_likelihood
        .type           discretized_gaussian_log_likelihood,@function
        .size           discretized_gaussian_log_likelihood,(.L_x_179 - discretized_gaussian_log_likelihood)
        .other          discretized_gaussian_log_likelihood,@"STO_CUDA_ENTRY STV_DEFAULT"
discretized_gaussian_log_likelihood:
.text.discretized_gaussian_log_likelihood:
        /* <DEDUP_REMOVED lines=15> */
[----:B0-----:R-:W-:-:S05]  /*00f0*/  IMAD.WIDE R8, R2, 0x4, R8 ;  /* 0x0000000402087825 */ /* 0x001fca00078e0208 */
[----:B-1----:R-:W4:Y:S01]  /*0100*/  LDG.E R16, desc[UR8][R8.64] ;  /* 0x0000000808107981 */ /* 0x002f22000c1e1900 */
[----:B------:R-:W-:Y:S02]  /*0110*/  IMAD.MOV.U32 R6, RZ, RZ, 0x652b82fe ;  /* 0x652b82feff067424 */ /* 0x000fe400078e00ff */
[----:B------:R-:W-:Y:S01]  /*0120*/  IMAD.MOV.U32 R7, RZ, RZ, 0x3ff71547 ;  /* 0x3ff71547ff077424 */ /* 0x000fe200078e00ff */
[----:B------:R-:W-:Y:S01]  /*0130*/  UMOV UR4, 0xfefa39ef ;  /* 0xfefa39ef00047882 */ /* 0x000fe20000000000 */
[----:B------:R-:W-:Y:S01]  /*0140*/  UMOV UR5, 0x3fe62e42 ;  /* 0x3fe62e4200057882 */ /* 0x000fe20000000000 */
[----:B--2---:R-:W-:-:S05]  /*0150*/  IMAD.WIDE R10, R2, 0x4, R10 ;  /* 0x00000004020a7825 */ /* 0x004fca00078e020a */
[----:B------:R0:W5:Y:S01]  /*0160*/  LDG.E R3, desc[UR8][R10.64] ;  /* 0x000000080a037981 */ /* 0x000162000c1e1900 */
[----:B---3--:R-:W-:Y:S01]  /*0170*/  IMAD.WIDE R12, R2, 0x4, R12 ;  /* 0x00000004020c7825 */ /* 0x008fe200078e020c */
[----:B------:R-:W-:Y:S04]  /*0180*/  BSSY.RECONVERGENT B0, `(.L_x_121) ;  /* 0x0000039000007945 */ /* 0x000fe80003800200 */
[----:B------:R1:W5:Y:S01]  /*0190*/  LDG.E R0, desc[UR8][R12.64] ;  /* 0x000000080c007981 */ /* 0x000362000c1e1900 */
[----:B0-----:R-:W-:Y:S02]  /*01a0*/  IMAD.MOV.U32 R10, RZ, RZ, -0x35dec16 ;  /* 0xfca213eaff0a7424 */ /* 0x001fe400078e00ff */
[----:B------:R-:W-:Y:S01]  /*01b0*/  IMAD.MOV.U32 R11, RZ, RZ, 0x3e928af3 ;  /* 0x3e928af3ff0b7424 */ /* 0x000fe200078e00ff */
[----:B----4-:R-:W0:Y:S02]  /*01c0*/  F2F.F64.F32 R4, R16 ;  /* 0x0000001000047310 */ /* 0x010e240000201800 */
[----:B0-----:R-:W-:-:S08]  /*01d0*/  DMUL R4, R4, -0.5 ;  /* 0xbfe0000004047828 */ /* 0x001fd00000000000 */
[----:B------:R-:W-:-:S08]  /*01e0*/  DFMA R6, R4, R6, 6.75539944105574400000e+15 ;  /* 0x433800000406742b */ /* 0x000fd00000000006 */
[----:B------:R-:W-:-:S08]  /*01f0*/  DADD R8, R6, -6.75539944105574400000e+15 ;  /* 0xc338000006087429 */ /* 0x000fd00000000000 */
[----:B------:R-:W-:Y:S01]  /*0200*/  DFMA R14, R8, -UR4, R4 ;  /* 0x80000004080e7c2b */ /* 0x000fe20008000004 */
[----:B------:R-:W-:Y:S01]  /*0210*/  UMOV UR4, 0x3b39803f ;  /* 0x3b39803f00047882 */ /* 0x000fe20000000000 */
[----:B------:R-:W-:-:S06]  /*0220*/  UMOV UR5, 0x3c7abc9e ;  /* 0x3c7abc9e00057882 */ /* 0x000fcc0000000000 */
[----:B------:R-:W-:Y:S01]  /*0230*/  DFMA R8, R8, -UR4, R14 ;  /* 0x8000000408087c2b */ /* 0x000fe2000800000e */
        /* <DEDUP_REMOVED lines=27> */
[----:B------:R-:W-:-:S07]  /*03f0*/  FSETP.GEU.AND P0, PT, |R5|, 4.1917929649353027344, PT ;  /* 0x4086232b0500780b */ /* 0x000fce0003f0e200 */
[----:B------:R-:W-:-:S08]  /*0400*/  DFMA R10, R8, R10, 1 ;  /* 0x3ff00000080a742b */ /* 0x000fd0000000000a */
[----:B------:R-:W-:-:S10]  /*0410*/  DFMA R10, R8, R10, 1 ;  /* 0x3ff00000080a742b */ /* 0x000fd4000000000a */
[----:B-1----:R-:W-:Y:S01]  /*0420*/  LEA R13, R6, R11, 0x14 ;  /* 0x0000000b060d7211 */ /* 0x002fe200078ea0ff */
        /* <DEDUP_REMOVED lines=14> */
.L_x_122:
[----:B------:R-:W-:Y:S05]  /*0510*/  BSYNC.RECONVERGENT B0 ;  /* 0x0000000000007941 */ /* 0x000fea0003800200 */
.L_x_121:
[----:B------:R-:W0:Y:S01]  /*0520*/  F2F.F32.F64 R4, R12 ;  /* 0x0000000c00047310 */ /* 0x000e220000301000 */
[----:B-----5:R-:W-:Y:S01]  /*0530*/  FADD R0, R3, -R0 ;  /* 0x8000000003007221 */ /* 0x020fe20000000000 */
[----:B------:R-:W-:Y:S01]  /*0540*/  UMOV UR4, 0x10101010 ;  /* 0x1010101000047882 */ /* 0x000fe20000000000 */
[----:B------:R-:W-:Y:S01]  /*0550*/  UMOV UR5, 0x3f701010 ;  /* 0x3f70101000057882 */ /* 0x000fe20000000000 */
[----:B------:R-:W-:Y:S04]  /*0560*/  BSSY.RECONVERGENT B0, `(.L_x_123) ;  /* 0x000000d000007945 */ /* 0x000fe80003800200 */
[----:B------:R1:W2:Y:S08]  /*0570*/  F2F.F64.F32 R6, R0 ;  /* 0x0000000000067310 */ /* 0x0002b00000201800 */
[----:B0-----:R-:W0:Y:S01]  /*0580*/  F2F.F64.F32 R4, R4 ;  /* 0x0000000400047310 */ /* 0x001e220000201800 */
[----:B-1----:R-:W-:Y:S01]  /*0590*/  MOV R0, 0x630 ;  /* 0x0000063000007802 */ /* 0x002fe20000000f00 */
[----:B--2---:R-:W-:Y:S01]  /*05a0*/  DADD R8, R6, UR4 ;  /* 0x0000000406087e29 */ /* 0x004fe20008000000 */
[----:B------:R-:W-:Y:S01]  /*05b0*/  UMOV UR5, 0x40080000 ;  /* 0x4008000000057882 */ /* 0x000fe20000000000 */
[----:B------:R-:W-:-:S06]  /*05c0*/  UMOV UR4, URZ ;  /* 0x000000ff00047c82 */ /* 0x000fcc0008000000 */
[----:B0-----:R-:W-:-:S06]  /*05d0*/  DMUL R10, R4, R8 ;  /* 0x00000008040a7228 */ /* 0x001fcc0000000000 */
[----:B------:R-:W0:Y:S08]  /*05e0*/  F2F.F32.F64 R26, R10 ;  /* 0x0000000a001a7310 */ /* 0x000e300000301000 */
[----:B0-----:R-:W0:Y:S02]  /*05f0*/  F2F.F64.F32 R8, R26 ;  /* 0x0000001a00087310 */ /* 0x001e240000201800 */
[----:B0-----:R-:W-:-:S10]  /*0600*/  DADD R14, -RZ, |R8| ;  /* 0x00000000ff0e7229 */ /* 0x001fd40000000508 */
[----:B------:R-:W-:-:S07]  /*0610*/  MOV R27, R15 ;  /* 0x0000000f001b7202 */ /* 0x000fce0000000f00 */
[----:B------:R-:W-:Y:S05]  /*0620*/  CALL.REL.NOINC `($discretized_gaussian_log_likelihood$__internal_accurate_pow) ;  /* 0x0000002000307944 */ /* 0x000fea0003c00000 */
[----:B------:R-:W-:Y:S05]  /*0630*/  BSYNC.RECONVERGENT B0 ;  /* 0x0000000000007941 */ /* 0x000fea0003800200 */
.L_x_123:
[----:B------:R-:W-:Y:S01]  /*0640*/  DADD R10, R8, 3 ;  /* 0x40080000080a7429 */ /* 0x000fe20000000000 */
[----:B------:R-:W-:Y:S01]  /*0650*/  FSETP.NEU.AND P1, PT, R26, RZ, PT ;  /* 0x000000ff1a00720b */ /* 0x000fe20003f2d000 */
[----:B------:R-:W-:Y:S01]  /*0660*/  DADD R12, -RZ, -R14 ;  /* 0x00000000ff0c7229 */ /* 0x000fe2000000090e */
[----:B------:R-:W-:Y:S01]  /*0670*/  ISETP.GE.AND P0, PT, R9, RZ, PT ;  /* 0x000000ff0900720c */ /* 0x000fe20003f06270 */
[----:B------:R-:W-:Y:S06]  /*0680*/  BSSY.RECONVERGENT B0, `(.L_x_124) ;  /* 0x000000f000007945 */ /* 0x000fec0003800200 */
[----:B------:R-:W-:-:S02]  /*0690*/  LOP3.LUT R10, R11, 0x7ff00000, RZ, 0xc0, !PT ;  /* 0x7ff000000b0a7812 */ /* 0x000fc400078ec0ff */
[----:B------:R-:W-:Y:S02]  /*06a0*/  FSEL R14, R12, R14, !P0 ;  /* 0x0000000e0c0e7208 */ /* 0x000fe40004000000 */
[----:B------:R-:W-:Y:S01]  /*06b0*/  ISETP.NE.AND P2, PT, R10, 0x7ff00000, PT ;  /* 0x7ff000000a00780c */ /* 0x000fe20003f45270 */
[----:B------:R-:W-:Y:S01]  /*06c0*/  @!P1 IMAD.MOV.U32 R14, RZ, RZ, RZ ;  /* 0x000000ffff0e9224 */ /* 0x000fe200078e00ff */
[----:B------:R-:W-:Y:S01]  /*06d0*/  FSEL R15, R13, R15, !P0 ;  /* 0x0000000f0d0f7208 */ /* 0x000fe20004000000 */
[----:B------:R-:W-:-:S10]  /*06e0*/  @!P1 IMAD.MOV.U32 R15, RZ, RZ, R9 ;  /* 0x000000ffff0f9224 */ /* 0x000fd400078e0009 */
        /* <DEDUP_REMOVED lines=8> */
.L_x_125:
[----:B------:R-:W-:Y:S05]  /*0770*/  BSYNC.RECONVERGENT B0 ;  /* 0x0000000000007941 */ /* 0x000fea0003800200 */
.L_x_124:
        /* <DEDUP_REMOVED lines=13> */
[----:B------:R-:W-:Y:S02]  /*0850*/  LOP3.LUT R11, R9, 0x7fffffff, RZ, 0xc0, !PT ;  /* 0x7fffffff090b7812 */ /* 0x000fe400078ec0ff */
[----:B------:R-:W-:-:S06]  /*0860*/  MOV R10, R8 ;  /* 0x00000008000a7202 */ /* 0x000fcc0000000f00 */
        /* <DEDUP_REMOVED lines=52> */
[----:B------:R-:W-:Y:S01]  /*0bb0*/  IMAD.MOV.U32 R12, RZ, RZ, 0x0 ;  /* 0x00000000ff0c7424 */ /* 0x000fe200078e00ff */
[----:B------:R-:W-:-:S06]  /*0bc0*/  MOV R13, 0x40000000 ;  /* 0x40000000000d7802 */ /* 0x000fcc0000000f00 */
[----:B------:R-:W-:-:S10]  /*0bd0*/  DFMA R14, R14, -R12, 1 ;  /* 0x3ff000000e0e742b */ /* 0x000fd4000000080c */
[----:B------:R-:W-:Y:S02]  /*0be0*/  FSEL R11, R15, 1.875, !P0 ;  /* 0x3ff000000f0b7808 */ /* 0x000fe40004000000 */
[----:B------:R-:W-:Y:S02]  /*0bf0*/  FSEL R8, R14, RZ, !P0 ;  /* 0x000000ff0e087208 */ /* 0x000fe40004000000 */
[----:B------:R-:W-:Y:S01]  /*0c00*/  LOP3.LUT R9, R11, 0x80000000, R9, 0xb8, !PT ;  /* 0x800000000b097812 */ /* 0x000fe200078eb809 */
[----:B------:R-:W-:Y:S06]  /*0c10*/  BRA `(.L_x_128) ;  /* 0x00000000008c7947 */ /* 0x000fec0003800000 */
.L_x_127:
        /* <DEDUP_REMOVED lines=35> */
.L_x_128:
[----:B------:R-:W-:Y:S05]  /*0e50*/  BSYNC.RECONVERGENT B0 ;  /* 0x0000000000007941 */ /* 0x000fea0003800200 */
.L_x_126:
[----:B------:R-:W-:Y:S01]  /*0e60*/  UMOV UR6, 0x10101010 ;  /* 0x1010101000067882 */ /* 0x000fe20000000000 */
[----:B------:R-:W-:Y:S01]  /*0e70*/  UMOV UR7, 0x3f701010 ;  /* 0x3f70101000077882 */ /* 0x000fe20000000000 */
[----:B------:R-:W-:Y:S01]  /*0e80*/  DADD R8, R8, 1 ;  /* 0x3ff0000008087429 */ /* 0x000fe20000000000 */
[----:B------:R-:W-:Y:S01]  /*0e90*/  BSSY.RECONVERGENT B0, `(.L_x_129) ;  /* 0x000000b000007945 */ /* 0x000fe20003800200 */
[----:B------:R-:W-:Y:S01]  /*0ea0*/  DADD R6, R6, -UR6 ;  /* 0x8000000606067e29 */ /* 0x000fe20008000000 */
[----:B------:R-:W-:-:S05]  /*0eb0*/  MOV R0, 0xf40 ;  /* 0x00000f4000007802 */ /* 0x000fca0000000f00 */
[----:B------:R-:W-:Y:S02]  /*0ec0*/  DMUL R8, R8, 0.5 ;  /* 0x3fe0000008087828 */ /* 0x000fe40000000000 */
[----:B------:R-:W-:-:S04]  /*0ed0*/  DMUL R10, R4, R6 ;  /* 0x00000006040a7228 */ /* 0x000fc80000000000 */
[----:B------:R-:W-:Y:S08]  /*0ee0*/  F2F.F32.F64 R5, R8 ;  /* 0x0000000800057310 */ /* 0x000ff00000301000 */
[----:B------:R-:W0:Y:S08]  /*0ef0*/  F2F.F32.F64 R4, R10 ;  /* 0x0000000a00047310 */ /* 0x000e300000301000 */
[----:B0-----:R-:W0:Y:S02]  /*0f00*/  F2F.F64.F32 R6, R4 ;  /* 0x0000000400067310 */ /* 0x001e240000201800 */
[----:B0-----:R-:W-:-:S10]  /*0f10*/  DADD R26, -RZ, |R6| ;  /* 0x00000000ff1a7229 */ /* 0x001fd40000000506 */
[----:B------:R-:W-:-:S07]  /*0f20*/  IMAD.MOV.U32 R14, RZ, RZ, R26 ;  /* 0x000000ffff0e7224 */ /* 0x000fce00078e001a */
[----:B------:R-:W-:Y:S05]  /*0f30*/  CALL.REL.NOINC `($discretized_gaussian_log_likelihood$__internal_accurate_pow) ;  /* 0x0000001400ec7944 */ /* 0x000fea0003c00000 */
[----:B------:R-:W-:Y:S05]  /*0f40*/  BSYNC.RECONVERGENT B0 ;  /* 0x0000000000007941 */ /* 0x000fea0003800200 */
.L_x_129:
        /* <DEDUP_REMOVED lines=9> */
[----:B------:R-:W-:Y:S02]  /*0fe0*/  FSEL R15, R11, R15, !P0 ;  /* 0x0000000f0b0f7208 */ /* 0x000fe40004000000 */
[----:B------:R-:W-:-:S09]  /*0ff0*/  @!P1 MOV R15, R7 ;  /* 0x00000007000f9202 */ /* 0x000fd20000000f00 */
        /* <DEDUP_REMOVED lines=8> */
.L_x_131:
[----:B------:R-:W-:Y:S05]  /*1080*/  BSYNC.RECONVERGENT B0 ;  /* 0x0000000000007941 */ /* 0x000fea0003800200 */
.L_x_130:
        /* <DEDUP_REMOVED lines=21> */
[----:B------:R-:W-:Y:S02]  /*11e0*/  MOV R15, 0x3e928a27 ;  /* 0x3e928a27000f7802 */ /* 0x000fe40000000f00 */
[----:B------:R-:W0:Y:S01]  /*11f0*/  F2F.F32.F64 R0, R12 ;  /* 0x0000000c00007310 */ /* 0x000e220000301000 */
[----:B------:R-:W-:Y:S01]  /*1200*/  ISETP.GT.U32.AND P0, PT, R9, 0x40330fc1, PT ;  /* 0x40330fc10900780c */ /* 0x000fe20003f04070 */
        /* <DEDUP_REMOVED lines=50> */
.L_x_133:
[----:B------:R-:W-:Y:S01]  /*1530*/  DMUL R8, R6, R6 ;  /* 0x0000000606087228 */ /* 0x000fe20000000000 */
[----:B------:R-:W-:Y:S01]  /*1540*/  MOV R10, 0x420afc3d ;  /* 0x420afc3d000a7802 */ /* 0x000fe20000000f00 */
[----:B------:R-:W-:Y:S01]  /*1550*/  IMAD.MOV.U32 R11, RZ, RZ, 0x3f14359f ;  /* 0x3f14359fff0b7424 */ /* 0x000fe200078e00ff */
[----:B------:R-:W-:Y:S01]  /*1560*/  UMOV UR4, 0xe2f5e964 ;  /* 0xe2f5e96400047882 */ /* 0x000fe20000000000 */
[----:B------:R-:W-:-:S04]  /*1570*/  UMOV UR5, 0x3ef0bc46 ;  /* 0x3ef0bc4600057882 */ /* 0x000fc80000000000 */
        /* <DEDUP_REMOVED lines=30> */
.L_x_134:
[----:B------:R-:W-:Y:S05]  /*1760*/  BSYNC.RECONVERGENT B0 ;  /* 0x0000000000007941 */ /* 0x000fea0003800200 */
.L_x_132:
[----:B------:R-:W-:Y:S01]  /*1770*/  FMNMX R12, R5, 9.9999999600419720025e-13, !PT ;  /* 0x2b8cbccc050c7809 */ /* 0x000fe20007800000 */
[----:B------:R-:W0:Y:S01]  /*1780*/  MUFU.RCP64H R9, 2 ;  /* 0x4000000000097908 */ /* 0x000e220000001800 */
[----:B------:R-:W-:Y:S01]  /*1790*/  MOV R4, 0x3e055027 ;  /* 0x3e05502700047802 */ /* 0x000fe20000000f00 */
[----:B------:R-:W-:Y:S01]  /*17a0*/  IMAD.MOV.U32 R14, RZ, RZ, 0x0 ;  /* 0x00000000ff0e7424 */ /* 0x000fe200078e00ff */
[----:B------:R-:W-:Y:S01]  /*17b0*/  DADD R6, R6, 1 ;  /* 0x3ff0000006067429 */ /* 0x000fe20000000000 */
[C---:B------:R-:W-:Y:S01]  /*17c0*/  VIADD R13, R12.reuse, 0xc0d55555 ;  /* 0xc0d555550c0d7836 */ /* 0x040fe20000000000 */
[----:B------:R-:W-:Y:S01]  /*17d0*/  FSETP.GEU.AND P1, PT, R3, -0.99900001287460327148, PT ;  /* 0xbf7fbe770300780b */ /* 0x000fe20003f2e000 */
[----:B------:R-:W-:Y:S01]  /*17e0*/  IMAD.MOV.U32 R15, RZ, RZ, 0x40000000 ;  /* 0x40000000ff0f7424 */ /* 0x000fe200078e00ff */
[----:B------:R-:W-:Y:S01]  /*17f0*/  ISETP.GT.U32.AND P0, PT, R12, 0x7f7fffff, PT ;  /* 0x7f7fffff0c00780c */ /* 0x000fe20003f04070 */
[----:B------:R-:W-:Y:S01]  /*1800*/  IMAD.MOV.U32 R8, RZ, RZ, RZ ;  /* 0x000000ffff087224 */ /* 0x000fe200078e00ff */
[----:B------:R-:W-:Y:S01]  /*1810*/  LOP3.LUT R13, R13, 0xff800000, RZ, 0xc0, !PT ;  /* 0xff8000000d0d7812 */ /* 0x000fe200078ec0ff */
[----:B------:R-:W-:Y:S01]  /*1820*/  BSSY.RECONVERGENT B0, `(.L_x_135) ;  /* 0x000004c000007945 */ /* 0x000fe20003800200 */
[----:B------:R-:W-:-:S03]  /*1830*/  DMUL R16, R6, 0.5 ;  /* 0x3fe0000006107828 */ /* 0x000fc60000000000 */
[----:B------:R-:W-:Y:S01]  /*1840*/  IMAD.IADD R11, R12, 0x1, -R13 ;  /* 0x000000010c0b7824 */ /* 0x000fe200078e0a0d */
[----:B0-----:R-:W-:-:S03]  /*1850*/  DFMA R14, R8, -R14, 1 ;  /* 0x3ff00000080e742b */ /* 0x001fc6000000080e */
[----:B------:R-:W-:-:S03]  /*1860*/  FADD R11, R11, -1 ;  /* 0xbf8000000b0b7421 */ /* 0x000fc60000000000 */
[----:B------:R-:W0:Y:S01]  /*1870*/  F2F.F32.F64 R16, R16 ;  /* 0x0000001000107310 */ /* 0x000e220000301000 */
[----:B------:R-:W-:Y:S01]  /*1880*/  FFMA R0, R11, -R4, 0.14084610342979431152 ;  /* 0x3e1039f60b007423 */ /* 0x000fe20000000804 */
[----:B------:R-:W-:-:S03]  /*1890*/  DFMA R14, R14, R14, R14 ;  /* 0x0000000e0e0e722b */ /* 0x000fc6000000000e */
[----:B------:R-:W-:-:S04]  /*18a0*/  FFMA R0, R11, R0, -0.12148627638816833496 ;  /* 0xbdf8cdcc0b007423 */ /* 0x000fc80000000000 */
[----:B------:R-:W-:Y:S01]  /*18b0*/  FFMA R0, R11, R0, 0.13980610668659210205 ;  /* 0x3e0f29550b007423 */ /* 0x000fe20000000000 */
[----:B------:R-:W-:-:S03]  /*18c0*/  DFMA R8, R8, R14, R8 ;  /* 0x0000000e0808722b */ /* 0x000fc60000000008 */
[----:B------:R-:W-:Y:S01]  /*18d0*/  FFMA R0, R11, R0, -0.16684235632419586182 ;  /* 0xbe2ad8b90b007423 */ /* 0x000fe20000000000 */
[----:B------:R-:W-:Y:S01]  /*18e0*/  MOV R15, 0x7f800000 ;  /* 0x7f800000000f7802 */ /* 0x000fe20000000f00 */
[----:B0-----:R-:W-:Y:S02]  /*18f0*/  FADD R5, R5, -R16 ;  /* 0x8000001005057221 */ /* 0x001fe40000000000 */
[----:B------:R-:W-:Y:S01]  /*1900*/  FFMA R0, R11, R0, 0.20012299716472625732 ;  /* 0x3e4ced0b0b007423 */ /* 0x000fe20000000000 */
[----:B------:R-:W-:-:S03]  /*1910*/  DMUL R6, RZ, R8 ;  /* 0x00000008ff067228 */ /* 0x000fc60000000000 */
[----:B------:R-:W-:-:S04]  /*1920*/  FFMA R0, R11, R0, -0.24999669194221496582 ;  /* 0xbe7fff220b007423 */ /* 0x000fc80000000000 */
[----:B------:R-:W-:Y:S01]  /*1930*/  FFMA R0, R11, R0, 0.33333182334899902344 ;  /* 0x3eaaaa780b007423 */ /* 0x000fe20000000000 */
[----:B------:R-:W-:-:S03]  /*1940*/  DFMA R6, RZ, R8, R6 ;  /* 0x00000008ff06722b */ /* 0x000fc60000000006 */
[C---:B------:R-:W-:Y:S01]  /*1950*/  FFMA R10, R11.reuse, R0, -0.5 ;  /* 0xbf0000000b0a7423 */ /* 0x040fe20000000000 */
[----:B------:R-:W-:Y:S01]  /*1960*/  I2FP.F32.S32 R0, R13 ;  /* 0x0000000d00007245 */ /* 0x000fe20000201400 */
[----:B------:R-:W-:Y:S02]  /*1970*/  IMAD.MOV.U32 R13, RZ, RZ, 0x3ed0ee25 ;  /* 0x3ed0ee25ff0d7424 */ /* 0x000fe400078e00ff */
[C---:B------:R-:W-:Y:S02]  /*1980*/  FMUL R10, R11.reuse, R10 ;  /* 0x0000000a0b0a7220 */ /* 0x040fe40000400000 */
[----:B------:R-:W-:Y:S02]  /*1990*/  FFMA R0, R0, 1.1920928955078125e-07, RZ ;  /* 0x3400000000007823 */ /* 0x000fe400000000ff */
[----:B------:R-:W-:-:S04]  /*19a0*/  FFMA R11, R11, R10, R11 ;  /* 0x0000000a0b0b7223 */ /* 0x000fc8000000000b */
[----:B------:R-:W-:Y:S01]  /*19b0*/  FFMA R0, R0, 0.69314718246459960938, R11 ;  /* 0x3f31721800007823 */ /* 0x000fe2000000000b */
[----:B------:R-:W-:Y:S01]  /*19c0*/  DMUL R10, R6, R6 ;  /* 0x00000006060a7228 */ /* 0x000fe20000000000 */
[----:B------:R-:W-:Y:S01]  /*19d0*/  @P0 FFMA R0, R12, R15, +INF ;  /* 0x7f8000000c000423 */ /* 0x000fe2000000000f */
[----:B------:R-:W-:Y:S01]  /*19e0*/  IMAD.MOV.U32 R12, RZ, RZ, -0x748574fc ;  /* 0x8b7a8b04ff0c7424 */ /* 0x000fe200078e00ff */
[----:B------:R-:W-:Y:S08]  /*19f0*/  @!P1 BRA `(.L_x_136) ;  /* 0x0000000000b89947 */ /* 0x000ff00003800000 */
[----:B------:R-:W-:Y:S01]  /*1a00*/  FADD R14, -R16, 1 ;  /* 0x3f800000100e7421 */ /* 0x000fe20000000100 */
[----:B------:R-:W-:Y:S01]  /*1a10*/  UMOV UR4, 0xd916872b ;  /* 0xd916872b00047882 */ /* 0x000fe20000000000 */
[----:B------:R-:W0:Y:S01]  /*1a20*/  F2F.F64.F32 R16, R3 ;  /* 0x0000000300107310 */ /* 0x000e220000201800 */
[----:B------:R-:W-:Y:S02]  /*1a30*/  UMOV UR5, 0x3feff7ce ;  /* 0x3feff7ce00057882 */ /* 0x000fe40000000000 */
[----:B------:R-:W-:-:S04]  /*1a40*/  FMNMX.NAN R14, R14, 9.9999999600419720025e-13, !PT ;  /* 0x2b8cbccc0e0e7809 */ /* 0x000fc80007820000 */
[C---:B------:R-:W-:Y:S01]  /*1a50*/  ISETP.GT.U32.AND P0, PT, R14.reuse, 0x7f7fffff, PT ;  /* 0x7f7fffff0e00780c */ /* 0x040fe20003f04070 */
[----:B------:R-:W-:-:S05]  /*1a60*/  VIADD R0, R14, 0xc0d55555 ;  /* 0xc0d555550e007836 */ /* 0x000fca0000000000 */
[----:B------:R-:W-:Y:S01]  /*1a70*/  LOP3.LUT R19, R0, 0xff800000, RZ, 0xc0, !PT ;  /* 0xff80000000137812 */ /* 0x000fe200078ec0ff */
[----:B0-----:R-:W-:-:S03]  /*1a80*/  DSETP.GT.AND P1, PT, R16, UR4, PT ;  /* 0x0000000410007e2a */ /* 0x001fc6000bf24000 */
[----:B------:R-:W-:-:S05]  /*1a90*/  IADD3 R0, PT, PT, R14, -R19, RZ ;  /* 0x800000130e007210 */ /* 0x000fca0007ffe0ff */
[----:B------:R-:W-:-:S04]  /*1aa0*/  FADD R21, R0, -1 ;  /* 0xbf80000000157421 */ /* 0x000fc80000000000 */
[----:B------:R-:W-:-:S04]  /*1ab0*/  FFMA R0, R21, -R4, 0.14084610342979431152 ;  /* 0x3e1039f615007423 */ /* 0x000fc80000000804 */
[----:B------:R-:W-:-:S04]  /*1ac0*/  FFMA R0, R21, R0, -0.12148627638816833496 ;  /* 0xbdf8cdcc15007423 */ /* 0x000fc80000000000 */
[----:B------:R-:W-:-:S04]  /*1ad0*/  FFMA R0, R21, R0, 0.13980610668659210205 ;  /* 0x3e0f295515007423 */ /* 0x000fc80000000000 */
[----:B------:R-:W-:-:S04]  /*1ae0*/  FFMA R0, R21, R0, -0.16684235632419586182 ;  /* 0xbe2ad8b915007423 */ /* 0x000fc80000000000 */
[----:B------:R-:W-:-:S04]  /*1af0*/  FFMA R0, R21, R0, 0.20012299716472625732 ;  /* 0x3e4ced0b15007423 */ /* 0x000fc80000000000 */
[----:B------:R-:W-:-:S04]  /*1b00*/  FFMA R0, R21, R0, -0.24999669194221496582 ;  /* 0xbe7fff2215007423 */ /* 0x000fc80000000000 */
[----:B------:R-:W-:-:S04]  /*1b10*/  FFMA R0, R21, R0, 0.33333182334899902344 ;  /* 0x3eaaaa7815007423 */ /* 0x000fc80000000000 */
[----:B------:R-:W-:-:S04]  /*1b20*/  FFMA R0, R21, R0, -0.5 ;  /* 0xbf00000015007423 */ /* 0x000fc80000000000 */
[----:B------:R-:W-:Y:S01]  /*1b30*/  FMUL R18, R21, R0 ;  /* 0x0000000015127220 */ /* 0x000fe20000400000 */
[----:B------:R-:W-:-:S03]  /*1b40*/  I2FP.F32.S32 R0, R19 ;  /* 0x0000001300007245 */ /* 0x000fc60000201400 */
[----:B------:R-:W-:Y:S02]  /*1b50*/  FFMA R21, R21, R18, R21 ;  /* 0x0000001215157223 */ /* 0x000fe40000000015 */
[----:B------:R-:W-:-:S04]  /*1b60*/  FFMA R0, R0, 1.1920928955078125e-07, RZ ;  /* 0x3400000000007823 */ /* 0x000fc800000000ff */
[----:B------:R-:W-:Y:S01]  /*1b70*/  FFMA R0, R0, 0.69314718246459960938, R21 ;  /* 0x3f31721800007823 */ /* 0x000fe20000000015 */
[----:B------:R-:W-:Y:S01]  /*1b80*/  @P0 FFMA R0, R14, R15, +INF ;  /* 0x7f8000000e000423 */ /* 0x000fe2000000000f */
[----:B------:R-:W-:Y:S06]  /*1b90*/  @P1 BRA `(.L_x_136) ;  /* 0x0000000000501947 */ /* 0x000fec0003800000 */
[----:B------:R-:W-:-:S04]  /*1ba0*/  FMNMX.NAN R14, R5, 9.9999999600419720025e-13, !PT ;  /* 0x2b8cbccc050e7809 */ /* 0x000fc80007820000 */
[C---:B------:R-:W-:Y:S01]  /*1bb0*/  ISETP.GT.U32.AND P0, PT, R14.reuse, 0x7f7fffff, PT ;  /* 0x7f7fffff0e00780c */ /* 0x040fe20003f04070 */
[----:B------:R-:W-:-:S05]  /*1bc0*/  VIADD R0, R14, 0xc0d55555 ;  /* 0xc0d555550e007836 */ /* 0x000fca0000000000 */
[----:B------:R-:W-:-:S05]  /*1bd0*/  LOP3.LUT R3, R0, 0xff800000, RZ, 0xc0, !PT ;  /* 0xff80000000037812 */ /* 0x000fca00078ec0ff */
[----:B------:R-:W-:-:S04]  /*1be0*/  IMAD.IADD R0, R14, 0x1, -R3 ;  /* 0x000000010e007824 */ /* 0x000fc800078e0a03 */
[----:B------:R-:W-:Y:S01]  /*1bf0*/  FADD R5, R0, -1 ;  /* 0xbf80000000057421 */ /* 0x000fe20000000000 */
[----:B------:R-:W-:-:S03]  /*1c00*/  I2FP.F32.S32 R0, R3 ;  /* 0x0000000300007245 */ /* 0x000fc60000201400 */
[C---:B------:R-:W-:Y:S02]  /*1c10*/  FFMA R4, R5.reuse, -R4, 0.14084610342979431152 ;  /* 0x3e1039f605047423 */ /* 0x040fe40000000804 */
[----:B------:R-:W-:Y:S02]  /*1c20*/  FFMA R0, R0, 1.1920928955078125e-07, RZ ;  /* 0x3400000000007823 */ /* 0x000fe400000000ff */
[----:B------:R-:W-:-:S04]  /*1c30*/  FFMA R4, R5, R4, -0.12148627638816833496 ;  /* 0xbdf8cdcc05047423 */ /* 0x000fc80000000004 */
[----:B------:R-:W-:-:S04]  /*1c40*/  FFMA R4, R5, R4, 0.13980610668659210205 ;  /* 0x3e0f295505047423 */ /* 0x000fc80000000004 */
[----:B------:R-:W-:-:S04]  /*1c50*/  FFMA R4, R5, R4, -0.16684235632419586182 ;  /* 0xbe2ad8b905047423 */ /* 0x000fc80000000004 */
[----:B------:R-:W-:-:S04]  /*1c60*/  FFMA R4, R5, R4, 0.20012299716472625732 ;  /* 0x3e4ced0b05047423 */ /* 0x000fc80000000004 */
[----:B------:R-:W-:-:S04]  /*1c70*/  FFMA R4, R5, R4, -0.24999669194221496582 ;  /* 0xbe7fff2205047423 */ /* 0x000fc80000000004 */
[----:B------:R-:W-:-:S04]  /*1c80*/  FFMA R4, R5, R4, 0.33333182334899902344 ;  /* 0x3eaaaa7805047423 */ /* 0x000fc80000000004 */
[----:B------:R-:W-:-:S04]  /*1c90*/  FFMA R4, R5, R4, -0.5 ;  /* 0xbf00000005047423 */ /* 0x000fc80000000004 */
[----:B------:R-:W-:-:S04]  /*1ca0*/  FMUL R4, R5, R4 ;  /* 0x0000000405047220 */ /* 0x000fc80000400000 */
[----:B------:R-:W-:-:S04]  /*1cb0*/  FFMA R5, R5, R4, R5 ;  /* 0x0000000405057223 */ /* 0x000fc80000000005 */
[----:B------:R-:W-:Y:S01]  /*1cc0*/  FFMA R0, R0, 0.69314718246459960938, R5 ;  /* 0x3f31721800007823 */ /* 0x000fe20000000005 */
[----:B------:R-:W-:-:S07]  /*1cd0*/  @P0 FFMA R0, R14, R15, +INF ;  /* 0x7f8000000e000423 */ /* 0x000fce000000000f */
.L_x_136:
[----:B------:R-:W-:Y:S05]  /*1ce0*/  BSYNC.RECONVERGENT B0 ;  /* 0x0000000000007941 */ /* 0x000fea0003800200 */
.L_x_135:
[----:B------:R-:W-:Y:S01]  /*1cf0*/  UMOV UR4, 0x3ae80f1e ;  /* 0x3ae80f1e00047882 */ /* 0x000fe20000000000 */
[----:B------:R-:W-:Y:S01]  /*1d00*/  UMOV UR5, 0x3eb1380b ;  /* 0x3eb1380b00057882 */ /* 0x000fe20000000000 */
[----:B------:R-:W-:Y:S01]  /*1d10*/  DADD R4, RZ, -R6 ;  /* 0x00000000ff047229 */ /* 0x000fe20000000806 */
[----:B------:R-:W-:Y:S01]  /*1d20*/  IMAD.MOV.U32 R16, RZ, RZ, -0x105c611 ;  /* 0xfefa39efff107424 */ /* 0x000fe200078e00ff */
[----:B------:R-:W-:Y:S01]  /*1d30*/  DFMA R12, R10, UR4, R12 ;  /* 0x000000040a0c7c2b */ /* 0x000fe2000800000c */
[----:B------:R-:W-:Y:S01]  /*1d40*/  UMOV UR4, 0x9f02676f ;  /* 0x9f02676f00047882 */ /* 0x000fe20000000000 */
[----:B------:R-:W-:Y:S01]  /*1d50*/  UMOV UR5, 0x3ef3b266 ;  /* 0x3ef3b26600057882 */ /* 0x000fe20000000000 */
[----:B------:R-:W-:Y:S01]  /*1d60*/  MOV R17, 0x3fe62e42 ;  /* 0x3fe62e4200117802 */ /* 0x000fe20000000f00 */
[----:B------:R-:W-:Y:S01]  /*1d70*/  UMOV UR6, 0x0 ;  /* 0x0000000000067882 */ /* 0x000fe20000000000 */
[----:B------:R-:W-:Y:S01]  /*1d80*/  UMOV UR7, 0x3ff00000 ;  /* 0x3ff0000000077882 */ /* 0x000fe20000000000 */
[----:B------:R-:W-:Y:S01]  /*1d90*/  DADD R4, R4, R4 ;  /* 0x0000000004047229 */ /* 0x000fe20000000004 */
[----:B------:R-:W-:Y:S01]  /*1da0*/  BSSY.RECONVERGENT B0, `(.L_x_137) ;  /* 0x0000031000007945 */ /* 0x000fe20003800200 */
[----:B------:R-:W-:Y:S01]  /*1db0*/  DFMA R12, R10, R12, UR4 ;  /* 0x000000040a0c7e2b */ /* 0x000fe2000800000c */
[----:B------:R-:W-:Y:S01]  /*1dc0*/  UMOV UR4, 0xa9ab0956 ;  /* 0xa9ab095600047882 */ /* 0x000fe20000000000 */
[----:B------:R-:W-:-:S04]  /*1dd0*/  UMOV UR5, 0x3f1745cb ;  /* 0x3f1745cb00057882 */ /* 0x000fc80000000000 */
[----:B------:R-:W-:Y:S02]  /*1de0*/  DFMA R14, RZ, -R6, R4 ;  /* 0x80000006ff0e722b */ /* 0x000fe40000000004 */
[----:B------:R-:W-:Y:S01]  /*1df0*/  DFMA R12, R10, R12, UR4 ;  /* 0x000000040a0c7e2b */ /* 0x000fe2000800000c */
[----:B------:R-:W-:Y:S01]  /*1e00*/  UMOV UR4, 0x2d1b5154 ;  /* 0x2d1b515400047882 */ /* 0x000fe20000000000 */
[----:B------:R-:W-:Y:S01]  /*1e10*/  UMOV UR5, 0x3f3c71c7 ;  /* 0x3f3c71c700057882 */ /* 0x000fe20000000000 */
[----:B------:R-:W-:-:S03]  /*1e20*/  DFMA R4, R16, UR6, R6 ;  /* 0x0000000610047c2b */ /* 0x000fc60008000006 */
[----:B------:R-:W-:Y:S02]  /*1e30*/  DMUL R14, R8, R14 ;  /* 0x0000000e080e7228 */ /* 0x000fe40000000000 */
[----:B------:R-:W-:Y:S01]  /*1e40*/  DFMA R12, R10, R12, UR4 ;  /* 0x000000040a0c7e2b */ /* 0x000fe2000800000c */
[----:B------:R-:W-:Y:S01]  /*1e50*/  UMOV UR4, 0x923be72d ;  /* 0x923be72d00047882 */ /* 0x000fe20000000000 */
[----:B------:R-:W-:Y:S01]  /*1e60*/  UMOV UR5, 0x3f624924 ;  /* 0x3f62492400057882 */ /* 0x000fe20000000000 */
[----:B------:R-:W-:-:S05]  /*1e70*/  DFMA R8, -R16, 1, R4 ;  /* 0x3ff000001008782b */ /* 0x000fca0000000104 */
[----:B------:R-:W-:Y:S01]  /*1e80*/  DFMA R12, R10, R12, UR4 ;  /* 0x000000040a0c7e2b */ /* 0x000fe2000800000c */
[----:B------:R-:W-:Y:S01]  /*1e90*/  UMOV UR4, 0x9999a3c4 ;  /* 0x9999a3c400047882 */ /* 0x000fe20000000000 */
[----:B------:R-:W-:Y:S01]  /*1ea0*/  UMOV UR5, 0x3f899999 ;  /* 0x3f89999900057882 */ /* 0x000fe20000000000 */
[----:B------:R-:W-:-:S05]  /*1eb0*/  DADD R8, -R6, R8 ;  /* 0x0000000006087229 */ /* 0x000fca0000000108 */
[----:B------:R-:W-:Y:S01]  /*1ec0*/  DFMA R12, R10, R12, UR4 ;  /* 0x000000040a0c7e2b */ /* 0x000fe2000800000c */
[----:B------:R-:W-:Y:S01]  /*1ed0*/  UMOV UR4, 0x55555554 ;  /* 0x5555555400047882 */ /* 0x000fe20000000000 */
[----:B------:R-:W-:-:S06]  /*1ee0*/  UMOV UR5, 0x3fb55555 ;  /* 0x3fb5555500057882 */ /* 0x000fcc0000000000 */
[----:B------:R-:W-:-:S08]  /*1ef0*/  DFMA R12, R10, R12, UR4 ;  /* 0x000000040a0c7e2b */ /* 0x000fd0000800000c */
[----:B------:R-:W-:-:S08]  /*1f00*/  DMUL R12, R10, R12 ;  /* 0x0000000c0a0c7228 */ /* 0x000fd00000000000 */
[----:B------:R-:W-:Y:S01]  /*1f10*/  DFMA R12, R6, R12, R14 ;  /* 0x0000000c060c722b */ /* 0x000fe2000000000e */
[----:B------:R-:W-:Y:S02]  /*1f20*/  IMAD.MOV.U32 R6, RZ, RZ, 0x3b39803f ;  /* 0x3b39803fff067424 */ /* 0x000fe400078e00ff */
[----:B------:R-:W-:-:S05]  /*1f30*/  IMAD.MOV.U32 R7, RZ, RZ, 0x3c7abc9e ;  /* 0x3c7abc9eff077424 */ /* 0x000fca00078e00ff */
[----:B------:R-:W-:Y:S02]  /*1f40*/  DADD R8, R12, -R8 ;  /* 0x000000000c087229 */ /* 0x000fe40000000808 */
[----:B------:R-:W0:Y:S06]  /*1f50*/  F2F.F64.F32 R12, R0 ;  /* 0x00000000000c7310 */ /* 0x000e2c0000201800 */
[----:B------:R-:W-:-:S08]  /*1f60*/  DFMA R8, R6, UR6, R8 ;  /* 0x0000000606087c2b */ /* 0x000fd00008000008 */
[----:B------:R-:W-:Y:S01]  /*1f70*/  DADD R8, R4, R8 ;  /* 0x0000000004087229 */ /* 0x000fe20000000008 */
[----:B------:R-:W-:-:S05]  /*1f80*/  IMAD.MOV.U32 R4, RZ, RZ, 0x1 ;  /* 0x00000001ff047424 */ /* 0x000fca00078e00ff */
[----:B------:R-:W1:Y:S02]  /*1f90*/  MUFU.RCP64H R5, R9 ;  /* 0x0000000900057308 */ /* 0x000e640000001800 */
[----:B-1----:R-:W-:-:S08]  /*1fa0*/  DFMA R6, -R8, R4, 1 ;  /* 0x3ff000000806742b */ /* 0x002fd00000000104 */
[----:B------:R-:W-:-:S08]  /*1fb0*/  DFMA R6, R6, R6, R6 ;  /* 0x000000060606722b */ /* 0x000fd00000000006 */
[----:B------:R-:W-:-:S08]  /*1fc0*/  DFMA R6, R4, R6, R4 ;  /* 0x000000060406722b */ /* 0x000fd00000000004 */
[----:B------:R-:W-:-:S08]  /*1fd0*/  DFMA R4, -R8, R6, 1 ;  /* 0x3ff000000804742b */ /* 0x000fd00000000106 */
[----:B------:R-:W-:-:S08]  /*1fe0*/  DFMA R4, R6, R4, R6 ;  /* 0x000000040604722b */ /* 0x000fd00000000006 */
[----:B0-----:R-:W-:-:S08]  /*1ff0*/  DMUL R6, R12, -R4 ;  /* 0x800000040c067228 */ /* 0x001fd00000000000 */
[----:B------:R-:W-:-:S08]  /*2000*/  DFMA R10, -R8, R6, -R12 ;  /* 0x00000006080a722b */ /* 0x000fd0000000090c */
[----:B------:R-:W-:Y:S02]  /*2010*/  DFMA R4, R4, R10, R6 ;  /* 0x0000000a0404722b */ /* 0x000fe40000000006 */
[----:B------:R-:W-:-:S08]  /*2020*/  DADD R6, -RZ, -R12 ;  /* 0x00000000ff067229 */ /* 0x000fd0000000090c */
[----:B------:R-:W-:Y:S02]  /*2030*/  FFMA R3, RZ, R9, R5 ;  /* 0x00000009ff037223 */ /* 0x000fe40000000005 */
[----:B------:R-:W-:-:S03]  /*2040*/  FSETP.GEU.AND P1, PT, |R7|, 6.5827683646048100446e-37, PT ;  /* 0x036000000700780b */ /* 0x000fc60003f2e200 */
[----:B------:R-:W-:-:S13]  /*2050*/  FSETP.GT.AND P0, PT, |R3|, 1.469367938527859385e-39, PT ;  /* 0x001000000300780b */ /* 0x000fda0003f04200 */
[----:B------:R-:W-:Y:S05]  /*2060*/  @P0 BRA P1, `(.L_x_138) ;  /* 0x0000000000100947 */ /* 0x000fea0000800000 */
[----:B------:R-:W-:-:S07]  /*2070*/  MOV R0, 0x2090 ;  /* 0x0000209000007802 */ /* 0x000fce0000000f00 */
[----:B------:R-:W-:Y:S05]  /*2080*/  CALL.REL.NOINC `($__internal_5_$__cuda_sm20_div_rn_f64_full) ;  /* 0x0000000000207944 */ /* 0x000fea0003c00000 */
[----:B------:R-:W-:Y:S01]  /*2090*/  MOV R4, R6 ;  /* 0x0000000600047202 */ /* 0x000fe20000000f00 */
[----:B------:R-:W-:-:S07]  /*20a0*/  IMAD.MOV.U32 R5, RZ, RZ, R7 ;  /* 0x000000ffff057224 */ /* 0x000fce00078e0007 */
.L_x_138:
[----:B------:R-:W-:Y:S05]  /*20b0*/  BSYNC.RECONVERGENT B0 ;  /* 0x0000000000007941 */ /* 0x000fea0003800200 */
.L_x_137:
[----:B------:R-:W0:Y:S01]  /*20c0*/  LDC.64 R6, c[0x0][0x398] ;  /* 0x0000e600ff067b82 */ /* 0x000e220000000a00 */
[----:B------:R-:W1:Y:S01]  /*20d0*/  F2F.F32.F64 R5, R4 ;  /* 0x0000000400057310 */ /* 0x000e620000301000 */
[----:B0-----:R-:W-:-:S05]  /*20e0*/  IMAD.WIDE R2, R2, 0x4, R6 ;  /* 0x0000000402027825 */ /* 0x001fca00078e0206 */
[----:B-1----:R-:W-:Y:S01]  /*20f0*/  STG.E desc[UR8][R2.64], R5 ;  /* 0x0000000502007986 */ /* 0x002fe2000c101908 */
[----:B------:R-:W-:Y:S05]  /*2100*/  EXIT ;  /* 0x000000000000794d */ /* 0x000fea0003800000 */
        .weak           $__internal_5_$__cuda_sm20_div_rn_f64_full
        .type           $__internal_5_$__cuda_sm20_div_rn_f64_full,@function
        .size           $__internal_5_$__cuda_sm20_div_rn_f64_full,($discretized_gaussian_log_likelihood$__internal_accurate_pow - $__internal_5_$__cuda_sm20_div_rn_f64_full)
$__internal_5_$__cuda_sm20_div_rn_f64_full:
        /* <DEDUP_REMOVED lines=11> */
[----:B------:R-:W-:Y:S01]  /*21c0*/  @!P2 LOP3.LUT R12, R9, 0x7ff00000, RZ, 0xc0, !PT ;  /* 0x7ff00000090ca812 */ /* 0x000fe200078ec0ff */
[----:B------:R-:W-:Y:S01]  /*21d0*/  @!P2 IMAD.MOV.U32 R18, RZ, RZ, RZ ;  /* 0x000000ffff12a224 */ /* 0x000fe200078e00ff */
[----:B------:R-:W0:Y:S02]  /*21e0*/  MUFU.RCP64H R17, R5 ;  /* 0x0000000500117308 */ /* 0x000e240000001800 */
[----:B------:R-:W-:Y:S02]  /*21f0*/  @!P2 ISETP.GE.U32.AND P3, PT, R3, R12, PT ;  /* 0x0000000c0300a20c */ /* 0x000fe40003f66070 */
[----:B------:R-:W-:-:S04]  /*2200*/  MOV R12, 0x1ca00000 ;  /* 0x1ca00000000c7802 */ /* 0x000fc80000000f00 */
[----:B------:R-:W-:-:S04]  /*2210*/  @!P2 SEL R13, R12, 0x63400000, !P3 ;  /* 0x634000000c0da807 */ /* 0x000fc80005800000 */
[----:B------:R-:W-:-:S04]  /*2220*/  @!P2 LOP3.LUT R13, R13, 0x80000000, R7, 0xf8, !PT ;  /* 0x800000000d0da812 */ /* 0x000fc800078ef807 */
[----:B------:R-:W-:Y:S01]  /*2230*/  @!P2 LOP3.LUT R19, R13, 0x100000, RZ, 0xfc, !PT ;  /* 0x001000000d13a812 */ /* 0x000fe200078efcff */
[----:B0-----:R-:W-:Y:S01]  /*2240*/  DFMA R10, R16, -R4, 1 ;  /* 0x3ff00000100a742b */ /* 0x001fe20000000804 */
[----:B------:R-:W-:Y:S02]  /*2250*/  MOV R13, R14 ;  /* 0x0000000e000d7202 */ /* 0x000fe40000000f00 */
[----:B------:R-:W-:-:S05]  /*2260*/  @!P0 LOP3.LUT R13, R5, 0x7ff00000, RZ, 0xc0, !PT ;  /* 0x7ff00000050d8812 */ /* 0x000fca00078ec0ff */
[----:B------:R-:W-:Y:S01]  /*2270*/  DFMA R10, R10, R10, R10 ;  /* 0x0000000a0a0a722b */ /* 0x000fe2000000000a */
[----:B------:R-:W-:-:S07]  /*2280*/  VIADD R22, R13, 0xffffffff ;  /* 0xffffffff0d167836 */ /* 0x000fce0000000000 */
[----:B------:R-:W-:Y:S01]  /*2290*/  DFMA R16, R16, R10, R16 ;  /* 0x0000000a1010722b */ /* 0x000fe20000000010 */
[----:B------:R-:W-:Y:S01]  /*22a0*/  SEL R11, R12, 0x63400000, !P1 ;  /* 0x634000000c0b7807 */ /* 0x000fe20004800000 */
[----:B------:R-:W-:-:S03]  /*22b0*/  IMAD.MOV.U32 R10, RZ, RZ, R6 ;  /* 0x000000ffff0a7224 */ /* 0x000fc600078e0006 */
[----:B------:R-:W-:-:S03]  /*22c0*/  LOP3.LUT R11, R11, 0x800fffff, R7, 0xf8, !PT ;  /* 0x800fffff0b0b7812 */ /* 0x000fc600078ef807 */
[----:B------:R-:W-:-:S03]  /*22d0*/  DFMA R20, R16, -R4, 1 ;  /* 0x3ff000001014742b */ /* 0x000fc60000000804 */
[----:B------:R-:W-:-:S05]  /*22e0*/  @!P2 DFMA R10, R10, 2, -R18 ;  /* 0x400000000a0aa82b */ /* 0x000fca0000000812 */
[----:B------:R-:W-:Y:S01]  /*22f0*/  DFMA R16, R16, R20, R16 ;  /* 0x000000141010722b */ /* 0x000fe20000000010 */
[----:B------:R-:W-:-:S04]  /*2300*/  IMAD.MOV.U32 R20, RZ, RZ, R3 ;  /* 0x000000ffff147224 */ /* 0x000fc800078e0003 */
[----:B------:R-:W-:-:S03]  /*2310*/  @!P2 LOP3.LUT R20, R11, 0x7ff00000, RZ, 0xc0, !PT ;  /* 0x7ff000000b14a812 */ /* 0x000fc600078ec0ff */
[----:B------:R-:W-:Y:S02]  /*2320*/  DMUL R18, R16, R10 ;  /* 0x0000000a10127228 */ /* 0x000fe40000000000 */
[----:B------:R-:W-:-:S05]  /*2330*/  VIADD R21, R20, 0xffffffff ;  /* 0xffffffff14157836 */ /* 0x000fca0000000000 */
[----:B------:R-:W-:Y:S01]  /*2340*/  ISETP.GT.U32.AND P0, PT, R21, 0x7feffffe, PT ;  /* 0x7feffffe1500780c */ /* 0x000fe20003f04070 */
[----:B------:R-:W-:-:S03]  /*2350*/  DFMA R14, R18, -R4, R10 ;  /* 0x80000004120e722b */ /* 0x000fc6000000000a */
[----:B------:R-:W-:-:S05]  /*2360*/  ISETP.GT.U32.OR P0, PT, R22, 0x7feffffe, P0 ;  /* 0x7feffffe1600780c */ /* 0x000fca0000704470 */
[----:B------:R-:W-:Y:S01]  /*2370*/  DFMA R14, R16, R14, R18 ;  /* 0x0000000e100e722b */ /* 0x000fe20000000012 */
[----:B------:R-:W-:Y:S01]  /*2380*/  IMAD.MOV.U32 R16, RZ, RZ, R6 ;  /* 0x000000ffff107224 */ /* 0x000fe200078e0006 */
[----:B------:R-:W-:-:S06]  /*2390*/  MOV R17, R7 ;  /* 0x0000000700117202 */ /* 0x000fcc0000000f00 */
[----:B------:R-:W-:Y:S05]  /*23a0*/  @P0 BRA `(.L_x_140) ;  /* 0x00000000006c0947 */ /* 0x000fea0003800000 */
[----:B------:R-:W-:-:S04]  /*23b0*/  LOP3.LUT R16, R9, 0x7ff00000, RZ, 0xc0, !PT ;  /* 0x7ff0000009107812 */ /* 0x000fc800078ec0ff */
[CC--:B------:R-:W-:Y:S02]  /*23c0*/  VIADDMNMX R6, R3.reuse, -R16.reuse, 0xb9600000, !PT ;  /* 0xb960000003067446 */ /* 0x0c0fe40007800910 */
[----:B------:R-:W-:Y:S02]  /*23d0*/  ISETP.GE.U32.AND P0, PT, R3, R16, PT ;  /* 0x000000100300720c */ /* 0x000fe40003f06070 */
[----:B------:R-:W-:Y:S02]  /*23e0*/  VIMNMX R6, PT, PT, R6, 0x46a00000, PT ;  /* 0x46a0000006067848 */ /* 0x000fe40003fe0100 */
[----:B------:R-:W-:Y:S01]  /*23f0*/  SEL R3, R12, 0x63400000, !P0 ;  /* 0x634000000c037807 */ /* 0x000fe20004000000 */
[----:B------:R-:W-:-:S04]  /*2400*/  IMAD.MOV.U32 R12, RZ, RZ, RZ ;  /* 0x000000ffff0c7224 */ /* 0x000fc800078e00ff */
[----:B------:R-:W-:-:S04]  /*2410*/  IMAD.IADD R3, R6, 0x1, -R3 ;  /* 0x0000000106037824 */ /* 0x000fc800078e0a03 */
[----:B------:R-:W-:-:S06]  /*2420*/  VIADD R13, R3, 0x7fe00000 ;  /* 0x7fe00000030d7836 */ /* 0x000fcc0000000000 */
[----:B------:R-:W-:-:S10]  /*2430*/  DMUL R6, R14, R12 ;  /* 0x0000000c0e067228 */ /* 0x000fd40000000000 */
[----:B------:R-:W-:-:S13]  /*2440*/  FSETP.GTU.AND P0, PT, |R7|, 1.469367938527859385e-39, PT ;  /* 0x001000000700780b */ /* 0x000fda0003f0c200 */
[----:B------:R-:W-:Y:S05]  /*2450*/  @P0 BRA `(.L_x_141) ;  /* 0x0000000000940947 */ /* 0x000fea0003800000 */
[----:B------:R-:W-:Y:S01]  /*2460*/  DFMA R4, R14, -R4, R10 ;  /* 0x800000040e04722b */ /* 0x000fe2000000000a */
[----:B------:R-:W-:-:S09]  /*2470*/  MOV R12, RZ ;  /* 0x000000ff000c7202 */ /* 0x000fd20000000f00 */
[C---:B------:R-:W-:Y:S02]  /*2480*/  FSETP.NEU.AND P0, PT, R5.reuse, RZ, PT ;  /* 0x000000ff0500720b */ /* 0x040fe40003f0d000 */
[----:B------:R-:W-:-:S04]  /*2490*/  LOP3.LUT R9, R5, 0x80000000, R9, 0x48, !PT ;  /* 0x8000000005097812 */ /* 0x000fc800078e4809 */
[----:B------:R-:W-:-:S07]  /*24a0*/  LOP3.LUT R13, R9, R13, RZ, 0xfc, !PT ;  /* 0x0000000d090d7212 */ /* 0x000fce00078efcff */
[----:B------:R-:W-:Y:S05]  /*24b0*/  @!P0 BRA `(.L_x_141) ;  /* 0x00000000007c8947 */ /* 0x000fea0003800000 */
[----:B------:R-:W-:Y:S01]  /*24c0*/  IMAD.MOV R5, RZ, RZ, -R3 ;  /* 0x000000ffff057224 */ /* 0x000fe200078e0a03 */
[----:B------:R-:W-:Y:S01]  /*24d0*/  DMUL.RP R12, R14, R12 ;  /* 0x0000000c0e0c7228 */ /* 0x000fe20000008000 */
[----:B------:R-:W-:Y:S01]  /*24e0*/  IMAD.MOV.U32 R4, RZ, RZ, RZ ;  /* 0x000000ffff047224 */ /* 0x000fe200078e00ff */
[----:B------:R-:W-:-:S05]  /*24f0*/  IADD3 R3, PT, PT, -R3, -0x43300000, RZ ;  /* 0xbcd0000003037810 */ /* 0x000fca0007ffe1ff */
[----:B------:R-:W-:-:S03]  /*2500*/  DFMA R4, R6, -R4, R14 ;  /* 0x800000040604722b */ /* 0x000fc6000000000e */
[----:B------:R-:W-:-:S07]  /*2510*/  LOP3.LUT R9, R13, R9, RZ, 0x3c, !PT ;  /* 0x000000090d097212 */ /* 0x000fce00078e3cff */
[----:B------:R-:W-:-:S04]  /*2520*/  FSETP.NEU.AND P0, PT, |R5|, R3, PT ;  /* 0x000000030500720b */ /* 0x000fc80003f0d200 */
[----:B------:R-:W-:Y:S02]  /*2530*/  FSEL R6, R12, R6, !P0 ;  /* 0x000000060c067208 */ /* 0x000fe40004000000 */
[----:B------:R-:W-:Y:S01]  /*2540*/  FSEL R7, R9, R7, !P0 ;  /* 0x0000000709077208 */ /* 0x000fe20004000000 */
[----:B------:R-:W-:Y:S06]  /*2550*/  BRA `(.L_x_141) ;  /* 0x0000000000547947 */ /* 0x000fec0003800000 */
.L_x_140:
[----:B------:R-:W-:-:S14]  /*2560*/  DSETP.NAN.AND P0, PT, R16, R16, PT ;  /* 0x000000101000722a */ /* 0x000fdc0003f08000 */
[----:B------:R-:W-:Y:S05]  /*2570*/  @P0 BRA `(.L_x_142) ;  /* 0x0000000000440947 */ /* 0x000fea0003800000 */
[----:B------:R-:W-:-:S14]  /*2580*/  DSETP.NAN.AND P0, PT, R8, R8, PT ;  /* 0x000000080800722a */ /* 0x000fdc0003f08000 */
[----:B------:R-:W-:Y:S05]  /*2590*/  @P0 BRA `(.L_x_143) ;  /* 0x0000000000300947 */ /* 0x000fea0003800000 */
[----:B------:R-:W-:Y:S01]  /*25a0*/  ISETP.NE.AND P0, PT, R20, R13, PT ;  /* 0x0000000d1400720c */ /* 0x000fe20003f05270 */
[----:B------:R-:W-:Y:S01]  /*25b0*/  IMAD.MOV.U32 R6, RZ, RZ, 0x0 ;  /* 0x00000000ff067424 */ /* 0x000fe200078e00ff */
[----:B------:R-:W-:-:S11]  /*25c0*/  MOV R7, 0xfff80000 ;  /* 0xfff8000000077802 */ /* 0x000fd60000000f00 */
        /* <DEDUP_REMOVED lines=9> */
.L_x_143:
[----:B------:R-:W-:Y:S02]  /*2660*/  LOP3.LUT R7, R9, 0x80000, RZ, 0xfc, !PT ;  /* 0x0008000009077812 */ /* 0x000fe400078efcff */
[----:B------:R-:W-:Y:S01]  /*2670*/  MOV R6, R8 ;  /* 0x0000000800067202 */ /* 0x000fe20000000f00 */
[----:B------:R-:W-:Y:S06]  /*2680*/  BRA `(.L_x_141) ;  /* 0x0000000000087947 */ /* 0x000fec0003800000 */
.L_x_142:
[----:B------:R-:W-:Y:S01]  /*2690*/  LOP3.LUT R7, R17, 0x80000, RZ, 0xfc, !PT ;  /* 0x0008000011077812 */ /* 0x000fe200078efcff */
[----:B------:R-:W-:-:S07]  /*26a0*/  IMAD.MOV.U32 R6, RZ, RZ, R16 ;  /* 0x000000ffff067224 */ /* 0x000fce00078e0010 */
.L_x_141:
[----:B------:R-:W-:Y:S05]  /*26b0*/  BSYNC.RECONVERGENT B1 ;  /* 0x0000000000017941 */ /* 0x000fea0003800200 */
.L_x_139:
[----:B------:R-:W-:Y:S02]  /*26c0*/  IMAD.MOV.U32 R4, RZ, RZ, R0 ;  /* 0x000000ffff047224 */ /* 0x000fe400078e0000 */
[----:B------:R-:W-:-:S04]  /*26d0*/  IMAD.MOV.U32 R5, RZ, RZ, 0x0 ;  /* 0x00000000ff057424 */ /* 0x000fc800078e00ff */
[----:B------:R-:W-:Y:S05]  /*26e0*/  RET.REL.NODEC R4 `(discretized_gaussian_log_likelihood) ;  /* 0xffffffd804447950 */ /* 0x000fea0003c3ffff */
        .type           $discretized_gaussian_log_likelihood$__internal_accurate_pow,@function
        .size           $discretized_gaussian_log_likelihood$__internal_accurate_pow,(.L_x_179 - $discretized_gaussian_log_likelihood$__internal_accurate_pow)
$discretized_gaussian_log_likelihood$__internal_accurate_pow:
[----:B------:R-:W-:Y:S01]  /*26f0*/  ISETP.GT.U32.AND P0, PT, R27, 0xfffff, PT ;  /* 0x000fffff1b00780c */ /* 0x000fe20003f04070 */
[----:B------:R-:W-:Y:S01]  /*2700*/  IMAD.MOV.U32 R11, RZ, RZ, R27 ;  /* 0x000000ffff0b7224 */ /* 0x000fe200078e001b */
[-C--:B------:R-:W-:Y:S01]  /*2710*/  MOV R10, R14.reuse ;  /* 0x0000000e000a7202 */ /* 0x080fe20000000f00 */
[----:B------:R-:W-:Y:S01]  /*2720*/  IMAD.MOV.U32 R15, RZ, RZ, 0x3ed0f5d2 ;  /* 0x3ed0f5d2ff0f7424 */ /* 0x000fe200078e00ff */
[----:B------:R-:W-:Y:S01]  /*2730*/  MOV R12, R14 ;  /* 0x0000000e000c7202 */ /* 0x000fe20000000f00 */
[----:B------:R-:W-:Y:S01]  /*2740*/  IMAD.MOV.U32 R14, RZ, RZ, 0x41ad3b5a ;  /* 0x41ad3b5aff0e7424 */ /* 0x000fe200078e00ff */
[----:B------:R-:W-:Y:S01]  /*2750*/  UMOV UR6, 0x7d2cafe2 ;  /* 0x7d2cafe200067882 */ /* 0x000fe20000000000 */
[----:B------:R-:W-:Y:S01]  /*2760*/  UMOV UR7, 0x3eb0f5ff ;  /* 0x3eb0f5ff00077882 */ /* 0x000fe20000000000 */
[----:B------:R-:W-:Y:S01]  /*2770*/  UMOV UR10, 0xfefa39ef ;  /* 0xfefa39ef000a7882 */ /* 0x000fe20000000000 */
[----:B------:R-:W-:-:S04]  /*2780*/  UMOV UR11, 0x3fe62e42 ;  /* 0x3fe62e42000b7882 */ /* 0x000fc80000000000 */
[----:B------:R-:W-:Y:S01]  /*2790*/  @!P0 DMUL R22, R10, 1.80143985094819840000e+16 ;  /* 0x435000000a168828 */ /* 0x000fe20000000000 */
[--C-:B------:R-:W-:Y:S01]  /*27a0*/  IMAD.MOV.U32 R10, RZ, RZ, R27.reuse ;  /* 0x000000ffff0a7224 */ /* 0x100fe200078e001b */
[----:B------:R-:W-:-:S08]  /*27b0*/  SHF.R.U32.HI R27, RZ, 0x14, R27 ;  /* 0x00000014ff1b7819 */ /* 0x000fd0000001161b */
[----:B------:R-:W-:Y:S01]  /*27c0*/  @!P0 IMAD.MOV.U32 R10, RZ, RZ, R23 ;  /* 0x000000ffff0a8224 */ /* 0x000fe200078e0017 */
[----:B------:R-:W-:Y:S01]  /*27d0*/  @!P0 LEA.HI R27, R23, 0xffffffca, RZ, 0xc ;  /* 0xffffffca171b8811 */ /* 0x000fe200078f60ff */
[----:B------:R-:W-:-:S03]  /*27e0*/  @!P0 IMAD.MOV.U32 R12, RZ, RZ, R22 ;  /* 0x000000ffff0c8224 */ /* 0x000fc600078e0016 */
[----:B------:R-:W-:-:S04]  /*27f0*/  LOP3.LUT R10, R10, 0x800fffff, RZ, 0xc0, !PT ;  /* 0x800fffff0a0a7812 */ /* 0x000fc800078ec0ff */
[----:B------:R-:W-:Y:S02]  /*2800*/  LOP3.LUT R13, R10, 0x3ff00000, RZ, 0xfc, !PT ;  /* 0x3ff000000a0d7812 */ /* 0x000fe400078efcff */
[----:B------:R-:W-:Y:S02]  /*2810*/  MOV R10, RZ ;  /* 0x000000ff000a7202 */ /* 0x000fe40000000f00 */
[----:B------:R-:W-:-:S13]  /*2820*/  ISETP.GE.U32.AND P1, PT, R13, 0x3ff6a09f, PT ;  /* 0x3ff6a09f0d00780c */ /* 0x000fda0003f26070 */
[----:B------:R-:W-:-:S04]  /*2830*/  @P1 VIADD R11, R13, 0xfff00000 ;  /* 0xfff000000d0b1836 */ /* 0x000fc80000000000 */
[----:B------:R-:W-:-:S06]  /*2840*/  @P1 IMAD.MOV.U32 R13, RZ, RZ, R11 ;  /* 0x000000ffff0d1224 */ /* 0x000fcc00078e000b */
        /* <DEDUP_REMOVED lines=27> */
[----:B------:R-:W-:Y:S02]  /*2a00*/  DMUL R14, R16, R14 ;  /* 0x0000000e100e7228 */ /* 0x000fe40000000000 */
[----:B------:R-:W-:-:S03]  /*2a10*/  DMUL R16, R10, R10 ;  /* 0x0000000a0a107228 */ /* 0x000fc60000000000 */
[----:B------:R-:W-:Y:S01]  /*2a20*/  DFMA R20, R24, R20, UR6 ;  /* 0x0000000618147e2b */ /* 0x000fe20008000014 */
[----:B------:R-:W-:Y:S01]  /*2a30*/  UMOV UR6, 0x55555555 ;  /* 0x5555555500067882 */ /* 0x000fe20000000000 */
[----:B------:R-:W-:-:S03]  /*2a40*/  UMOV UR7, 0x3fb55555 ;  /* 0x3fb5555500077882 */ /* 0x000fc60000000000 */
[----:B------:R-:W-:Y:S01]  /*2a50*/  VIADD R23, R15, 0x100000 ;  /* 0x001000000f177836 */ /* 0x000fe20000000000 */
[----:B------:R-:W-:Y:S02]  /*2a60*/  MOV R22, R14 ;  /* 0x0000000e00167202 */ /* 0x000fe40000000f00 */
[----:B------:R-:W-:-:S08]  /*2a70*/  DFMA R12, R24, R20, UR6 ;  /* 0x00000006180c7e2b */ /* 0x000fd00008000014 */
[----:B------:R-:W-:Y:S01]  /*2a80*/  DADD R18, -R12, UR6 ;  /* 0x000000060c127e29 */ /* 0x000fe20008000100 */
[----:B------:R-:W-:Y:S01]  /*2a90*/  UMOV UR6, 0xb9e7b0 ;  /* 0x00b9e7b000067882 */ /* 0x000fe20000000000 */
[----:B------:R-:W-:-:S06]  /*2aa0*/  UMOV UR7, 0x3c46a4cb ;  /* 0x3c46a4cb00077882 */ /* 0x000fcc0000000000 */
[----:B------:R-:W-:Y:S02]  /*2ab0*/  DFMA R18, R24, R20, R18 ;  /* 0x000000141812722b */ /* 0x000fe40000000012 */
[C---:B------:R-:W-:Y:S02]  /*2ac0*/  DFMA R20, R10.reuse, R10, -R16 ;  /* 0x0000000a0a14722b */ /* 0x040fe40000000810 */
[----:B------:R-:W-:-:S06]  /*2ad0*/  DMUL R24, R10, R16 ;  /* 0x000000100a187228 */ /* 0x000fcc0000000000 */
[----:B------:R-:W-:Y:S02]  /*2ae0*/  DFMA R20, R10, R22, R20 ;  /* 0x000000160a14722b */ /* 0x000fe40000000014 */
[----:B------:R-:W-:Y:S01]  /*2af0*/  DADD R22, R18, -UR6 ;  /* 0x8000000612167e29 */ /* 0x000fe20008000000 */
[----:B------:R-:W-:Y:S01]  /*2b00*/  UMOV UR6, 0x80000000 ;  /* 0x8000000000067882 */ /* 0x000fe20000000000 */
[----:B------:R-:W-:Y:S01]  /*2b10*/  DFMA R18, R10, R16, -R24 ;  /* 0x000000100a12722b */ /* 0x000fe20000000818 */
[----:B------:R-:W-:-:S07]  /*2b20*/  UMOV UR7, 0x43300000 ;  /* 0x4330000000077882 */ /* 0x000fce0000000000 */
[----:B------:R-:W-:Y:S02]  /*2b30*/  DFMA R18, R14, R16, R18 ;  /* 0x000000100e12722b */ /* 0x000fe40000000012 */
[----:B------:R-:W-:-:S06]  /*2b40*/  DADD R16, R12, R22 ;  /* 0x000000000c107229 */ /* 0x000fcc0000000016 */
[----:B------:R-:W-:Y:S02]  /*2b50*/  DFMA R18, R10, R20, R18 ;  /* 0x000000140a12722b */ /* 0x000fe40000000012 */
[----:B------:R-:W-:Y:S02]  /*2b60*/  DADD R20, R12, -R16 ;  /* 0x000000000c147229 */ /* 0x000fe40000000810 */
[----:B------:R-:W-:-:S06]  /*2b70*/  DMUL R12, R16, R24 ;  /* 0x00000018100c7228 */ /* 0x000fcc0000000000 */
[----:B------:R-:W-:Y:S02]  /*2b80*/  DADD R22, R22, R20 ;  /* 0x0000000016167229 */ /* 0x000fe40000000014 */
        /* <DEDUP_REMOVED lines=11> */
[----:B------:R-:W-:-:S05]  /*2c40*/  @P1 VIADD R12, R27, 0xfffffc02 ;  /* 0xfffffc021b0c1836 */ /* 0x000fca0000000000 */
[----:B------:R-:W-:Y:S01]  /*2c50*/  DADD R18, R14, R10 ;  /* 0x000000000e127229 */ /* 0x000fe2000000000a */
[----:B------:R-:W-:Y:S01]  /*2c60*/  LOP3.LUT R10, R12, 0x80000000, RZ, 0x3c, !PT ;  /* 0x800000000c0a7812 */ /* 0x000fe200078e3cff */
[----:B------:R-:W-:-:S06]  /*2c70*/  IMAD.MOV.U32 R11, RZ, RZ, 0x43300000 ;  /* 0x43300000ff0b7424 */ /* 0x000fcc00078e00ff */
[----:B------:R-:W-:Y:S02]  /*2c80*/  DADD R12, R16, R18 ;  /* 0x00000000100c7229 */ /* 0x000fe40000000012 */
[----:B------:R-:W-:Y:S01]  /*2c90*/  DADD R10, R10, -UR6 ;  /* 0x800000060a0a7e29 */ /* 0x000fe20008000000 */
[----:B------:R-:W-:Y:S01]  /*2ca0*/  UMOV UR6, 0xfefa39ef ;  /* 0xfefa39ef00067882 */ /* 0x000fe20000000000 */
[----:B------:R-:W-:-:S04]  /*2cb0*/  UMOV UR7, 0x3fe62e42 ;  /* 0x3fe62e4200077882 */ /* 0x000fc80000000000 */
[--C-:B------:R-:W-:Y:S02]  /*2cc0*/  DADD R20, R16, -R12.reuse ;  /* 0x0000000010147229 */ /* 0x100fe4000000080c */
[----:B------:R-:W-:Y:S01]  /*2cd0*/  DFMA R14, R10, UR6, R12 ;  /* 0x000000060a0e7c2b */ /* 0x000fe2000800000c */
[----:B------:R-:W-:Y:S01]  /*2ce0*/  UMOV UR6, 0x3b39803f ;  /* 0x3b39803f00067882 */ /* 0x000fe20000000000 */
[----:B------:R-:W-:-:S04]  /*2cf0*/  UMOV UR7, 0x3c7abc9e ;  /* 0x3c7abc9e00077882 */ /* 0x000fc80000000000 */
[----:B------:R-:W-:Y:S02]  /*2d00*/  DADD R20, R18, R20 ;  /* 0x0000000012147229 */ /* 0x000fe40000000014 */
[----:B------:R-:W-:-:S08]  /*2d10*/  DFMA R16, R10, -UR10, R14 ;  /* 0x8000000a0a107c2b */ /* 0x000fd0000800000e */
[----:B------:R-:W-:-:S08]  /*2d20*/  DADD R16, -R12, R16 ;  /* 0x000000000c107229 */ /* 0x000fd00000000110 */
[----:B------:R-:W-:-:S08]  /*2d30*/  DADD R12, R20, -R16 ;  /* 0x00000000140c7229 */ /* 0x000fd00000000810 */
[----:B------:R-:W-:Y:S01]  /*2d40*/  DFMA R12, R10, UR6, R12 ;  /* 0x000000060a0c7c2b */ /* 0x000fe2000800000c */
[----:B------:R-:W-:Y:S02]  /*2d50*/  USHF.L.U32 UR7, UR5, 0x1, URZ ;  /* 0x0000000105077899 */ /* 0x000fe400080006ff */
[----:B------:R-:W-:Y:S02]  /*2d60*/  ULOP3.LUT UR6, UR5, 0xff0fffff, URZ, 0xc0, !UPT ;  /* 0xff0fffff05067892 */ /* 0x000fe4000f8ec0ff */
[----:B------:R-:W-:-:S03]  /*2d70*/  UISETP.GT.U32.AND UP0, UPT, UR7, -0x2000001, UPT ;  /* 0xfdffffff0700788c */ /* 0x000fc6000bf04070 */
[----:B------:R-:W-:Y:S01]  /*2d80*/  DADD R10, R14, R12 ;  /* 0x000000000e0a7229 */ /* 0x000fe2000000000c */
[----:B------:R-:W-:-:S03]  /*2d90*/  USEL UR7, UR6, UR5, UP0 ;  /* 0x0000000506077287 */ /* 0x000fc60008000000 */
[----:B------:R-:W-:-:S04]  /*2da0*/  UMOV UR6, UR4 ;  /* 0x0000000400067c82 */ /* 0x000fc80008000000 */
[----:B------:R-:W-:Y:S02]  /*2db0*/  DADD R14, R14, -R10 ;  /* 0x000000000e0e7229 */ /* 0x000fe4000000080a */
[----:B------:R-:W-:-:S06]  /*2dc0*/  DMUL R20, R10, UR6 ;  /* 0x000000060a147c28 */ /* 0x000fcc0008000000 */
[----:B------:R-:W-:Y:S02]  /*2dd0*/  DADD R14, R12, R14 ;  /* 0x000000000c0e7229 */ /* 0x000fe4000000000e */
[----:B------:R-:W-:Y:S01]  /*2de0*/  DFMA R18, R10, UR6, -R20 ;  /* 0x000000060a127c2b */ /* 0x000fe20008000814 */
[----:B------:R-:W-:Y:S01]  /*2df0*/  MOV R10, 0x652b82fe ;  /* 0x652b82fe000a7802 */ /* 0x000fe20000000f00 */
[----:B------:R-:W-:-:S06]  /*2e00*/  IMAD.MOV.U32 R11, RZ, RZ, 0x3ff71547 ;  /* 0x3ff71547ff0b7424 */ /* 0x000fcc00078e00ff */
[----:B------:R-:W-:Y:S01]  /*2e10*/  DFMA R18, R14, UR6, R18 ;  /* 0x000000060e127c2b */ /* 0x000fe20008000012 */
[----:B------:R-:W-:Y:S01]  /*2e20*/  UMOV UR6, 0x3b39803f ;  /* 0x3b39803f00067882 */ /* 0x000fe20000000000 */
[----:B------:R-:W-:-:S06]  /*2e30*/  UMOV UR7, 0x3c7abc9e ;  /* 0x3c7abc9e00077882 */ /* 0x000fcc0000000000 */
[----:B------:R-:W-:-:S08]  /*2e40*/  DADD R12, R20, R18 ;  /* 0x00000000140c7229 */ /* 0x000fd00000000012 */
[----:B------:R-:W-:Y:S02]  /*2e50*/  DFMA R10, R12, R10, 6.75539944105574400000e+15 ;  /* 0x433800000c0a742b */ /* 0x000fe4000000000a */
[----:B------:R-:W-:Y:S01]  /*2e60*/  FSETP.GEU.AND P0, PT, |R13|, 4.1917929649353027344, PT ;  /* 0x4086232b0d00780b */ /* 0x000fe20003f0e200 */
[----:B------:R-:W-:-:S05]  /*2e70*/  DADD R20, R20, -R12 ;  /* 0x0000000014147229 */ /* 0x000fca000000080c */
[----:B------:R-:W-:-:S03]  /*2e80*/  DADD R16, R10, -6.75539944105574400000e+15 ;  /* 0xc33800000a107429 */ /* 0x000fc60000000000 */
[----:B------:R-:W-:-:S05]  /*2e90*/  DADD R18, R18, R20 ;  /* 0x0000000012127229 */ /* 0x000fca0000000014 */
[----:B------:R-:W-:-:S08]  /*2ea0*/  DFMA R14, R16, -UR10, R12 ;  /* 0x8000000a100e7c2b */ /* 0x000fd0000800000c */
        /* <DEDUP_REMOVED lines=32> */
[----:B------:R-:W-:Y:S01]  /*30b0*/  LEA R15, R10, R17, 0x14 ;  /* 0x000000110a0f7211 */ /* 0x000fe200078ea0ff */
        /* <DEDUP_REMOVED lines=11> */
[----:B------:R-:W-:Y:S02]  /*3170*/  @!P1 LEA R11, R10, 0x3ff00000, 0x14 ;  /* 0x3ff000000a0b9811 */ /* 0x000fe400078ea0ff */
[----:B------:R-:W-:-:S06]  /*3180*/  @!P1 MOV R10, RZ ;  /* 0x000000ff000a9202 */ /* 0x000fcc0000000f00 */
[----:B------:R-:W-:-:S11]  /*3190*/  @!P1 DMUL R14, R16, R10 ;  /* 0x0000000a100e9228 */ /* 0x000fd60000000000 */
.L_x_144:
[----:B------:R-:W-:Y:S01]  /*31a0*/  DFMA R18, R18, R14, R14 ;  /* 0x0000000e1212722b */ /* 0x000fe2000000000e */
[----:B------:R-:W-:Y:S01]  /*31b0*/  IMAD.MOV.U32 R10, RZ, RZ, R0 ;  /* 0x000000ffff0a7224 */ /* 0x000fe200078e0000 */
[----:B------:R-:W-:Y:S01]  /*31c0*/  DSETP.NEU.AND P0, PT, |R14|, +INF , PT ;  /* 0x7ff000000e00742a */ /* 0x000fe20003f0d200 */
[----:B------:R-:W-:-:S07]  /*31d0*/  IMAD.MOV.U32 R11, RZ, RZ, 0x0 ;  /* 0x00000000ff0b7424 */ /* 0x000fce00078e00ff */
[----:B------:R-:W-:Y:S02]  /*31e0*/  FSEL R14, R14, R18, !P0 ;  /* 0x000000120e0e7208 */ /* 0x000fe40004000000 */
[----:B------:R-:W-:Y:S01]  /*31f0*/  FSEL R15, R15, R19, !P0 ;  /* 0x000000130f0f7208 */ /* 0x000fe20004000000 */
[----:B------:R-:W-:Y:S06]  /*3200*/  RET.REL.NODEC R10 `(discretized_gaussian_log_likelihood) ;  /* 0xffffffcc0a7c7950 */ /* 0x000fec0003c3ffff */
.L_x_145:
        /* <DEDUP_REMOVED lines=15> */
.L_x_179:


//--------------------- .text.normal_kl_back      --------------------------
	.section	.text.normal_kl_back,"ax",@progbits
	.align	128
        .global         normal_kl_back
        .type           normal_kl_back,@function
        .size           normal_kl_back,(.L_x_181 - normal_kl_back)
        .other          normal_kl_back,@"STO_CUDA_ENTRY STV_DEFAULT"
normal_kl_back:
.text.normal_kl_back:
        /* <DEDUP_REMOVED lines=17> */
[----:B-1----:R-:W5:Y:S01]  /*0110*/  LDG.E R10, desc[UR4][R12.64] ;  /* 0x000000040c0a7981 */ /* 0x002f62000c1e1900 */
[----:B--2---:R-:W-:-:S05]  /*0120*/  IMAD.WIDE R14, R2, 0x4, R14 ;  /* 0x00000004020e7825 */ /* 0x004fca00078e020e */
[----:B------:R-:W5:Y:S01]  /*0130*/  LDG.E R11, desc[UR4][R14.64] ;  /* 0x000000040e0b7981 */ /* 0x000f62000c1e1900 */
[----:B------:R-:W1:Y:S01]  /*0140*/  I2F.F64 R6, UR7 ;  /* 0x0000000700067d12 */ /* 0x000e620008201c00 */
[----:B------:R-:W-:Y:S02]  /*0150*/  IMAD.MOV.U32 R16, RZ, RZ, 0x1 ;  /* 0x00000001ff107424 */ /* 0x000fe400078e00ff */
[----:B---3--:R-:W-:Y:S01]  /*0160*/  IMAD.WIDE R8, R2, 0x4, R8 ;  /* 0x0000000402087825 */ /* 0x008fe200078e0208 */
[----:B------:R-:W-:Y:S01]  /*0170*/  UMOV UR6, 0x641b167e ;  /* 0x641b167e00067882 */ /* 0x000fe20000000000 */
[----:B------:R-:W-:-:S03]  /*0180*/  UMOV UR7, 0x3fe71547 ;  /* 0x3fe7154700077882 */ /* 0x000fc60000000000 */
[----:B------:R2:W5:Y:S01]  /*0190*/  LDG.E R3, desc[UR4][R8.64] ;  /* 0x0000000408037981 */ /* 0x000562000c1e1900 */
[----:B0-----:R-:W-:Y:S01]  /*01a0*/  IMAD.WIDE R4, R2, 0x4, R4 ;  /* 0x0000000402047825 */ /* 0x001fe200078e0204 */
[----:B-1----:R-:W0:Y:S04]  /*01b0*/  MUFU.RCP64H R17, R7 ;  /* 0x0000000700117308 */ /* 0x002e280000001800 */
[----:B------:R1:W5:Y:S01]  /*01c0*/  LDG.E R0, desc[UR4][R4.64] ;  /* 0x0000000404007981 */ /* 0x000362000c1e1900 */
[----:B0-----:R-:W-:-:S08]  /*01d0*/  DFMA R18, -R6, R16, 1 ;  /* 0x3ff000000612742b */ /* 0x001fd00000000110 */
[----:B------:R-:W-:-:S08]  /*01e0*/  DFMA R18, R18, R18, R18 ;  /* 0x000000121212722b */ /* 0x000fd00000000012 */
[----:B------:R-:W-:-:S08]  /*01f0*/  DFMA R18, R16, R18, R16 ;  /* 0x000000121012722b */ /* 0x000fd00000000010 */
[----:B------:R-:W-:-:S08]  /*0200*/  DFMA R16, -R6, R18, 1 ;  /* 0x3ff000000610742b */ /* 0x000fd00000000112 */
[----:B------:R-:W-:-:S08]  /*0210*/  DFMA R16, R18, R16, R18 ;  /* 0x000000101210722b */ /* 0x000fd00000000012 */
[----:B--2---:R-:W-:-:S08]  /*0220*/  DMUL R8, R16, UR6 ;  /* 0x0000000610087c28 */ /* 0x004fd00008000000 */
[----:B-1----:R-:W-:-:S08]  /*0230*/  DFMA R4, -R6, R8, UR6 ;  /* 0x0000000606047e2b */ /* 0x002fd00008000108 */
[----:B------:R-:W-:-:S10]  /*0240*/  DFMA R8, R16, R4, R8 ;  /* 0x000000041008722b */ /* 0x000fd40000000008 */
[----:B------:R-:W-:-:S05]  /*0250*/  FFMA R4, RZ, R7, R9 ;  /* 0x00000007ff047223 */ /* 0x000fca0000000009 */
[----:B------:R-:W-:-:S13]  /*0260*/  FSETP.GT.AND P0, PT, |R4|, 1.469367938527859385e-39, PT ;  /* 0x001000000400780b */ /* 0x000fda0003f04200 */
[----:B------:R-:W-:Y:S05]  /*0270*/  @P0 BRA `(.L_x_146) ;  /* 0x0000000000080947 */ /* 0x000fea0003800000 */
[----:B------:R-:W-:-:S07]  /*0280*/  MOV R12, 0x2a0 ;  /* 0x000002a0000c7802 */ /* 0x000fce0000000f00 */
[----:B-----5:R-:W-:Y:S05]  /*0290*/  CALL.REL.NOINC `($__internal_6_$__cuda_sm20_div_rn_f64_full) ;  /* 0x0000000000e07944 */ /* 0x020fea0003c00000 */
.L_x_146:
[----:B------:R-:W-:Y:S02]  /*02a0*/  IMAD.MOV.U32 R5, RZ, RZ, 0x3bbb989d ;  /* 0x3bbb989dff057424 */ /* 0x000fe400078e00ff */
[----:B-----5:R-:W-:Y:S01]  /*02b0*/  FADD R0, R0, -R3 ;  /* 0x8000000300007221 */ /* 0x020fe20000000000 */
[----:B------:R-:W-:Y:S01]  /*02c0*/  IMAD.MOV.U32 R7, RZ, RZ, 0x437c0000 ;  /* 0x437c0000ff077424 */ /* 0x000fe200078e00ff */
[----:B------:R-:W-:Y:S02]  /*02d0*/  BSSY.RECONVERGENT B0, `(.L_x_147) ;  /* 0x000000f000007945 */ /* 0x000fe40003800200 */
[----:B------:R-:W-:-:S04]  /*02e0*/  FFMA.SAT R4, R0, R5, 0.5 ;  /* 0x3f00000000047423 */ /* 0x000fc80000002005 */
[----:B------:R-:W-:Y:S02]  /*02f0*/  FFMA.RM R6, R4, R7, 12582913 ;  /* 0x4b40000104067423 */ /* 0x000fe40000004007 */
[----:B------:R-:W0:Y:S02]  /*0300*/  F2F.F32.F64 R4, R8 ;  /* 0x0000000800047310 */ /* 0x000e240000301000 */
[----:B------:R-:W-:-:S04]  /*0310*/  FADD R5, R6, -12583039 ;  /* 0xcb40007f06057421 */ /* 0x000fc80000000000 */
[----:B------:R-:W-:-:S04]  /*0320*/  FFMA R5, R0, 1.4426950216293334961, -R5 ;  /* 0x3fb8aa3b00057823 */ /* 0x000fc80000000805 */
[----:B------:R-:W-:Y:S01]  /*0330*/  FFMA R0, R0, 1.925963033500011079e-08, R5 ;  /* 0x32a5706000007823 */ /* 0x000fe20000000005 */
[----:B------:R-:W-:Y:S01]  /*0340*/  FADD R5, R10, -R11 ;  /* 0x8000000b0a057221 */ /* 0x000fe20000000000 */
[----:B------:R-:W-:Y:S02]  /*0350*/  IMAD.SHL.U32 R10, R6, 0x800000, RZ ;  /* 0x00800000060a7824 */ /* 0x000fe400078e00ff */
[----:B------:R1:W2:Y:S08]  /*0360*/  MUFU.EX2 R13, R0 ;  /* 0x00000000000d7308 */ /* 0x0002b00000000800 */
[----:B------:R3:W4:Y:S01]  /*0370*/  F2F.F64.F32 R6, R5 ;  /* 0x0000000500067310 */ /* 0x0007220000201800 */
[----:B-1----:R-:W-:Y:S01]  /*0380*/  MOV R0, 0x3c0 ;  /* 0x000003c000007802 */ /* 0x002fe20000000f00 */
[----:B--2---:R-:W-:-:S04]  /*0390*/  FMUL R13, R10, R13 ;  /* 0x0000000d0a0d7220 */ /* 0x004fc80000400000 */
[----:B0--3--:R-:W-:-:S07]  /*03a0*/  FFMA R26, R4, -R13, R4 ;  /* 0x8000000d041a7223 */ /* 0x009fce0000000004 */
[----:B----4-:R-:W-:Y:S05]  /*03b0*/  CALL.REL.NOINC `($normal_kl_back$__internal_accurate_pow) ;  /* 0x0000000400dc7944 */ /* 0x010fea0003c00000 */
[----:B------:R-:W-:Y:S05]  /*03c0*/  BSYNC.RECONVERGENT B0 ;  /* 0x0000000000007941 */ /* 0x000fea0003800200 */
.L_x_147:
[----:B------:R-:W-:Y:S01]  /*03d0*/  MOV R0, 0x3bbb989d ;  /* 0x3bbb989d00007802 */ /* 0x000fe20000000f00 */
[----:B------:R-:W-:Y:S01]  /*03e0*/  IMAD.MOV.U32 R9, RZ, RZ, 0x437c0000 ;  /* 0x437c0000ff097424 */ /* 0x000fe200078e00ff */
[----:B------:R-:W-:Y:S01]  /*03f0*/  DADD R12, R6, 2 ;  /* 0x40000000060c7429 */ /* 0x000fe20000000000 */
[----:B------:R-:W-:Y:S01]  /*0400*/  FSETP.NEU.AND P1, PT, R5, RZ, PT ;  /* 0x000000ff0500720b */ /* 0x000fe20003f2d000 */
[----:B------:R-:W0:Y:S01]  /*0410*/  F2F.F64.F32 R26, R26 ;  /* 0x0000001a001a7310 */ /* 0x000e220000201800 */
[----:B------:R-:W-:Y:S01]  /*0420*/  FFMA.SAT R0, R3, -R0, 0.5 ;  /* 0x3f00000003007423 */ /* 0x000fe20000002800 */
[----:B------:R-:W-:Y:S01]  /*0430*/  BSSY.RECONVERGENT B0, `(.L_x_148) ;  /* 0x0000014000007945 */ /* 0x000fe20003800200 */
[----:B------:R-:W-:Y:S02]  /*0440*/  FSETP.NEU.AND P0, PT, R5, 1, PT ;  /* 0x3f8000000500780b */ /* 0x000fe40003f0d000 */
[----:B------:R-:W-:-:S03]  /*0450*/  FFMA.RM R0, R0, R9, 12582913 ;  /* 0x4b40000100007423 */ /* 0x000fc60000004009 */
[----:B------:R-:W-:Y:S01]  /*0460*/  LOP3.LUT R12, R13, 0x7ff00000, RZ, 0xc0, !PT ;  /* 0x7ff000000d0c7812 */ /* 0x000fe200078ec0ff */
[C---:B------:R-:W-:Y:S01]  /*0470*/  FADD R8, R0.reuse, -12583039 ;  /* 0xcb40007f00087421 */ /* 0x040fe20000000000 */
[----:B------:R-:W-:Y:S02]  /*0480*/  IMAD.SHL.U32 R0, R0, 0x800000, RZ ;  /* 0x0080000000007824 */ /* 0x000fe400078e00ff */
[----:B------:R-:W-:Y:S01]  /*0490*/  ISETP.NE.AND P2, PT, R12, 0x7ff00000, PT ;  /* 0x7ff000000c00780c */ /* 0x000fe20003f45270 */
[----:B------:R-:W-:Y:S01]  /*04a0*/  FFMA R8, R3, -1.4426950216293334961, -R8 ;  /* 0xbfb8aa3b03087823 */ /* 0x000fe20000000808 */
[----:B------:R-:W-:-:S03]  /*04b0*/  @!P1 CS2R R10, SRZ ;  /* 0x00000000000a9805 */ /* 0x000fc6000001ff00 */
[----:B------:R-:W-:Y:S02]  /*04c0*/  FFMA R3, R3, -1.925963033500011079e-08, R8 ;  /* 0xb2a5706003037823 */ /* 0x000fe40000000008 */
[----:B------:R1:W2:Y:S08]  /*04d0*/  F2F.F64.F32 R8, R4 ;  /* 0x0000000400087310 */ /* 0x0002b00000201800 */
[----:B------:R-:W3:Y:S02]  /*04e0*/  MUFU.EX2 R3, R3 ;  /* 0x0000000300037308 */ /* 0x000ee40000000800 */
[----:B---3--:R-:W-:Y:S01]  /*04f0*/  FMUL R0, R0, R3 ;  /* 0x0000000300007220 */ /* 0x008fe20000400000 */
[----:B012---:R-:W-:Y:S06]  /*0500*/  @P2 BRA `(.L_x_149) ;  /* 0x0000000000182947 */ /* 0x007fec0003800000 */
[----:B------:R-:W-:-:S13]  /*0510*/  FSETP.NAN.AND P1, PT, R5, R5, PT ;  /* 0x000000050500720b */ /* 0x000fda0003f28000 */
[----:B------:R-:W-:Y:S01]  /*0520*/  @P1 DADD R10, R6, 2 ;  /* 0x40000000060a1429 */ /* 0x000fe20000000000 */
[----:B------:R-:W-:Y:S10]  /*0530*/  @P1 BRA `(.L_x_149) ;  /* 0x00000000000c1947 */ /* 0x000ff40003800000 */
[----:B------:R-:W-:-:S14]  /*0540*/  DSETP.NEU.AND P1, PT, |R6|, +INF , PT ;  /* 0x7ff000000600742a */ /* 0x000fdc0003f2d200 */
[----:B------:R-:W-:Y:S02]  /*0550*/  @!P1 IMAD.MOV.U32 R10, RZ, RZ, 0x0 ;  /* 0x00000000ff0a9424 */ /* 0x000fe400078e00ff */
[----:B------:R-:W-:-:S07]  /*0560*/  @!P1 IMAD.MOV.U32 R11, RZ, RZ, 0x7ff00000 ;  /* 0x7ff00000ff0b9424 */ /* 0x000fce00078e00ff */
.L_x_149:
[----:B------:R-:W-:Y:S05]  /*0570*/  BSYNC.RECONVERGENT B0 ;  /* 0x0000000000007941 */ /* 0x000fea0003800200 */
.L_x_148:
[----:B------:R-:W0:Y:S01]  /*0580*/  F2F.F64.F32 R4, R0 ;  /* 0x0000000000047310 */ /* 0x000e220000201800 */
[----:B------:R-:W-:Y:S02]  /*0590*/  FSEL R6, R10, RZ, P0 ;  /* 0x000000ff0a067208 */ /* 0x000fe40000000000 */
[----:B------:R-:W-:-:S06]  /*05a0*/  FSEL R7, R11, 1.875, P0 ;  /* 0x3ff000000b077808 */ /* 0x000fcc0000000000 */
[----:B------:R-:W-:Y:S01]  /*05b0*/  DMUL R8, R8, R6 ;  /* 0x0000000608087228 */ /* 0x000fe20000000000 */
[----:B------:R-:W1:Y:S07]  /*05c0*/  LDC.64 R6, c[0x0][0x3a0] ;  /* 0x0000e800ff067b82 */ /* 0x000e6e0000000a00 */
[----:B0-----:R-:W-:-:S10]  /*05d0*/  DFMA R4, -R8, R4, R26 ;  /* 0x000000040804722b */ /* 0x001fd4000000011a */
[----:B------:R-:W0:Y:S01]  /*05e0*/  F2F.F32.F64 R5, R4 ;  /* 0x0000000400057310 */ /* 0x000e220000301000 */
[----:B-1----:R-:W-:-:S05]  /*05f0*/  IMAD.WIDE R2, R2, 0x4, R6 ;  /* 0x0000000402027825 */ /* 0x002fca00078e0206 */
[----:B0-----:R-:W-:Y:S01]  /*0600*/  STG.E desc[UR4][R2.64], R5 ;  /* 0x0000000502007986 */ /* 0x001fe2000c101904 */
[----:B------:R-:W-:Y:S05]  /*0610*/  EXIT ;  /* 0x000000000000794d */ /* 0x000fea0003800000 */
        .weak           $__internal_6_$__cuda_sm20_div_rn_f64_full
        .type           $__internal_6_$__cuda_sm20_div_rn_f64_full,@function
        .size           $__internal_6_$__cuda_sm20_div_rn_f64_full,($normal_kl_back$__internal_accurate_pow - $__internal_6_$__cuda_sm20_div_rn_f64_full)
$__internal_6_$__cuda_sm20_div_rn_f64_full:
[C---:B------:R-:W-:Y:S01]  /*0620*/  FSETP.GEU.AND P0, PT, |R7|.reuse, 1.469367938527859385e-39, PT ;  /* 0x001000000700780b */ /* 0x040fe20003f0e200 */
[----:B------:R-:W-:Y:S01]  /*0630*/  IMAD.MOV.U32 R9, RZ, RZ, R7 ;  /* 0x000000ffff097224 */ /* 0x000fe200078e0007 */
[C---:B------:R-:W-:Y:S01]  /*0640*/  LOP3.LUT R4, R7.reuse, 0x800fffff, RZ, 0xc0, !PT ;  /* 0x800fffff07047812 */ /* 0x040fe200078ec0ff */
[----:B------:R-:W-:Y:S01]  /*0650*/  IMAD.MOV.U32 R14, RZ, RZ, 0x1 ;  /* 0x00000001ff0e7424 */ /* 0x000fe200078e00ff */
[----:B------:R-:W-:Y:S01]  /*0660*/  MOV R8, R6 ;  /* 0x0000000600087202 */ /* 0x000fe20000000f00 */
[----:B------:R-:W-:Y:S01]  /*0670*/  IMAD.MOV.U32 R13, RZ, RZ, 0x1ca00000 ;  /* 0x1ca00000ff0d7424 */ /* 0x000fe200078e00ff */
[----:B------:R-:W-:Y:S01]  /*0680*/  LOP3.LUT R5, R4, 0x3ff00000, RZ, 0xfc, !PT ;  /* 0x3ff0000004057812 */ /* 0x000fe200078efcff */
[----:B------:R-:W-:Y:S01]  /*0690*/  IMAD.MOV.U32 R4, RZ, RZ, R6 ;  /* 0x000000ffff047224 */ /* 0x000fe200078e0006 */
[----:B------:R-:W-:Y:S01]  /*06a0*/  LOP3.LUT R18, R7, 0x7ff00000, RZ, 0xc0, !PT ;  /* 0x7ff0000007127812 */ /* 0x000fe200078ec0ff */
[----:B------:R-:W-:-:S03]  /*06b0*/  IMAD.MOV.U32 R21, RZ, RZ, 0x3fe00000 ;  /* 0x3fe00000ff157424 */ /* 0x000fc600078e00ff */
[----:B------:R-:W-:Y:S01]  /*06c0*/  ISETP.LE.U32.AND P1, PT, R18, 0x3fe00000, PT ;  /* 0x3fe000001200780c */ /* 0x000fe20003f23070 */
[----:B------:R-:W-:Y:S01]  /*06d0*/  @!P0 DMUL R4, R8, 8.98846567431157953865e+307 ;  /* 0x7fe0000008048828 */ /* 0x000fe20000000000 */
[----:B------:R-:W-:Y:S02]  /*06e0*/  IMAD.MOV.U32 R20, RZ, RZ, R18 ;  /* 0x000000ffff147224 */ /* 0x000fe400078e0012 */
[----:B------:R-:W-:-:S03]  /*06f0*/  VIADD R22, R21, 0xffffffff ;  /* 0xffffffff15167836 */ /* 0x000fc60000000000 */
[----:B------:R-:W0:Y:S04]  /*0700*/  MUFU.RCP64H R15, R5 ;  /* 0x00000005000f7308 */ /* 0x000e280000001800 */
[----:B------:R-:W-:Y:S02]  /*0710*/  @!P0 LOP3.LUT R20, R5, 0x7ff00000, RZ, 0xc0, !PT ;  /* 0x7ff0000005148812 */ /* 0x000fe400078ec0ff */
[----:B------:R-:W-:-:S03]  /*0720*/  ISETP.GT.U32.AND P0, PT, R22, 0x7feffffe, PT ;  /* 0x7feffffe1600780c */ /* 0x000fc60003f04070 */
[----:B------:R-:W-:-:S05]  /*0730*/  VIADD R22, R20, 0xffffffff ;  /* 0xffffffff14167836 */ /* 0x000fca0000000000 */
[----:B------:R-:W-:Y:S01]  /*0740*/  ISETP.GT.U32.OR P0, PT, R22, 0x7feffffe, P0 ;  /* 0x7feffffe1600780c */ /* 0x000fe20000704470 */
[----:B0-----:R-:W-:-:S08]  /*0750*/  DFMA R16, R14, -R4, 1 ;  /* 0x3ff000000e10742b */ /* 0x001fd00000000804 */
[----:B------:R-:W-:-:S08]  /*0760*/  DFMA R16, R16, R16, R16 ;  /* 0x000000101010722b */ /* 0x000fd00000000010 */
[----:B------:R-:W-:Y:S01]  /*0770*/  DFMA R14, R14, R16, R14 ;  /* 0x000000100e0e722b */ /* 0x000fe2000000000e */
[----:B------:R-:W-:-:S07]  /*0780*/  SEL R16, R13, 0x63400000, !P1 ;  /* 0x634000000d107807 */ /* 0x000fce0004800000 */
[----:B------:R-:W-:-:S08]  /*0790*/  DFMA R6, R14, -R4, 1 ;  /* 0x3ff000000e06742b */ /* 0x000fd00000000804 */
[----:B------:R-:W-:Y:S01]  /*07a0*/  DFMA R14, R14, R6, R14 ;  /* 0x000000060e0e722b */ /* 0x000fe2000000000e */
[----:B------:R-:W-:Y:S02]  /*07b0*/  LOP3.LUT R7, R16, 0x71547, RZ, 0xfc, !PT ;  /* 0x0007154710077812 */ /* 0x000fe400078efcff */
[----:B------:R-:W-:-:S06]  /*07c0*/  MOV R6, 0x641b167e ;  /* 0x641b167e00067802 */ /* 0x000fcc0000000f00 */
[----:B------:R-:W-:-:S08]  /*07d0*/  DMUL R16, R14, R6 ;  /* 0x000000060e107228 */ /* 0x000fd00000000000 */
[----:B------:R-:W-:-:S08]  /*07e0*/  DFMA R18, R16, -R4, R6 ;  /* 0x800000041012722b */ /* 0x000fd00000000006 */
[----:B------:R-:W-:Y:S01]  /*07f0*/  DFMA R14, R14, R18, R16 ;  /* 0x000000120e0e722b */ /* 0x000fe20000000010 */
[----:B------:R-:W-:Y:S10]  /*0800*/  @P0 BRA `(.L_x_150) ;  /* 0x0000000000740947 */ /* 0x000ff40003800000 */
[----:B------:R-:W-:Y:S02]  /*0810*/  LOP3.LUT R18, R9, 0x7ff00000, RZ, 0xc0, !PT ;  /* 0x7ff0000009127812 */ /* 0x000fe400078ec0ff */
[----:B------:R-:W-:Y:S02]  /*0820*/  MOV R16, 0x3fe00000 ;  /* 0x3fe0000000107802 */ /* 0x000fe40000000f00 */
[----:B------:R-:W-:Y:S01]  /*0830*/  ISETP.LE.U32.AND P0, PT, R18, 0x3fe00000, PT ;  /* 0x3fe000001200780c */ /* 0x000fe20003f03070 */
[----:B------:R-:W-:-:S03]  /*0840*/  IMAD.MOV R17, RZ, RZ, -R18 ;  /* 0x000000ffff117224 */ /* 0x000fc600078e0a12 */
[----:B------:R-:W-:Y:S02]  /*0850*/  SEL R18, R13, 0x63400000, !P0 ;  /* 0x634000000d127807 */ /* 0x000fe40004000000 */
[----:B------:R-:W-:-:S04]  /*0860*/  VIADDMNMX R16, R17, R16, 0xb9600000, !PT ;  /* 0xb960000011107446 */ /* 0x000fc80007800110 */
[----:B------:R-:W-:-:S05]  /*0870*/  VIMNMX R13, PT, PT, R16, 0x46a00000, PT ;  /* 0x46a00000100d7848 */ /* 0x000fca0003fe0100 */
[----:B------:R-:W-:Y:S02]  /*0880*/  IMAD.IADD R13, R13, 0x1, -R18 ;  /* 0x000000010d0d7824 */ /* 0x000fe400078e0a12 */
[----:B------:R-:W-:Y:S02]  /*0890*/  IMAD.MOV.U32 R18, RZ, RZ, RZ ;  /* 0x000000ffff127224 */ /* 0x000fe400078e00ff */
        /* <DEDUP_REMOVED lines=11> */
[----:B------:R-:W-:Y:S01]  /*0950*/  IADD3 R13, PT, PT, -R13, -0x43300000, RZ ;  /* 0xbcd000000d0d7810 */ /* 0x000fe20007ffe1ff */
[----:B------:R-:W-:-:S06]  /*0960*/  IMAD.MOV.U32 R4, RZ, RZ, RZ ;  /* 0x000000ffff047224 */ /* 0x000fcc00078e00ff */
[----:B------:R-:W-:Y:S02]  /*0970*/  DFMA R4, R16, -R4, R14 ;  /* 0x800000041004722b */ /* 0x000fe4000000000e */
[----:B------:R-:W-:-:S08]  /*0980*/  DMUL.RP R14, R14, R18 ;  /* 0x000000120e0e7228 */ /* 0x000fd00000008000 */
[----:B------:R-:W-:Y:S02]  /*0990*/  FSETP.NEU.AND P0, PT, |R5|, R13, PT ;  /* 0x0000000d0500720b */ /* 0x000fe40003f0d200 */
[----:B------:R-:W-:Y:S02]  /*09a0*/  LOP3.LUT R9, R15, R9, RZ, 0x3c, !PT ;  /* 0x000000090f097212 */ /* 0x000fe400078e3cff */
[----:B------:R-:W-:Y:S02]  /*09b0*/  FSEL R16, R14, R16, !P0 ;  /* 0x000000100e107208 */ /* 0x000fe40004000000 */
[----:B------:R-:W-:Y:S01]  /*09c0*/  FSEL R17, R9, R17, !P0 ;  /* 0x0000001109117208 */ /* 0x000fe20004000000 */
[----:B------:R-:W-:Y:S06]  /*09d0*/  BRA `(.L_x_151) ;  /* 0x0000000000447947 */ /* 0x000fec0003800000 */
.L_x_150:
[----:B------:R-:W-:-:S14]  /*09e0*/  DSETP.NAN.AND P0, PT, R8, R8, PT ;  /* 0x000000080800722a */ /* 0x000fdc0003f08000 */
[----:B------:R-:W-:Y:S05]  /*09f0*/  @P0 BRA `(.L_x_152) ;  /* 0x0000000000340947 */ /* 0x000fea0003800000 */
[----:B------:R-:W-:Y:S01]  /*0a00*/  ISETP.NE.AND P0, PT, R21, R20, PT ;  /* 0x000000141500720c */ /* 0x000fe20003f05270 */
[----:B------:R-:W-:Y:S02]  /*0a10*/  IMAD.MOV.U32 R16, RZ, RZ, 0x0 ;  /* 0x00000000ff107424 */ /* 0x000fe400078e00ff */
[----:B------:R-:W-:-:S10]  /*0a20*/  IMAD.MOV.U32 R17, RZ, RZ, -0x80000 ;  /* 0xfff80000ff117424 */ /* 0x000fd400078e00ff */
[----:B------:R-:W-:Y:S05]  /*0a30*/  @!P0 BRA `(.L_x_151) ;  /* 0x00000000002c8947 */ /* 0x000fea0003800000 */
[----:B------:R-:W-:Y:S02]  /*0a40*/  ISETP.NE.AND P0, PT, R21, 0x7ff00000, PT ;  /* 0x7ff000001500780c */ /* 0x000fe40003f05270 */
[----:B------:R-:W-:Y:S02]  /*0a50*/  LOP3.LUT R8, R9, 0x3fe71547, RZ, 0x3c, !PT ;  /* 0x3fe7154709087812 */ /* 0x000fe400078e3cff */
[----:B------:R-:W-:Y:S02]  /*0a60*/  ISETP.EQ.OR P0, PT, R20, RZ, !P0 ;  /* 0x000000ff1400720c */ /* 0x000fe40004702670 */
[----:B------:R-:W-:-:S11]  /*0a70*/  LOP3.LUT R17, R8, 0x80000000, RZ, 0xc0, !PT ;  /* 0x8000000008117812 */ /* 0x000fd600078ec0ff */
[----:B------:R-:W-:Y:S02]  /*0a80*/  @P0 LOP3.LUT R4, R17, 0x7ff00000, RZ, 0xfc, !PT ;  /* 0x7ff0000011040812 */ /* 0x000fe400078efcff */
[----:B------:R-:W-:Y:S01]  /*0a90*/  @!P0 MOV R16, RZ ;  /* 0x000000ff00108202 */ /* 0x000fe20000000f00 */
[----:B------:R-:W-:Y:S02]  /*0aa0*/  @P0 IMAD.MOV.U32 R16, RZ, RZ, RZ ;  /* 0x000000ffff100224 */ /* 0x000fe400078e00ff */
[----:B------:R-:W-:Y:S01]  /*0ab0*/  @P0 IMAD.MOV.U32 R17, RZ, RZ, R4 ;  /* 0x000000ffff110224 */ /* 0x000fe200078e0004 */
[----:B------:R-:W-:Y:S06]  /*0ac0*/  BRA `(.L_x_151) ;  /* 0x0000000000087947 */ /* 0x000fec0003800000 */
.L_x_152:
[----:B------:R-:W-:Y:S01]  /*0ad0*/  LOP3.LUT R17, R9, 0x80000, RZ, 0xfc, !PT ;  /* 0x0008000009117812 */ /* 0x000fe200078efcff */
[----:B------:R-:W-:-:S07]  /*0ae0*/  IMAD.MOV.U32 R16, RZ, RZ, R8 ;  /* 0x000000ffff107224 */ /* 0x000fce00078e0008 */
.L_x_151:
[----:B------:R-:W-:Y:S01]  /*0af0*/  IMAD.MOV.U32 R13, RZ, RZ, 0x0 ;  /* 0x00000000ff0d7424 */ /* 0x000fe200078e00ff */
[----:B------:R-:W-:Y:S01]  /*0b00*/  MOV R9, R17 ;  /* 0x0000001100097202 */ /* 0x000fe20000000f00 */
[----:B------:R-:W-:Y:S02]  /*0b10*/  IMAD.MOV.U32 R8, RZ, RZ, R16 ;  /* 0x000000ffff087224 */ /* 0x000fe400078e0010 */
[----:B------:R-:W-:Y:S05]  /*0b20*/  RET.REL.NODEC R12 `(normal_kl_back) ;  /* 0xfffffff40c347950 */ /* 0x000fea0003c3ffff */
        .type           $normal_kl_back$__internal_accurate_pow,@function
        .size           $normal_kl_back$__internal_accurate_pow,(.L_x_181 - $normal_kl_back$__internal_accurate_pow)
$normal_kl_back$__internal_accurate_pow:
[----:B------:R-:W-:Y:S01]  /*0b30*/  DADD R24, -RZ, |R6| ;  /* 0x00000000ff187229 */ /* 0x000fe20000000506 */
[----:B------:R-:W-:Y:S01]  /*0b40*/  MOV R16, RZ ;  /* 0x000000ff00107202 */ /* 0x000fe20000000f00 */
[----:B------:R-:W-:Y:S01]  /*0b50*/  IMAD.MOV.U32 R18, RZ, RZ, 0x41ad3b5a ;  /* 0x41ad3b5aff127424 */ /* 0x000fe200078e00ff */
[----:B------:R-:W-:Y:S01]  /*0b60*/  UMOV UR6, 0x7d2cafe2 ;  /* 0x7d2cafe200067882 */ /* 0x000fe20000000000 */
[----:B------:R-:W-:Y:S01]  /*0b70*/  IMAD.MOV.U32 R19, RZ, RZ, 0x3ed0f5d2 ;  /* 0x3ed0f5d2ff137424 */ /* 0x000fe200078e00ff */
[----:B------:R-:W-:Y:S01]  /*0b80*/  UMOV UR7, 0x3eb0f5ff ;  /* 0x3eb0f5ff00077882 */ /* 0x000fe20000000000 */
[----:B------:R-:W-:Y:S01]  /*0b90*/  UMOV UR8, 0x3b39803f ;  /* 0x3b39803f00087882 */ /* 0x000fe20000000000 */
[----:B------:R-:W-:-:S03]  /*0ba0*/  UMOV UR9, 0x3c7abc9e ;  /* 0x3c7abc9e00097882 */ /* 0x000fc60000000000 */
[----:B------:R-:W-:Y:S01]  /*0bb0*/  ISETP.GT.U32.AND P0, PT, R25, 0xfffff, PT ;  /* 0x000fffff1900780c */ /* 0x000fe20003f04070 */
[----:B------:R-:W-:Y:S01]  /*0bc0*/  IMAD.MOV.U32 R10, RZ, RZ, R25 ;  /* 0x000000ffff0a7224 */ /* 0x000fe200078e0019 */
[----:B------:R-:W-:-:S11]  /*0bd0*/  MOV R12, R24 ;  /* 0x00000018000c7202 */ /* 0x000fd60000000f00 */
[----:B------:R-:W-:-:S10]  /*0be0*/  @!P0 DMUL R8, R24, 1.80143985094819840000e+16 ;  /* 0x4350000018088828 */ /* 0x000fd40000000000 */
[----:B------:R-:W-:Y:S02]  /*0bf0*/  @!P0 IMAD.MOV.U32 R10, RZ, RZ, R9 ;  /* 0x000000ffff0a8224 */ /* 0x000fe400078e0009 */
[----:B------:R-:W-:Y:S01]  /*0c00*/  @!P0 IMAD.MOV.U32 R12, RZ, RZ, R8 ;  /* 0x000000ffff0c8224 */ /* 0x000fe200078e0008 */
[----:B------:R-:W-:Y:S02]  /*0c10*/  SHF.R.U32.HI R8, RZ, 0x14, R25 ;  /* 0x00000014ff087819 */ /* 0x000fe40000011619 */
[----:B------:R-:W-:Y:S02]  /*0c20*/  LOP3.LUT R10, R10, 0x800fffff, RZ, 0xc0, !PT ;  /* 0x800fffff0a0a7812 */ /* 0x000fe400078ec0ff */
[----:B------:R-:W-:Y:S02]  /*0c30*/  @!P0 LEA.HI R8, R9, 0xffffffca, RZ, 0xc ;  /* 0xffffffca09088811 */ /* 0x000fe400078f60ff */
[----:B------:R-:W-:-:S03]  /*0c40*/  LOP3.LUT R13, R10, 0x3ff00000, RZ, 0xfc, !PT ;  /* 0x3ff000000a0d7812 */ /* 0x000fc600078efcff */
[----:B------:R-:W-:Y:S01]  /*0c50*/  VIADD R9, R8, 0xfffffc01 ;  /* 0xfffffc0108097836 */ /* 0x000fe20000000000 */
[----:B------:R-:W-:-:S13]  /*0c60*/  ISETP.GE.U32.AND P1, PT, R13, 0x3ff6a09f, PT ;  /* 0x3ff6a09f0d00780c */ /* 0x000fda0003f26070 */
[----:B------:R-:W-:Y:S02]  /*0c70*/  @P1 VIADD R11, R13, 0xfff00000 ;  /* 0xfff000000d0b1836 */ /* 0x000fe40000000000 */
[----:B------:R-:W-:Y:S02]  /*0c80*/  @P1 VIADD R9, R8, 0xfffffc02 ;  /* 0xfffffc0208091836 */ /* 0x000fe40000000000 */
        /* <DEDUP_REMOVED lines=31> */
[----:B------:R-:W-:-:S03]  /*0e80*/  DFMA R12, R20, R18, UR6 ;  /* 0x00000006140c7e2b */ /* 0x000fc60008000012 */
[----:B------:R-:W-:Y:S02]  /*0e90*/  DMUL R14, R16, R14 ;  /* 0x0000000e100e7228 */ /* 0x000fe40000000000 */
[----:B------:R-:W-:-:S03]  /*0ea0*/  DMUL R16, R10, R10 ;  /* 0x0000000a0a107228 */ /* 0x000fc60000000000 */
[----:B------:R-:W-:Y:S01]  /*0eb0*/  DADD R22, -R12, UR6 ;  /* 0x000000060c167e29 */ /* 0x000fe20008000100 */
[----:B------:R-:W-:Y:S01]  /*0ec0*/  UMOV UR6, 0xb9e7b0 ;  /* 0x00b9e7b000067882 */ /* 0x000fe20000000000 */
[----:B------:R-:W-:-:S06]  /*0ed0*/  UMOV UR7, 0x3c46a4cb ;  /* 0x3c46a4cb00077882 */ /* 0x000fcc0000000000 */
[----:B------:R-:W-:Y:S02]  /*0ee0*/  DFMA R22, R20, R18, R22 ;  /* 0x000000121416722b */ /* 0x000fe40000000016 */
[----:B------:R-:W-:Y:S01]  /*0ef0*/  DFMA R20, R10, R10, -R16 ;  /* 0x0000000a0a14722b */ /* 0x000fe20000000810 */
[----:B------:R-:W-:Y:S01]  /*0f00*/  VIADD R19, R15, 0x100000 ;  /* 0x001000000f137836 */ /* 0x000fe20000000000 */
[----:B------:R-:W-:-:S04]  /*0f10*/  MOV R18, R14 ;  /* 0x0000000e00127202 */ /* 0x000fc80000000f00 */
[----:B------:R-:W-:Y:S01]  /*0f20*/  DADD R22, R22, -UR6 ;  /* 0x8000000616167e29 */ /* 0x000fe20008000000 */
[----:B------:R-:W-:Y:S01]  /*0f30*/  UMOV UR6, 0x80000000 ;  /* 0x8000000000067882 */ /* 0x000fe20000000000 */
[C---:B------:R-:W-:Y:S01]  /*0f40*/  DFMA R18, R10.reuse, R18, R20 ;  /* 0x000000120a12722b */ /* 0x040fe20000000014 */
[----:B------:R-:W-:Y:S01]  /*0f50*/  UMOV UR7, 0x43300000 ;  /* 0x4330000000077882 */ /* 0x000fe20000000000 */
[----:B------:R-:W-:-:S08]  /*0f60*/  DMUL R20, R10, R16 ;  /* 0x000000100a147228 */ /* 0x000fd00000000000 */
[----:B------:R-:W-:-:S08]  /*0f70*/  DFMA R24, R10, R16, -R20 ;  /* 0x000000100a18722b */ /* 0x000fd00000000814 */
        /* <DEDUP_REMOVED lines=15> */
[----:B------:R-:W-:-:S08]  /*1070*/  DADD R10, R12, R10 ;  /* 0x000000000c0a7229 */ /* 0x000fd0000000000a */
        /* <DEDUP_REMOVED lines=8> */
[----:B------:R-:W-:-:S06]  /*1100*/  DFMA R8, R10, UR6, R12 ;  /* 0x000000060a087c2b */ /* 0x000fcc000800000c */
[----:B------:R-:W-:Y:S02]  /*1110*/  DADD R18, R14, R18 ;  /* 0x000000000e127229 */ /* 0x000fe40000000012 */
[----:B------:R-:W-:-:S08]  /*1120*/  DFMA R16, R10, -UR6, R8 ;  /* 0x800000060a107c2b */ /* 0x000fd00008000008 */
[----:B------:R-:W-:-:S08]  /*1130*/  DADD R16, -R12, R16 ;  /* 0x000000000c107229 */ /* 0x000fd00000000110 */
[----:B------:R-:W-:-:S08]  /*1140*/  DADD R16, R18, -R16 ;  /* 0x0000000012107229 */ /* 0x000fd00000000810 */
[----:B------:R-:W-:-:S08]  /*1150*/  DFMA R16, R10, UR8, R16 ;  /* 0x000000080a107c2b */ /* 0x000fd00008000010 */
[----:B------:R-:W-:-:S08]  /*1160*/  DADD R10, R8, R16 ;  /* 0x00000000080a7229 */ /* 0x000fd00000000010 */
[----:B------:R-:W-:Y:S02]  /*1170*/  DADD R8, R8, -R10 ;  /* 0x0000000008087229 */ /* 0x000fe4000000080a */
[----:B------:R-:W-:-:S06]  /*1180*/  DMUL R12, R10, 2 ;  /* 0x400000000a0c7828 */ /* 0x000fcc0000000000 */
[----:B------:R-:W-:Y:S02]  /*1190*/  DADD R16, R16, R8 ;  /* 0x0000000010107229 */ /* 0x000fe40000000008 */
[----:B------:R-:W-:Y:S01]  /*11a0*/  DFMA R10, R10, 2, -R12 ;  /* 0x400000000a0a782b */ /* 0x000fe2000000080c */
[----:B------:R-:W-:Y:S01]  /*11b0*/  MOV R8, 0x652b82fe ;  /* 0x652b82fe00087802 */ /* 0x000fe20000000f00 */
[----:B------:R-:W-:-:S06]  /*11c0*/  IMAD.MOV.U32 R9, RZ, RZ, 0x3ff71547 ;  /* 0x3ff71547ff097424 */ /* 0x000fcc00078e00ff */
[----:B------:R-:W-:-:S08]  /*11d0*/  DFMA R16, R16, 2, R10 ;  /* 0x400000001010782b */ /* 0x000fd0000000000a */
        /* <DEDUP_REMOVED lines=56> */
.L_x_153:
[----:B------:R-:W-:Y:S01]  /*1560*/  DFMA R16, R16, R12, R12 ;  /* 0x0000000c1010722b */ /* 0x000fe2000000000c */
[----:B------:R-:W-:Y:S01]  /*1570*/  IMAD.MOV.U32 R8, RZ, RZ, R0 ;  /* 0x000000ffff087224 */ /* 0x000fe200078e0000 */
[----:B------:R-:W-:Y:S01]  /*1580*/  DSETP.NEU.AND P0, PT, |R12|, +INF , PT ;  /* 0x7ff000000c00742a */ /* 0x000fe20003f0d200 */
[----:B------:R-:W-:-:S07]  /*1590*/  IMAD.MOV.U32 R9, RZ, RZ, 0x0 ;  /* 0x00000000ff097424 */ /* 0x000fce00078e00ff */
[----:B------:R-:W-:Y:S02]  /*15a0*/  FSEL R10, R12, R16, !P0 ;  /* 0x000000100c0a7208 */ /* 0x000fe40004000000 */
[----:B------:R-:W-:Y:S01]  /*15b0*/  FSEL R11, R13, R17, !P0 ;  /* 0x000000110d0b7208 */ /* 0x000fe20004000000 */
[----:B------:R-:W-:Y:S06]  /*15c0*/  RET.REL.NODEC R8 `(normal_kl_back) ;  /* 0xffffffe8088c7950 */ /* 0x000fec0003c3ffff */
.L_x_154:
        /* <DEDUP_REMOVED lines=11> */
.L_x_181:


//--------------------- .text.normal_kl           --------------------------
	.section	.text.normal_kl,"ax",@progbits
	.align	128
        .global         normal_kl
        .type           normal_kl,@function
        .size           normal_kl,(.L_x_183 - normal_kl)
        .other          normal_kl,@"STO_CUDA_ENTRY STV_DEFAULT"
normal_kl:
.text.normal_kl:
        /* <DEDUP_REMOVED lines=14> */
[----:B------:R-:W3:Y:S08]  /*00e0*/  LDC.64 R6, c[0x0][0x388] ;  /* 0x0000e200ff067b82 */ /* 0x000ef00000000a00 */
[----:B------:R-:W4:Y:S01]  /*00f0*/  LDC.64 R8, c[0x0][0x398] ;  /* 0x0000e600ff087b82 */ /* 0x000f220000000a00 */
[----:B0-----:R-:W-:-:S06]  /*0100*/  IMAD.WIDE R10, R2, 0x4, R10 ;  /* 0x00000004020a7825 */ /* 0x001fcc00078e020a */
[----:B-1----:R-:W4:Y:S01]  /*0110*/  LDG.E R10, desc[UR6][R10.64] ;  /* 0x000000060a0a7981 */ /* 0x002f22000c1e1900 */
[----:B--2---:R-:W-:-:S06]  /*0120*/  IMAD.WIDE R12, R2, 0x4, R12 ;  /* 0x00000004020c7825 */ /* 0x004fcc00078e020c */
[----:B------:R-:W2:Y:S01]  /*0130*/  LDG.E R13, desc[UR6][R12.64] ;  /* 0x000000060c0d7981 */ /* 0x000ea2000c1e1900 */
[----:B---3--:R-:W-:-:S05]  /*0140*/  IMAD.WIDE R6, R2, 0x4, R6 ;  /* 0x0000000402067825 */ /* 0x008fca00078e0206 */
[----:B------:R0:W5:Y:S01]  /*0150*/  LDG.E R3, desc[UR6][R6.64] ;  /* 0x0000000606037981 */ /* 0x000162000c1e1900 */
[----:B----4-:R-:W-:-:S05]  /*0160*/  IMAD.WIDE R8, R2, 0x4, R8 ;  /* 0x0000000402087825 */ /* 0x010fca00078e0208 */
[----:B------:R0:W5:Y:S01]  /*0170*/  LDG.E R26, desc[UR6][R8.64] ;  /* 0x00000006081a7981 */ /* 0x000162000c1e1900 */
[----:B------:R-:W-:Y:S01]  /*0180*/  BSSY.RECONVERGENT B0, `(.L_x_155) ;  /* 0x0000005000007945 */ /* 0x000fe20003800200 */
[----:B------:R-:W-:Y:S01]  /*0190*/  MOV R0, 0x1d0 ;  /* 0x000001d000007802 */ /* 0x000fe20000000f00 */
[----:B--2---:R-:W-:-:S04]  /*01a0*/  FADD R27, R10, -R13 ;  /* 0x8000000d0a1b7221 */ /* 0x004fc80000000000 */
[----:B------:R0:W1:Y:S03]  /*01b0*/  F2F.F64.F32 R4, R27 ;  /* 0x0000001b00047310 */ /* 0x0000660000201800 */
[----:B01---5:R-:W-:Y:S05]  /*01c0*/  CALL.REL.NOINC `($normal_kl$__internal_accurate_pow) ;  /* 0x0000000c007c7944 */ /* 0x023fea0003c00000 */
[----:B------:R-:W-:Y:S05]  /*01d0*/  BSYNC.RECONVERGENT B0 ;  /* 0x0000000000007941 */ /* 0x000fea0003800200 */
.L_x_155:
[----:B------:R-:W0:Y:S01]  /*01e0*/  MUFU.RCP64H R15, 2 ;  /* 0x40000000000f7908 */ /* 0x000e220000001800 */
[----:B------:R-:W-:Y:S01]  /*01f0*/  IMAD.MOV.U32 R8, RZ, RZ, 0x0 ;  /* 0x00000000ff087424 */ /* 0x000fe200078e00ff */
[----:B------:R-:W-:Y:S01]  /*0200*/  FSETP.NEU.AND P0, PT, R27, RZ, PT ;  /* 0x000000ff1b00720b */ /* 0x000fe20003f0d000 */
[----:B------:R-:W-:Y:S01]  /*0210*/  IMAD.MOV.U32 R9, RZ, RZ, 0x40000000 ;  /* 0x40000000ff097424 */ /* 0x000fe200078e00ff */
[----:B------:R-:W-:Y:S01]  /*0220*/  BSSY.RECONVERGENT B0, `(.L_x_156) ;  /* 0x0000015000007945 */ /* 0x000fe20003800200 */
[----:B------:R-:W-:-:S10]  /*0230*/  IMAD.MOV.U32 R14, RZ, RZ, RZ ;  /* 0x000000ffff0e7224 */ /* 0x000fd400078e00ff */
[----:B------:R-:W-:Y:S01]  /*0240*/  @!P0 CS2R R6, SRZ ;  /* 0x0000000000068805 */ /* 0x000fe2000001ff00 */
[----:B0-----:R-:W-:-:S08]  /*0250*/  DFMA R8, R14, -R8, 1 ;  /* 0x3ff000000e08742b */ /* 0x001fd00000000808 */
[----:B------:R-:W-:-:S08]  /*0260*/  DFMA R8, R8, R8, R8 ;  /* 0x000000080808722b */ /* 0x000fd00000000008 */
[----:B------:R-:W-:Y:S02]  /*0270*/  DFMA R14, R14, R8, R14 ;  /* 0x000000080e0e722b */ /* 0x000fe4000000000e */
[----:B------:R-:W-:-:S06]  /*0280*/  DADD R8, R4, 2 ;  /* 0x4000000004087429 */ /* 0x000fcc0000000000 */
[----:B------:R-:W-:-:S04]  /*0290*/  DMUL R10, RZ, R14 ;  /* 0x0000000eff0a7228 */ /* 0x000fc80000000000 */
[----:B------:R-:W-:Y:S01]  /*02a0*/  LOP3.LUT R8, R9, 0x7ff00000, RZ, 0xc0, !PT ;  /* 0x7ff0000009087812 */ /* 0x000fe200078ec0ff */
[----:B------:R-:W-:-:S03]  /*02b0*/  IMAD.MOV.U32 R9, RZ, RZ, 0x3ed0ee25 ;  /* 0x3ed0ee25ff097424 */ /* 0x000fc600078e00ff */
[----:B------:R-:W-:Y:S01]  /*02c0*/  ISETP.NE.AND P1, PT, R8, 0x7ff00000, PT ;  /* 0x7ff000000800780c */ /* 0x000fe20003f25270 */
[----:B------:R-:W-:Y:S01]  /*02d0*/  DFMA R10, RZ, R14, R10 ;  /* 0x0000000eff0a722b */ /* 0x000fe2000000000a */
[----:B------:R-:W-:-:S07]  /*02e0*/  IMAD.MOV.U32 R8, RZ, RZ, -0x748574fc ;  /* 0x8b7a8b04ff087424 */ /* 0x000fce00078e00ff */
[----:B------:R-:W-:-:S04]  /*02f0*/  DMUL R12, R10, R10 ;  /* 0x0000000a0a0c7228 */ /* 0x000fc80000000000 */
[----:B------:R-:W-:Y:S07]  /*0300*/  @P1 BRA `(.L_x_157) ;  /* 0x0000000000181947 */ /* 0x000fee0003800000 */
[----:B------:R-:W-:-:S13]  /*0310*/  FSETP.NAN.AND P0, PT, R27, R27, PT ;  /* 0x0000001b1b00720b */ /* 0x000fda0003f08000 */
[----:B------:R-:W-:Y:S01]  /*0320*/  @P0 DADD R6, R4, 2 ;  /* 0x4000000004060429 */ /* 0x000fe20000000000 */
[----:B------:R-:W-:Y:S10]  /*0330*/  @P0 BRA `(.L_x_157) ;  /* 0x00000000000c0947 */ /* 0x000ff40003800000 */
[----:B------:R-:W-:-:S14]  /*0340*/  DSETP.NEU.AND P0, PT, |R4|, +INF , PT ;  /* 0x7ff000000400742a */ /* 0x000fdc0003f0d200 */
[----:B------:R-:W-:Y:S01]  /*0350*/  @!P0 IMAD.MOV.U32 R6, RZ, RZ, 0x0 ;  /* 0x00000000ff068424 */ /* 0x000fe200078e00ff */
[----:B------:R-:W-:-:S07]  /*0360*/  @!P0 MOV R7, 0x7ff00000 ;  /* 0x7ff0000000078802 */ /* 0x000fce0000000f00 */
.L_x_157:
[----:B------:R-:W-:Y:S05]  /*0370*/  BSYNC.RECONVERGENT B0 ;  /* 0x0000000000007941 */ /* 0x000fea0003800200 */
.L_x_156:
[----:B------:R-:W-:Y:S01]  /*0380*/  UMOV UR4, 0x3ae80f1e ;  /* 0x3ae80f1e00047882 */ /* 0x000fe20000000000 */
[----:B------:R-:W-:Y:S01]  /*0390*/  UMOV UR5, 0x3eb1380b ;  /* 0x3eb1380b00057882 */ /* 0x000fe20000000000 */
[----:B------:R-:W-:Y:S01]  /*03a0*/  UMOV UR8, 0x923be72d ;  /* 0x923be72d00087882 */ /* 0x000fe20000000000 */
[C---:B------:R-:W-:Y:S01]  /*03b0*/  DFMA R4, R12.reuse, UR4, R8 ;  /* 0x000000040c047c2b */ /* 0x040fe20008000008 */
[----:B------:R-:W-:Y:S01]  /*03c0*/  UMOV UR4, 0x9f02676f ;  /* 0x9f02676f00047882 */ /* 0x000fe20000000000 */
[----:B------:R-:W-:Y:S01]  /*03d0*/  UMOV UR5, 0x3ef3b266 ;  /* 0x3ef3b26600057882 */ /* 0x000fe20000000000 */
[----:B------:R-:W-:Y:S01]  /*03e0*/  UMOV UR9, 0x3f624924 ;  /* 0x3f62492400097882 */ /* 0x000fe20000000000 */
[----:B------:R-:W-:Y:S01]  /*03f0*/  DADD R16, RZ, -R10 ;  /* 0x00000000ff107229 */ /* 0x000fe2000000080a */
[----:B------:R-:W-:Y:S01]  /*0400*/  FADD R0, R3, -R26 ;  /* 0x8000001a03007221 */ /* 0x000fe20000000000 */
[----:B------:R-:W-:Y:S01]  /*0410*/  FSETP.NEU.AND P0, PT, R27, 1, PT ;  /* 0x3f8000001b00780b */ /* 0x000fe20003f0d000 */
[----:B------:R-:W-:Y:S01]  /*0420*/  BSSY.RECONVERGENT B0, `(.L_x_158) ;  /* 0x0000056000007945 */ /* 0x000fe20003800200 */
[----:B------:R-:W-:Y:S01]  /*0430*/  DFMA R4, R12, R4, UR4 ;  /* 0x000000040c047e2b */ /* 0x000fe20008000004 */
[----:B------:R-:W-:Y:S01]  /*0440*/  UMOV UR4, 0xa9ab0956 ;  /* 0xa9ab095600047882 */ /* 0x000fe20000000000 */
[----:B------:R-:W-:-:S02]  /*0450*/  UMOV UR5, 0x3f1745cb ;  /* 0x3f1745cb00057882 */ /* 0x000fc40000000000 */
[----:B------:R-:W-:-:S04]  /*0460*/  DADD R18, R16, R16 ;  /* 0x0000000010127229 */ /* 0x000fc80000000010 */
[----:B------:R-:W-:Y:S01]  /*0470*/  DFMA R4, R12, R4, UR4 ;  /* 0x000000040c047e2b */ /* 0x000fe20008000004 */
[----:B------:R-:W-:Y:S01]  /*0480*/  UMOV UR4, 0x2d1b5154 ;  /* 0x2d1b515400047882 */ /* 0x000fe20000000000 */
[----:B------:R-:W-:Y:S02]  /*0490*/  UMOV UR5, 0x3f3c71c7 ;  /* 0x3f3c71c700057882 */ /* 0x000fe40000000000 */
[----:B------:R-:W-:-:S04]  /*04a0*/  DFMA R20, RZ, -R10, R18 ;  /* 0x8000000aff14722b */ /* 0x000fc80000000012 */
[----:B------:R-:W-:Y:S01]  /*04b0*/  DFMA R4, R12, R4, UR4 ;  /* 0x000000040c047e2b */ /* 0x000fe20008000004 */
[----:B------:R-:W-:Y:S01]  /*04c0*/  UMOV UR4, 0x40000000 ;  /* 0x4000000000047882 */ /* 0x000fe20000000000 */
[----:B------:R-:W-:Y:S01]  /*04d0*/  UMOV UR5, 0x43300000 ;  /* 0x4330000000057882 */ /* 0x000fe20000000000 */
[----:B------:R-:W-:Y:S01]  /*04e0*/  ULEA.HI UR4, UR4, 0xfffffc01, URZ, 0xc ;  /* 0xfffffc0104047891 */ /* 0x000fe2000f8f60ff */
[----:B------:R-:W-:-:S03]  /*04f0*/  DMUL R14, R14, R20 ;  /* 0x000000140e0e7228 */ /* 0x000fc60000000000 */
[----:B------:R-:W-:Y:S01]  /*0500*/  ULOP3.LUT UR4, UR4, 0x80000000, URZ, 0x3c, !UPT ;  /* 0x8000000004047892 */ /* 0x000fe2000f8e3cff */
[----:B------:R-:W-:Y:S01]  /*0510*/  DFMA R8, R12, R4, UR8 ;  /* 0x000000080c087e2b */ /* 0x000fe20008000004 */
[----:B------:R-:W-:Y:S01]  /*0520*/  UMOV UR8, 0x9999a3c4 ;  /* 0x9999a3c400087882 */ /* 0x000fe20000000000 */
[----:B------:R-:W-:Y:S01]  /*0530*/  IMAD.MOV.U32 R4, RZ, RZ, -0x80000000 ;  /* 0x80000000ff047424 */ /* 0x000fe200078e00ff */
[----:B------:R-:W-:Y:S01]  /*0540*/  UMOV UR9, 0x3f899999 ;  /* 0x3f89999900097882 */ /* 0x000fe20000000000 */
[----:B------:R-:W-:-:S04]  /*0550*/  IMAD.MOV.U32 R5, RZ, RZ, 0x43300000 ;  /* 0x43300000ff057424 */ /* 0x000fc800078e00ff */
[----:B------:R-:W-:Y:S01]  /*0560*/  DFMA R16, R12, R8, UR8 ;  /* 0x000000080c107e2b */ /* 0x000fe20008000008 */
[----:B------:R-:W-:Y:S01]  /*0570*/  UMOV UR8, 0xfefa39ef ;  /* 0xfefa39ef00087882 */ /* 0x000fe20000000000 */
[----:B------:R-:W-:Y:S01]  /*0580*/  DADD R4, -R4, UR4 ;  /* 0x0000000404047e29 */ /* 0x000fe20008000100 */
[----:B------:R-:W-:Y:S01]  /*0590*/  UMOV UR9, 0x3fe62e42 ;  /* 0x3fe62e4200097882 */ /* 0x000fe20000000000 */
[----:B------:R-:W-:Y:S01]  /*05a0*/  UMOV UR4, 0x55555554 ;  /* 0x5555555400047882 */ /* 0x000fe20000000000 */
[----:B------:R-:W-:-:S03]  /*05b0*/  UMOV UR5, 0x3fb55555 ;  /* 0x3fb5555500057882 */ /* 0x000fc60000000000 */
[----:B------:R-:W-:Y:S01]  /*05c0*/  DFMA R18, R12, R16, UR4 ;  /* 0x000000040c127e2b */ /* 0x000fe20008000010 */
[----:B------:R-:W-:Y:S01]  /*05d0*/  UMOV UR4, 0xfefa39ef ;  /* 0xfefa39ef00047882 */ /* 0x000fe20000000000 */
[----:B------:R-:W-:Y:S01]  /*05e0*/  DFMA R8, R4, UR8, R10 ;  /* 0x0000000804087c2b */ /* 0x000fe2000800000a */
[----:B------:R-:W-:-:S05]  /*05f0*/  UMOV UR5, 0x3fe62e42 ;  /* 0x3fe62e4200057882 */ /* 0x000fca0000000000 */
[----:B------:R-:W-:Y:S02]  /*0600*/  DMUL R18, R12, R18 ;  /* 0x000000120c127228 */ /* 0x000fe40000000000 */
[----:B------:R-:W-:Y:S01]  /*0610*/  DFMA R16, R4, -UR4, R8 ;  /* 0x8000000404107c2b */ /* 0x000fe20008000008 */
[----:B------:R-:W-:Y:S01]  /*0620*/  IMAD.MOV.U32 R13, RZ, RZ, 0x3bbb989d ;  /* 0x3bbb989dff0d7424 */ /* 0x000fe200078e00ff */
[----:B------:R-:W-:Y:S01]  /*0630*/  UMOV UR4, 0x3b39803f ;  /* 0x3b39803f00047882 */ /* 0x000fe20000000000 */
[----:B------:R-:W-:Y:S02]  /*0640*/  UMOV UR5, 0x3c7abc9e ;  /* 0x3c7abc9e00057882 */ /* 0x000fe40000000000 */
[-C--:B------:R-:W-:Y:S01]  /*0650*/  FFMA.SAT R12, R0, R13.reuse, 0.5 ;  /* 0x3f000000000c7423 */ /* 0x080fe2000000200d */
[C---:B------:R-:W-:Y:S01]  /*0660*/  DFMA R14, R10.reuse, R18, R14 ;  /* 0x000000120a0e722b */ /* 0x040fe2000000000e */
[----:B------:R-:W-:Y:S01]  /*0670*/  FFMA.SAT R13, R26, -R13, 0.5 ;  /* 0x3f0000001a0d7423 */ /* 0x000fe2000000280d */
[----:B------:R-:W-:Y:S01]  /*0680*/  DADD R16, -R10, R16 ;  /* 0x000000000a107229 */ /* 0x000fe20000000110 */
[----:B------:R-:W-:Y:S01]  /*0690*/  IMAD.MOV.U32 R19, RZ, RZ, 0x437c0000 ;  /* 0x437c0000ff137424 */ /* 0x000fe200078e00ff */
[----:B------:R0:W1:Y:S03]  /*06a0*/  F2F.F64.F32 R10, R26 ;  /* 0x0000001a000a7310 */ /* 0x0000660000201800 */
[----:B------:R-:W-:-:S03]  /*06b0*/  FFMA.RM R12, R12, R19, 12582913 ;  /* 0x4b4000010c0c7423 */ /* 0x000fc60000004013 */
[----:B------:R-:W-:Y:S01]  /*06c0*/  DADD R16, R14, -R16 ;  /* 0x000000000e107229 */ /* 0x000fe20000000810 */
[----:B------:R-:W-:-:S04]  /*06d0*/  FADD R15, R12, -12583039 ;  /* 0xcb40007f0c0f7421 */ /* 0x000fc80000000000 */
[----:B------:R-:W-:-:S03]  /*06e0*/  FFMA R15, R0, 1.4426950216293334961, -R15 ;  /* 0x3fb8aa3b000f7823 */ /* 0x000fc6000000080f */
[----:B------:R-:W-:Y:S01]  /*06f0*/  DFMA R16, R4, UR4, R16 ;  /* 0x0000000404107c2b */ /* 0x000fe20008000010 */
[----:B------:R-:W-:Y:S01]  /*0700*/  FFMA R18, R0, 1.925963033500011079e-08, R15 ;  /* 0x32a5706000127823 */ /* 0x000fe2000000000f */
[----:B------:R-:W-:Y:S01]  /*0710*/  FFMA.RM R0, R13, R19, 12582913 ;  /* 0x4b4000010d007423 */ /* 0x000fe20000004013 */
[----:B------:R-:W-:Y:S02]  /*0720*/  IMAD.SHL.U32 R15, R12, 0x800000, RZ ;  /* 0x008000000c0f7824 */ /* 0x000fe400078e00ff */
[----:B------:R-:W-:Y:S02]  /*0730*/  IMAD.MOV.U32 R4, RZ, RZ, 0x1 ;  /* 0x00000001ff047424 */ /* 0x000fe400078e00ff */
[C---:B------:R-:W-:Y:S01]  /*0740*/  FADD R5, R0.reuse, -12583039 ;  /* 0xcb40007f00057421 */ /* 0x040fe20000000000 */
[----:B------:R-:W-:Y:S01]  /*0750*/  DADD R8, R8, R16 ;  /* 0x0000000008087229 */ /* 0x000fe20000000010 */
[----:B------:R-:W2:Y:S01]  /*0760*/  MUFU.EX2 R18, R18 ;  /* 0x0000001200127308 */ /* 0x000ea20000000800 */
[----:B------:R-:W-:Y:S01]  /*0770*/  SHF.L.U32 R0, R0, 0x17, RZ ;  /* 0x0000001700007819 */ /* 0x000fe200000006ff */
[----:B------:R-:W-:-:S04]  /*0780*/  FFMA R13, R26, -1.4426950216293334961, -R5 ;  /* 0xbfb8aa3b1a0d7823 */ /* 0x000fc80000000805 */
[----:B0-----:R-:W-:Y:S02]  /*0790*/  FFMA R26, R26, -1.925963033500011079e-08, R13 ;  /* 0xb2a570601a1a7823 */ /* 0x001fe4000000000d */
[----:B------:R-:W0:Y:S08]  /*07a0*/  MUFU.RCP64H R5, R9 ;  /* 0x0000000900057308 */ /* 0x000e300000001800 */
[----:B------:R-:W3:Y:S01]  /*07b0*/  MUFU.EX2 R19, R26 ;  /* 0x0000001a00137308 */ /* 0x000ee20000000800 */
[----:B--2---:R-:W-:Y:S01]  /*07c0*/  FMUL R20, R18, R15 ;  /* 0x0000000f12147220 */ /* 0x004fe20000400000 */
[----:B-1----:R-:W-:-:S06]  /*07d0*/  DADD R14, R10, -1 ;  /* 0xbff000000a0e7429 */ /* 0x002fcc0000000000 */
[----:B------:R-:W1:Y:S01]  /*07e0*/  F2F.F64.F32 R12, R3 ;  /* 0x00000003000c7310 */ /* 0x000e620000201800 */
[----:B0-----:R-:W-:-:S07]  /*07f0*/  DFMA R16, -R8, R4, 1 ;  /* 0x3ff000000810742b */ /* 0x001fce0000000104 */
[----:B------:R-:W0:Y:S01]  /*0800*/  F2F.F64.F32 R10, R20 ;  /* 0x00000014000a7310 */ /* 0x000e220000201800 */
[----:B---3--:R-:W-:Y:S01]  /*0810*/  FMUL R0, R0, R19 ;  /* 0x0000001300007220 */ /* 0x008fe20000400000 */
[----:B------:R-:W-:Y:S02]  /*0820*/  DFMA R16, R16, R16, R16 ;  /* 0x000000101010722b */ /* 0x000fe40000000010 */
[----:B-1----:R-:W-:-:S04]  /*0830*/  DADD R14, -R12, R14 ;  /* 0x000000000c0e7229 */ /* 0x002fc8000000010e */
[----:B------:R-:W1:Y:S02]  /*0840*/  F2F.F64.F32 R12, R0 ;  /* 0x00000000000c7310 */ /* 0x000e640000201800 */
[----:B------:R-:W-:Y:S01]  /*0850*/  DFMA R16, R4, R16, R4 ;  /* 0x000000100410722b */ /* 0x000fe20000000004 */
[----:B------:R-:W-:Y:S02]  /*0860*/  FSEL R4, R6, RZ, P0 ;  /* 0x000000ff06047208 */ /* 0x000fe40000000000 */
[----:B------:R-:W-:Y:S01]  /*0870*/  FSEL R5, R7, 1.875, P0 ;  /* 0x3ff0000007057808 */ /* 0x000fe20000000000 */
[----:B0-----:R-:W-:-:S08]  /*0880*/  DADD R10, R10, R14 ;  /* 0x000000000a0a7229 */ /* 0x001fd0000000000e */
[----:B-1----:R-:W-:Y:S02]  /*0890*/  DFMA R10, R12, R4, R10 ;  /* 0x000000040c0a722b */ /* 0x002fe4000000000a */
[----:B------:R-:W-:-:S06]  /*08a0*/  DFMA R4, -R8, R16, 1 ;  /* 0x3ff000000804742b */ /* 0x000fcc0000000110 */
[----:B------:R-:W-:Y:S02]  /*08b0*/  DMUL R10, R10, 0.5 ;  /* 0x3fe000000a0a7828 */ /* 0x000fe40000000000 */
[----:B------:R-:W-:-:S08]  /*08c0*/  DFMA R4, R16, R4, R16 ;  /* 0x000000041004722b */ /* 0x000fd00000000010 */
[----:B------:R-:W-:Y:S01]  /*08d0*/  DMUL R6, R10, R4 ;  /* 0x000000040a067228 */ /* 0x000fe20000000000 */
[----:B------:R-:W-:-:S07]  /*08e0*/  FSETP.GEU.AND P1, PT, |R11|, 6.5827683646048100446e-37, PT ;  /* 0x036000000b00780b */ /* 0x000fce0003f2e200 */
[----:B------:R-:W-:-:S08]  /*08f0*/  DFMA R12, -R8, R6, R10 ;  /* 0x00000006080c722b */ /* 0x000fd0000000010a */
[----:B------:R-:W-:-:S10]  /*0900*/  DFMA R4, R4, R12, R6 ;  /* 0x0000000c0404722b */ /* 0x000fd40000000006 */
[----:B------:R-:W-:-:S05]  /*0910*/  FFMA R0, RZ, R9, R5 ;  /* 0x00000009ff007223 */ /* 0x000fca0000000005 */
[----:B------:R-:W-:-:S13]  /*0920*/  FSETP.GT.AND P0, PT, |R0|, 1.469367938527859385e-39, PT ;  /* 0x001000000000780b */ /* 0x000fda0003f04200 */
[----:B------:R-:W-:Y:S05]  /*0930*/  @P0 BRA P1, `(.L_x_159) ;  /* 0x0000000000100947 */ /* 0x000fea0000800000 */
[----:B------:R-:W-:-:S07]  /*0940*/  MOV R0, 0x960 ;  /* 0x0000096000007802 */ /* 0x000fce0000000f00 */
[----:B------:R-:W-:Y:S05]  /*0950*/  CALL.REL.NOINC `($__internal_7_$__cuda_sm20_div_rn_f64_full) ;  /* 0x0000000000207944 */ /* 0x000fea0003c00000 */
[----:B------:R-:W-:Y:S02]  /*0960*/  IMAD.MOV.U32 R4, RZ, RZ, R12 ;  /* 0x000000ffff047224 */ /* 0x000fe400078e000c */
[----:B------:R-:W-:-:S07]  /*0970*/  IMAD.MOV.U32 R5, RZ, RZ, R13 ;  /* 0x000000ffff057224 */ /* 0x000fce00078e000d */
.L_x_159:
[----:B------:R-:W-:Y:S05]  /*0980*/  BSYNC.RECONVERGENT B0 ;  /* 0x0000000000007941 */ /* 0x000fea0003800200 */
.L_x_158:
[----:B------:R-:W0:Y:S01]  /*0990*/  LDC.64 R6, c[0x0][0x3a0] ;  /* 0x0000e800ff067b82 */ /* 0x000e220000000a00 */
[----:B------:R-:W1:Y:S01]  /*09a0*/  F2F.F32.F64 R5, R4 ;  /* 0x0000000400057310 */ /* 0x000e620000301000 */
[----:B0-----:R-:W-:-:S05]  /*09b0*/  IMAD.WIDE R2, R2, 0x4, R6 ;  /* 0x0000000402027825 */ /* 0x001fca00078e0206 */
[----:B-1----:R-:W-:Y:S01]  /*09c0*/  STG.E desc[UR6][R2.64], R5 ;  /* 0x0000000502007986 */ /* 0x002fe2000c101906 */
[----:B------:R-:W-:Y:S05]  /*09d0*/  EXIT ;  /* 0x000000000000794d */ /* 0x000fea0003800000 */
        .weak           $__internal_7_$__cuda_sm20_div_rn_f64_full
        .type           $__internal_7_$__cuda_sm20_div_rn_f64_full,@function
        .size           $__internal_7_$__cuda_sm20_div_rn_f64_full,($normal_kl$__internal_accurate_pow - $__internal_7_$__cuda_sm20_div_rn_f64_full)
$__internal_7_$__cuda_sm20_div_rn_f64_full:
[C---:B------:R-:W-:Y:S01]  /*09e0*/  FSETP.GEU.AND P0, PT, |R9|.reuse, 1.469367938527859385e-39, PT ;  /* 0x001000000900780b */ /* 0x040fe20003f0e200 */
[----:B------:R-:W-:Y:S01]  /*09f0*/  IMAD.MOV.U32 R6, RZ, RZ, R8 ;  /* 0x000000ffff067224 */ /* 0x000fe200078e0008 */
[----:B------:R-:W-:Y:S01]  /*0a00*/  LOP3.LUT R4, R9, 0x800fffff, RZ, 0xc0, !PT ;  /* 0x800fffff09047812 */ /* 0x000fe200078ec0ff */
[----:B------:R-:W-:Y:S01]  /*0a10*/  IMAD.MOV.U32 R7, RZ, RZ, R9 ;  /* 0x000000ffff077224 */ /* 0x000fe200078e0009 */
[C---:B------:R-:W-:Y:S01]  /*0a20*/  FSETP.GEU.AND P2, PT, |R11|.reuse, 1.469367938527859385e-39, PT ;  /* 0x001000000b00780b */ /* 0x040fe20003f4e200 */
[----:B------:R-:W-:Y:S01]  /*0a30*/  IMAD.MOV.U32 R16, RZ, RZ, 0x1 ;  /* 0x00000001ff107424 */ /* 0x000fe200078e00ff */
[----:B------:R-:W-:Y:S01]  /*0a40*/  LOP3.LUT R5, R4, 0x3ff00000, RZ, 0xfc, !PT ;  /* 0x3ff0000004057812 */ /* 0x000fe200078efcff */
[----:B------:R-:W-:Y:S01]  /*0a50*/  BSSY.RECONVERGENT B1, `(.L_x_160) ;  /* 0x0000053000017945 */ /* 0x000fe20003800200 */
[----:B------:R-:W-:Y:S02]  /*0a60*/  MOV R4, R8 ;  /* 0x0000000800047202 */ /* 0x000fe40000000f00 */
[----:B------:R-:W-:-:S02]  /*0a70*/  LOP3.LUT R3, R11, 0x7ff00000, RZ, 0xc0, !PT ;  /* 0x7ff000000b037812 */ /* 0x000fc400078ec0ff */
[----:B------:R-:W-:Y:S01]  /*0a80*/  LOP3.LUT R14, R9, 0x7ff00000, RZ, 0xc0, !PT ;  /* 0x7ff00000090e7812 */ /* 0x000fe200078ec0ff */
[----:B------:R-:W-:-:S03]  /*0a90*/  @!P0 DMUL R4, R6, 8.98846567431157953865e+307 ;  /* 0x7fe0000006048828 */ /* 0x000fc60000000000 */
[----:B------:R-:W-:Y:S02]  /*0aa0*/  ISETP.GE.U32.AND P1, PT, R3, R14, PT ;  /* 0x0000000e0300720c */ /* 0x000fe40003f26070 */
[----:B------:R-:W-:Y:S01]  /*0ab0*/  @!P2 LOP3.LUT R8, R7, 0x7ff00000, RZ, 0xc0, !PT ;  /* 0x7ff000000708a812 */ /* 0x000fe200078ec0ff */
[----:B------:R-:W0:Y:S03]  /*0ac0*/  MUFU.RCP64H R17, R5 ;  /* 0x0000000500117308 */ /* 0x000e260000001800 */
[----:B------:R-:W-:Y:S01]  /*0ad0*/  @!P2 ISETP.GE.U32.AND P3, PT, R3, R8, PT ;  /* 0x000000080300a20c */ /* 0x000fe20003f66070 */
[----:B------:R-:W-:Y:S01]  /*0ae0*/  IMAD.MOV.U32 R8, RZ, RZ, R10 ;  /* 0x000000ffff087224 */ /* 0x000fe200078e000a */
[----:B0-----:R-:W-:-:S08]  /*0af0*/  DFMA R12, R16, -R4, 1 ;  /* 0x3ff00000100c742b */ /* 0x001fd00000000804 */
[----:B------:R-:W-:Y:S01]  /*0b00*/  DFMA R18, R12, R12, R12 ;  /* 0x0000000c0c12722b */ /* 0x000fe2000000000c */
[----:B------:R-:W-:-:S05]  /*0b10*/  IMAD.MOV.U32 R12, RZ, RZ, 0x1ca00000 ;  /* 0x1ca00000ff0c7424 */ /* 0x000fca00078e00ff */
[C---:B------:R-:W-:Y:S02]  /*0b20*/  @!P2 SEL R13, R12.reuse, 0x63400000, !P3 ;  /* 0x634000000c0da807 */ /* 0x040fe40005800000 */
[----:B------:R-:W-:Y:S01]  /*0b30*/  DFMA R16, R16, R18, R16 ;  /* 0x000000121010722b */ /* 0x000fe20000000010 */
[----:B------:R-:W-:Y:S01]  /*0b40*/  SEL R9, R12, 0x63400000, !P1 ;  /* 0x634000000c097807 */ /* 0x000fe20004800000 */
[----:B------:R-:W-:Y:S01]  /*0b50*/  @!P2 IMAD.MOV.U32 R18, RZ, RZ, RZ ;  /* 0x000000ffff12a224 */ /* 0x000fe200078e00ff */
[--C-:B------:R-:W-:Y:S02]  /*0b60*/  @!P2 LOP3.LUT R13, R13, 0x80000000, R11.reuse, 0xf8, !PT ;  /* 0x800000000d0da812 */ /* 0x100fe400078ef80b */
[----:B------:R-:W-:Y:S02]  /*0b70*/  LOP3.LUT R9, R9, 0x800fffff, R11, 0xf8, !PT ;  /* 0x800fffff09097812 */ /* 0x000fe400078ef80b */
[----:B------:R-:W-:Y:S01]  /*0b80*/  @!P2 LOP3.LUT R19, R13, 0x100000, RZ, 0xfc, !PT ;  /* 0x001000000d13a812 */ /* 0x000fe200078efcff */
[----:B------:R-:W-:-:S05]  /*0b90*/  DFMA R20, R16, -R4, 1 ;  /* 0x3ff000001014742b */ /* 0x000fca0000000804 */
[----:B------:R-:W-:-:S03]  /*0ba0*/  @!P2 DFMA R8, R8, 2, -R18 ;  /* 0x400000000808a82b */ /* 0x000fc60000000812 */
[----:B------:R-:W-:Y:S01]  /*0bb0*/  DFMA R16, R16, R20, R16 ;  /* 0x000000141010722b */ /* 0x000fe20000000010 */
[----:B------:R-:W-:Y:S01]  /*0bc0*/  IMAD.MOV.U32 R21, RZ, RZ, R3 ;  /* 0x000000ffff157224 */ /* 0x000fe200078e0003 */
[----:B------:R-:W-:Y:S02]  /*0bd0*/  MOV R20, R14 ;  /* 0x0000000e00147202 */ /* 0x000fe40000000f00 */
[----:B------:R-:W-:-:S03]  /*0be0*/  @!P0 LOP3.LUT R20, R5, 0x7ff00000, RZ, 0xc0, !PT ;  /* 0x7ff0000005148812 */ /* 0x000fc600078ec0ff */
[----:B------:R-:W-:Y:S01]  /*0bf0*/  @!P2 LOP3.LUT R21, R9, 0x7ff00000, RZ, 0xc0, !PT ;  /* 0x7ff000000915a812 */ /* 0x000fe200078ec0ff */
[----:B------:R-:W-:Y:S01]  /*0c00*/  DMUL R18, R16, R8 ;  /* 0x0000000810127228 */ /* 0x000fe20000000000 */
[----:B------:R-:W-:-:S03]  /*0c10*/  VIADD R22, R20, 0xffffffff ;  /* 0xffffffff14167836 */ /* 0x000fc60000000000 */
[----:B------:R-:W-:-:S04]  /*0c20*/  VIADD R13, R21, 0xffffffff ;  /* 0xffffffff150d7836 */ /* 0x000fc80000000000 */
[----:B------:R-:W-:Y:S01]  /*0c30*/  DFMA R14, R18, -R4, R8 ;  /* 0x80000004120e722b */ /* 0x000fe20000000008 */
[----:B------:R-:W-:-:S04]  /*0c40*/  ISETP.GT.U32.AND P0, PT, R13, 0x7feffffe, PT ;  /* 0x7feffffe0d00780c */ /* 0x000fc80003f04070 */
[----:B------:R-:W-:-:S03]  /*0c50*/  ISETP.GT.U32.OR P0, PT, R22, 0x7feffffe, P0 ;  /* 0x7feffffe1600780c */ /* 0x000fc60000704470 */
[----:B------:R-:W-:-:S10]  /*0c60*/  DFMA R14, R16, R14, R18 ;  /* 0x0000000e100e722b */ /* 0x000fd40000000012 */
        /* <DEDUP_REMOVED lines=28> */
.L_x_161:
        /* <DEDUP_REMOVED lines=12> */
[----:B------:R-:W-:Y:S01]  /*0ef0*/  @!P0 IMAD.MOV.U32 R12, RZ, RZ, RZ ;  /* 0x000000ffff0c8224 */ /* 0x000fe200078e00ff */
[----:B------:R-:W-:-:S03]  /*0f00*/  @P0 MOV R12, RZ ;  /* 0x000000ff000c0202 */ /* 0x000fc60000000f00 */
[----:B------:R-:W-:Y:S01]  /*0f10*/  @P0 IMAD.MOV.U32 R13, RZ, RZ, R3 ;  /* 0x000000ffff0d0224 */ /* 0x000fe200078e0003 */
[----:B------:R-:W-:Y:S06]  /*0f20*/  BRA `(.L_x_162) ;  /* 0x0000000000147947 */ /* 0x000fec0003800000 */
.L_x_164:
[----:B------:R-:W-:Y:S01]  /*0f30*/  LOP3.LUT R13, R7, 0x80000, RZ, 0xfc, !PT ;  /* 0x00080000070d7812 */ /* 0x000fe200078efcff */
[----:B------:R-:W-:Y:S01]  /*0f40*/  IMAD.MOV.U32 R12, RZ, RZ, R6 ;  /* 0x000000ffff0c7224 */ /* 0x000fe200078e0006 */
[----:B------:R-:W-:Y:S06]  /*0f50*/  BRA `(.L_x_162) ;  /* 0x0000000000087947 */ /* 0x000fec0003800000 */
.L_x_163:
[----:B------:R-:W-:Y:S01]  /*0f60*/  LOP3.LUT R13, R11, 0x80000, RZ, 0xfc, !PT ;  /* 0x000800000b0d7812 */ /* 0x000fe200078efcff */
[----:B------:R-:W-:-:S07]  /*0f70*/  IMAD.MOV.U32 R12, RZ, RZ, R10 ;  /* 0x000000ffff0c7224 */ /* 0x000fce00078e000a */
.L_x_162:
[----:B------:R-:W-:Y:S05]  /*0f80*/  BSYNC.RECONVERGENT B1 ;  /* 0x0000000000017941 */ /* 0x000fea0003800200 */
.L_x_160:
[----:B------:R-:W-:Y:S02]  /*0f90*/  IMAD.MOV.U32 R4, RZ, RZ, R0 ;  /* 0x000000ffff047224 */ /* 0x000fe400078e0000 */
[----:B------:R-:W-:-:S04]  /*0fa0*/  IMAD.MOV.U32 R5, RZ, RZ, 0x0 ;  /* 0x00000000ff057424 */ /* 0x000fc800078e00ff */
[----:B------:R-:W-:Y:S05]  /*0fb0*/  RET.REL.NODEC R4 `(normal_kl) ;  /* 0xfffffff004107950 */ /* 0x000fea0003c3ffff */
        .type           $normal_kl$__internal_accurate_pow,@function
        .size           $normal_kl$__internal_accurate_pow,(.L_x_183 - $normal_kl$__internal_accurate_pow)
$normal_kl$__internal_accurate_pow:
        /* <DEDUP_REMOVED lines=8> */
[----:B------:R-:W-:Y:S02]  /*1040*/  ISETP.GT.U32.AND P0, PT, R7, 0xfffff, PT ;  /* 0x000fffff0700780c */ /* 0x000fe40003f04070 */
[----:B------:R-:W-:-:S11]  /*1050*/  MOV R10, R7 ;  /* 0x00000007000a7202 */ /* 0x000fd60000000f00 */
[----:B------:R-:W-:-:S10]  /*1060*/  @!P0 DMUL R8, R6, 1.80143985094819840000e+16 ;  /* 0x4350000006088828 */ /* 0x000fd40000000000 */
[----:B------:R-:W-:Y:S02]  /*1070*/  @!P0 IMAD.MOV.U32 R10, RZ, RZ, R9 ;  /* 0x000000ffff0a8224 */ /* 0x000fe400078e0009 */
[----:B------:R-:W-:-:S03]  /*1080*/  @!P0 IMAD.MOV.U32 R6, RZ, RZ, R8 ;  /* 0x000000ffff068224 */ /* 0x000fc600078e0008 */
[----:B------:R-:W-:Y:S01]  /*1090*/  LOP3.LUT R10, R10, 0x800fffff, RZ, 0xc0, !PT ;  /* 0x800fffff0a0a7812 */ /* 0x000fe200078ec0ff */
[----:B------:R-:W-:Y:S01]  /*10a0*/  IMAD.MOV.U32 R12, RZ, RZ, R6 ;  /* 0x000000ffff0c7224 */ /* 0x000fe200078e0006 */
[----:B------:R-:W-:Y:S02]  /*10b0*/  SHF.R.U32.HI R6, RZ, 0x14, R7 ;  /* 0x00000014ff067819 */ /* 0x000fe40000011607 */
[----:B------:R-:W-:Y:S02]  /*10c0*/  LOP3.LUT R13, R10, 0x3ff00000, RZ, 0xfc, !PT ;  /* 0x3ff000000a0d7812 */ /* 0x000fe400078efcff */
[----:B------:R-:W-:Y:S01]  /*10d0*/  @!P0 LEA.HI R6, R9, 0xffffffca, RZ, 0xc ;  /* 0xffffffca09068811 */ /* 0x000fe200078f60ff */
[----:B------:R-:W-:Y:S01]  /*10e0*/  IMAD.MOV.U32 R9, RZ, RZ, 0x43300000 ;  /* 0x43300000ff097424 */ /* 0x000fe200078e00ff */
[----:B------:R-:W-:Y:S02]  /*10f0*/  ISETP.GE.U32.AND P1, PT, R13, 0x3ff6a09f, PT ;  /* 0x3ff6a09f0d00780c */ /* 0x000fe40003f26070 */
[----:B------:R-:W-:-:S11]  /*1100*/  IADD3 R8, PT, PT, R6, -0x3ff, RZ ;  /* 0xfffffc0106087810 */ /* 0x000fd60007ffe0ff */
[----:B------:R-:W-:Y:S02]  /*1110*/  @P1 VIADD R11, R13, 0xfff00000 ;  /* 0xfff000000d0b1836 */ /* 0x000fe40000000000 */
[----:B------:R-:W-:Y:S02]  /*1120*/  @P1 VIADD R8, R6, 0xfffffc02 ;  /* 0xfffffc0206081836 */ /* 0x000fe40000000000 */
[----:B------:R-:W-:-:S03]  /*1130*/  @P1 IMAD.MOV.U32 R13, RZ, RZ, R11 ;  /* 0x000000ffff0d1224 */ /* 0x000fc600078e000b */
[----:B------:R-:W-:-:S03]  /*1140*/  LOP3.LUT R8, R8, 0x80000000, RZ, 0x3c, !PT ;  /* 0x8000000008087812 */ /* 0x000fc600078e3cff */
        /* <DEDUP_REMOVED lines=35> */
[----:B------:R-:W-:-:S03]  /*1380*/  UMOV UR5, 0x3c46a4cb ;  /* 0x3c46a4cb00057882 */ /* 0x000fc60000000000 */
[----:B------:R-:W-:-:S03]  /*1390*/  DMUL R24, R10, R16 ;  /* 0x000000100a187228 */ /* 0x000fc60000000000 */
[----:B------:R-:W-:Y:S02]  /*13a0*/  DFMA R18, R22, R18, R20 ;  /* 0x000000121612722b */ /* 0x000fe40000000014 */
[----:B------:R-:W-:Y:S01]  /*13b0*/  DFMA R20, R10, R10, -R16 ;  /* 0x0000000a0a14722b */ /* 0x000fe20000000810 */
[----:B------:R-:W-:Y:S02]  /*13c0*/  VIADD R23, R15, 0x100000 ;  /* 0x001000000f177836 */ /* 0x000fe40000000000 */
[----:B------:R-:W-:-:S06]  /*13d0*/  IMAD.MOV.U32 R22, RZ, RZ, R14 ;  /* 0x000000ffff167224 */ /* 0x000fcc00078e000e */
[----:B------:R-:W-:Y:S02]  /*13e0*/  DFMA R20, R10, R22, R20 ;  /* 0x000000160a14722b */ /* 0x000fe40000000014 */
[----:B------:R-:W-:Y:S01]  /*13f0*/  DADD R22, R18, -UR4 ;  /* 0x8000000412167e29 */ /* 0x000fe20008000000 */
[----:B------:R-:W-:Y:S01]  /*1400*/  UMOV UR4, 0x80000000 ;  /* 0x8000000000047882 */ /* 0x000fe20000000000 */
[----:B------:R-:W-:Y:S01]  /*1410*/  DFMA R18, R10, R16, -R24 ;  /* 0x000000100a12722b */ /* 0x000fe20000000818 */
[----:B------:R-:W-:Y:S02]  /*1420*/  UMOV UR5, 0x43300000 ;  /* 0x4330000000057882 */ /* 0x000fe40000000000 */
[----:B------:R-:W-:Y:S01]  /*1430*/  DADD R8, R8, -UR4 ;  /* 0x8000000408087e29 */ /* 0x000fe20008000000 */
[----:B------:R-:W-:Y:S01]  /*1440*/  UMOV UR4, 0xfefa39ef ;  /* 0xfefa39ef00047882 */ /* 0x000fe20000000000 */
[----:B------:R-:W-:-:S03]  /*1450*/  UMOV UR5, 0x3fe62e42 ;  /* 0x3fe62e4200057882 */ /* 0x000fc60000000000 */
        /* <DEDUP_REMOVED lines=16> */
[----:B------:R-:W-:-:S08]  /*1560*/  DADD R14, R14, R10 ;  /* 0x000000000e0e7229 */ /* 0x000fd0000000000a */
[----:B------:R-:W-:-:S08]  /*1570*/  DADD R10, R16, R14 ;  /* 0x00000000100a7229 */ /* 0x000fd0000000000e */
[--C-:B------:R-:W-:Y:S02]  /*1580*/  DFMA R6, R8, UR4, R10.reuse ;  /* 0x0000000408067c2b */ /* 0x100fe4000800000a */
[----:B------:R-:W-:-:S06]  /*1590*/  DADD R16, R16, -R10 ;  /* 0x0000000010107229 */ /* 0x000fcc000000080a */
[----:B------:R-:W-:Y:S02]  /*15a0*/  DFMA R12, R8, -UR4, R6 ;  /* 0x80000004080c7c2b */ /* 0x000fe40008000006 */
[----:B------:R-:W-:-:S06]  /*15b0*/  DADD R16, R14, R16 ;  /* 0x000000000e107229 */ /* 0x000fcc0000000010 */
        /* <DEDUP_REMOVED lines=8> */
[----:B------:R-:W-:Y:S02]  /*1640*/  IMAD.MOV.U32 R10, RZ, RZ, 0x652b82fe ;  /* 0x652b82feff0a7424 */ /* 0x000fe400078e00ff */
[----:B------:R-:W-:-:S05]  /*1650*/  IMAD.MOV.U32 R11, RZ, RZ, 0x3ff71547 ;  /* 0x3ff71547ff0b7424 */ /* 0x000fca00078e00ff */
        /* <DEDUP_REMOVED lines=12> */
[----:B------:R-:W-:Y:S01]  /*1720*/  MOV R16, 0xfca213ea ;  /* 0xfca213ea00107802 */ /* 0x000fe20000000f00 */
[----:B------:R-:W-:Y:S01]  /*1730*/  IMAD.MOV.U32 R17, RZ, RZ, 0x3e928af3 ;  /* 0x3e928af3ff117424 */ /* 0x000fe200078e00ff */
[----:B------:R-:W-:-:S05]  /*1740*/  UMOV UR5, 0x3e5ade15 ;  /* 0x3e5ade1500057882 */ /* 0x000fca0000000000 */
        /* <DEDUP_REMOVED lines=34> */
[----:B------:R-:W-:-:S04]  /*1970*/  @!P1 LEA.HI R6, R10, R10, RZ, 0x1 ;  /* 0x0000000a0a069211 */ /* 0x000fc800078f08ff */
[----:B------:R-:W-:Y:S02]  /*1980*/  @!P1 SHF.R.S32.HI R9, RZ, 0x1, R6 ;  /* 0x00000001ff099819 */ /* 0x000fe40000011406 */
[----:B------:R-:W-:Y:S02]  /*1990*/  FSEL R6, R16, RZ, P0 ;  /* 0x000000ff10067208 */ /* 0x000fe40000000000 */
[----:B------:R-:W-:Y:S01]  /*19a0*/  @!P1 LEA R15, R9, R15, 0x14 ;  /* 0x0000000f090f9211 */ /* 0x000fe200078ea0ff */
[----:B------:R-:W-:-:S05]  /*19b0*/  @!P1 IMAD.IADD R8, R10, 0x1, -R9 ;  /* 0x000000010a089824 */ /* 0x000fca00078e0a09 */
[----:B------:R-:W-:Y:S01]  /*19c0*/  @!P1 LEA R9, R8, 0x3ff00000, 0x14 ;  /* 0x3ff0000008099811 */ /* 0x000fe200078ea0ff */
[----:B------:R-:W-:-:S06]  /*19d0*/  @!P1 IMAD.MOV.U32 R8, RZ, RZ, RZ ;  /* 0x000000ffff089224 */ /* 0x000fcc00078e00ff */
[----:B------:R-:W-:-:S11]  /*19e0*/  @!P1 DMUL R6, R14, R8 ;  /* 0x000000080e069228 */ /* 0x000fd60000000000 */
.L_x_165:
[----:B------:R-:W-:Y:S01]  /*19f0*/  DFMA R12, R12, R6, R6 ;  /* 0x000000060c0c722b */ /* 0x000fe20000000006 */
[----:B------:R-:W-:Y:S01]  /*1a00*/  IMAD.MOV.U32 R8, RZ, RZ, R0 ;  /* 0x000000ffff087224 */ /* 0x000fe200078e0000 */
[----:B------:R-:W-:Y:S01]  /*1a10*/  DSETP.NEU.AND P0, PT, |R6|, +INF , PT ;  /* 0x7ff000000600742a */ /* 0x000fe20003f0d200 */
[----:B------:R-:W-:-:S07]  /*1a20*/  IMAD.MOV.U32 R9, RZ, RZ, 0x0 ;  /* 0x00000000ff097424 */ /* 0x000fce00078e00ff */
[----:B------:R-:W-:Y:S02]  /*1a30*/  FSEL R6, R6, R12, !P0 ;  /* 0x0000000c06067208 */ /* 0x000fe40004000000 */
[----:B------:R-:W-:Y:S01]  /*1a40*/  FSEL R7, R7, R13, !P0 ;  /* 0x0000000d07077208 */ /* 0x000fe20004000000 */
[----:B------:R-:W-:Y:S06]  /*1a50*/  RET.REL.NODEC R8 `(normal_kl) ;  /* 0xffffffe408687950 */ /* 0x000fec0003c3ffff */
.L_x_166:
        /* <DEDUP_REMOVED lines=10> */
.L_x_183:


//--------------------- .text.sub_kernel          --------------------------
	.section	.text.sub_kernel,"ax",@progbits
	.align	128
        .global         sub_kernel
        .type           sub_kernel,@function
        .size           sub_kernel,(.L_x_196 - sub_kernel)
        .other          sub_kernel,@"STO_CUDA_ENTRY STV_DEFAULT"
sub_kernel:
.text.sub_kernel:
        /* <DEDUP_REMOVED lines=13> */
[----:B------:R-:W1:Y:S06]  /*00d0*/  LDCU.64 UR4, c[0x0][0x358] ;  /* 0x00006b00ff0477ac */ /* 0x000e6c0008000a00 */
[----:B------:R-:W2:Y:S01]  /*00e0*/  LDC.64 R10, c[0x0][0x388] ;  /* 0x0000e200ff0a7b82 */ /* 0x000ea20000000a00 */
[----:B0-----:R-:W-:-:S04]  /*00f0*/  IABS R6, R7 ;  /* 0x0000000700067213 */ /* 0x001fc80000000000 */
[----:B------:R-:W0:Y:S08]  /*0100*/  I2F.RP R4, R6 ;  /* 0x0000000600047306 */ /* 0x000e300000209400 */
[----:B0-----:R-:W0:Y:S02]  /*0110*/  MUFU.RCP R4, R4 ;  /* 0x0000000400047308 */ /* 0x001e240000001000 */
[----:B0-----:R-:W-:-:S02]  /*0120*/  IADD3 R2, PT, PT, R4, 0xffffffe, RZ ;  /* 0x0ffffffe04027810 */ /* 0x001fc40007ffe0ff */
[----:B------:R-:W-:-:S04]  /*0130*/  LOP3.LUT R4, R0, R7, RZ, 0x3c, !PT ;  /* 0x0000000700047212 */ /* 0x000fc800078e3cff */
[----:B------:R0:W3:Y:S01]  /*0140*/  F2I.FTZ.U32.TRUNC.NTZ R3, R2 ;  /* 0x0000000200037305 */ /* 0x0000e2000021f000 */
[----:B------:R-:W-:Y:S01]  /*0150*/  ISETP.GE.AND P1, PT, R4, RZ, PT ;  /* 0x000000ff0400720c */ /* 0x000fe20003f26270 */
[----:B0-----:R-:W-:Y:S01]  /*0160*/  HFMA2 R2, -RZ, RZ, 0, 0 ;  /* 0x00000000ff027431 */ /* 0x001fe200000001ff */
[----:B---3--:R-:W-:-:S05]  /*0170*/  IADD3 R5, PT, PT, RZ, -R3, RZ ;  /* 0x80000003ff057210 */ /* 0x008fca0007ffe0ff */
[----:B------:R-:W-:-:S04]  /*0180*/  IMAD R5, R5, R6, RZ ;  /* 0x0000000605057224 */ /* 0x000fc800078e02ff */
[----:B------:R-:W-:-:S06]  /*0190*/  IMAD.HI.U32 R3, R3, R5, R2 ;  /* 0x0000000503037227 */ /* 0x000fcc00078e0002 */
        /* <DEDUP_REMOVED lines=9> */
[----:B------:R-:W3:Y:S11]  /*0230*/  LDC.64 R2, c[0x0][0x390] ;  /* 0x0000e400ff027b82 */ /* 0x000ef60000000a00 */
[----:B------:R-:W-:-:S04]  /*0240*/  @P0 IADD3 R5, PT, PT, R5, 0x1, RZ ;  /* 0x0000000105050810 */ /* 0x000fc80007ffe0ff */
[----:B------:R-:W-:Y:S02]  /*0250*/  @!P1 IADD3 R5, PT, PT, -R5, RZ, RZ ;  /* 0x000000ff05059210 */ /* 0x000fe40007ffe1ff */
[----:B------:R-:W-:Y:S02]  /*0260*/  @!P2 LOP3.LUT R5, RZ, R7, RZ, 0x33, !PT ;  /* 0x00000007ff05a212 */ /* 0x000fe400078e33ff */
[----:B------:R-:W4:Y:S03]  /*0270*/  LDC.64 R6, c[0x0][0x380] ;  /* 0x0000e000ff067b82 */ /* 0x000f260000000a00 */
[----:B---3--:R-:W-:-:S05]  /*0280*/  IMAD.WIDE R2, R5, 0x4, R2 ;  /* 0x0000000405027825 */ /* 0x008fca00078e0202 */
[----:B------:R-:W3:Y:S01]  /*0290*/  LDC.64 R4, c[0x0][0x3a0] ;  /* 0x0000e800ff047b82 */ /* 0x000ee20000000a00 */
[----:B-1----:R1:W5:Y:S01]  /*02a0*/  LDG.E R12, desc[UR4][R2.64] ;  /* 0x00000004020c7981 */ /* 0x002362000c1e1900 */
[----:B--2---:R-:W-:-:S06]  /*02b0*/  IMAD.WIDE R10, R0, 0x4, R10 ;  /* 0x00000004000a7825 */ /* 0x004fcc00078e020a */
[----:B------:R-:W2:Y:S01]  /*02c0*/  LDG.E R11, desc[UR4][R10.64] ;  /* 0x000000040a0b7981 */ /* 0x000ea2000c1e1900 */
[----:B-1----:R-:W1:Y:S01]  /*02d0*/  LDC.64 R2, c[0x0][0x398] ;  /* 0x0000e600ff027b82 */ /* 0x002e620000000a00 */
[----:B----4-:R-:W-:-:S06]  /*02e0*/  IMAD.WIDE R6, R0, 0x4, R6 ;  /* 0x0000000400067825 */ /* 0x010fcc00078e0206 */
[----:B------:R-:W4:Y:S01]  /*02f0*/  LDG.E R7, desc[UR4][R6.64] ;  /* 0x0000000406077981 */ /* 0x000f22000c1e1900 */
[----:B-----5:R-:W0:Y:S02]  /*0300*/  F2I.TRUNC.NTZ R13, R12 ;  /* 0x0000000c000d7305 */ /* 0x020e24000020f100 */
[----:B0-----:R-:W-:-:S04]  /*0310*/  IMAD.WIDE R8, R13, 0x4, R8 ;  /* 0x000000040d087825 */ /* 0x001fc800078e0208 */
[----:B---3--:R-:W-:Y:S02]  /*0320*/  IMAD.WIDE R4, R13, 0x4, R4 ;  /* 0x000000040d047825 */ /* 0x008fe400078e0204 */
[----:B------:R-:W2:Y:S04]  /*0330*/  LDG.E R8, desc[UR4][R8.64] ;  /* 0x0000000408087981 */ /* 0x000ea8000c1e1900 */
[----:B------:R-:W4:Y:S01]  /*0340*/  LDG.E R4, desc[UR4][R4.64] ;  /* 0x0000000404047981 */ /* 0x000f22000c1e1900 */
[----:B-1----:R-:W-:-:S04]  /*0350*/  IMAD.WIDE R2, R0, 0x4, R2 ;  /* 0x0000000400027825 */ /* 0x002fc800078e0202 */
[----:B--2---:R-:W-:-:S04]  /*0360*/  FMUL R13, R8, R11 ;  /* 0x0000000b080d7220 */ /* 0x004fc80000400000 */
[----:B----4-:R-:W-:-:S05]  /*0370*/  FFMA R13, R4, R7, -R13 ;  /* 0x00000007040d7223 */ /* 0x010fca000000080d */
[----:B------:R-:W-:Y:S01]  /*0380*/  STG.E desc[UR4][R2.64], R13 ;  /* 0x0000000d02007986 */ /* 0x000fe2000c101904 */
[----:B------:R-:W-:Y:S05]  /*0390*/  EXIT ;  /* 0x000000000000794d */ /* 0x000fea0003800000 */
.L_x_167:
        /* <DEDUP_REMOVED lines=14> */
.L_x_196:


//--------------------- .text.model_log_variance  --------------------------
	.section	.text.model_log_variance,"ax",@progbits
	.align	128
        .global         model_log_variance
        .type           model_log_variance,@function
        .size           model_log_variance,(.L_x_197 - model_log_variance)
        .other          model_log_variance,@"STO_CUDA_ENTRY STV_DEFAULT"
model_log_variance:
.text.model_log_variance:
        /* <DEDUP_REMOVED lines=19> */
[----:B------:R-:W2:Y:S01]  /*0130*/  LDG.E R7, desc[UR4][R6.64] ;  /* 0x0000000406077981 */ /* 0x000ea2000c1e1900 */
[----:B---3--:R-:W-:-:S06]  /*0140*/  IMAD.WIDE R4, R11, 0x4, R4 ;  /* 0x000000040b047825 */ /* 0x008fcc00078e0204 */
[----:B------:R-:W3:Y:S01]  /*0150*/  LDG.E R5, desc[UR4][R4.64] ;  /* 0x0000000404057981 */ /* 0x000ee2000c1e1900 */
[----:B0-----:R-:W-:-:S04]  /*0160*/  IMAD.WIDE R8, R11, 0x4, R8 ;  /* 0x000000040b087825 */ /* 0x001fc800078e0208 */
[----:B----4-:R-:W-:-:S04]  /*0170*/  FADD R0, R2, 1 ;  /* 0x3f80000002007421 */ /* 0x010fc80000000000 */
[----:B------:R-:W-:-:S04]  /*0180*/  FMUL R0, R0, 0.5 ;  /* 0x3f00000000007820 */ /* 0x000fc80000400000 */
[----:B------:R-:W-:-:S04]  /*0190*/  FADD R10, -R0, 1 ;  /* 0x3f800000000a7421 */ /* 0x000fc80000000100 */
[----:B--2---:R-:W-:-:S04]  /*01a0*/  FMUL R13, R10, R7 ;  /* 0x000000070a0d7220 */ /* 0x004fc80000400000 */
[----:B---3--:R-:W-:-:S05]  /*01b0*/  FFMA R13, R0, R5, R13 ;  /* 0x00000005000d7223 */ /* 0x008fca000000000d */
[----:B------:R-:W-:Y:S01]  /*01c0*/  STG.E desc[UR4][R8.64], R13 ;  /* 0x0000000d08007986 */ /* 0x000fe2000c101904 */
[----:B------:R-:W-:Y:S05]  /*01d0*/  EXIT ;  /* 0x000000000000794d */ /* 0x000fea0003800000 */
.L_x_168:
        /* <DEDUP_REMOVED lines=10> */
.L_x_197:


//--------------------- .text.model_variance      --------------------------
	.section	.text.model_variance,"ax",@progbits
	.align	128
        .global         model_variance
        .type           model_variance,@function
        .size           model_variance,(.L_x_198 - model_variance)
        .other          model_variance,@"STO_CUDA_ENTRY STV_DEFAULT"
model_variance:
.text.model_variance:
        /* <DEDUP_REMOVED lines=16> */
[----:B-1----:R0:W4:Y:S01]  /*0100*/  LDG.E R2, desc[UR4][R2.64] ;  /* 0x0000000402027981 */ /* 0x002122000c1e1900 */
[----:B--2---:R-:W-:-:S06]  /*0110*/  IMAD.WIDE R6, R0, 0x4, R6 ;  /* 0x0000000400067825 */ /* 0x004fcc00078e0206 */
[----:B------:R-:W2:Y:S01]  /*0120*/  LDG.E R6, desc[UR4][R6.64] ;  /* 0x0000000406067981 */ /* 0x000ea2000c1e1900 */
[----:B---3--:R-:W-:-:S06]  /*0130*/  IMAD.WIDE R4, R0, 0x4, R4 ;  /* 0x0000000400047825 */ /* 0x008fcc00078e0204 */
[----:B------:R-:W3:Y:S01]  /*0140*/  LDG.E R5, desc[UR4][R4.64] ;  /* 0x0000000404057981 */ /* 0x000ee2000c1e1900 */
[----:B------:R-:W-:Y:S01]  /*0150*/  HFMA2 R10, -RZ, RZ, 0.96630859375, -0.0022525787353515625 ;  /* 0x3bbb989dff0a7431 */ /* 0x000fe200000001ff */
[----:B0-----:R-:W-:Y:S01]  /*0160*/  MOV R3, 0x437c0000 ;  /* 0x437c000000037802 */ /* 0x001fe20000000f00 */
[----:B----4-:R-:W-:-:S04]  /*0170*/  FADD R8, R2, 1 ;  /* 0x3f80000002087421 */ /* 0x010fc80000000000 */
[----:B------:R-:W-:-:S04]  /*0180*/  FMUL R8, R8, 0.5 ;  /* 0x3f00000008087820 */ /* 0x000fc80000400000 */
[----:B------:R-:W-:-:S04]  /*0190*/  FADD R9, -R8, 1 ;  /* 0x3f80000008097421 */ /* 0x000fc80000000100 */
[----:B--2---:R-:W-:-:S04]  /*01a0*/  FMUL R9, R9, R6 ;  /* 0x0000000609097220 */ /* 0x004fc80000400000 */
[----:B---3--:R-:W-:-:S04]  /*01b0*/  FFMA R9, R8, R5, R9 ;  /* 0x0000000508097223 */ /* 0x008fc80000000009 */
[----:B------:R-:W-:-:S04]  /*01c0*/  FFMA.SAT R2, R9, R10, 0.5 ;  /* 0x3f00000009027423 */ /* 0x000fc8000000200a */
[----:B------:R-:W-:Y:S02]  /*01d0*/  FFMA.RM R8, R2, R3, 12582913 ;  /* 0x4b40000102087423 */ /* 0x000fe40000004003 */
[----:B------:R-:W0:Y:S02]  /*01e0*/  LDC.64 R2, c[0x0][0x398] ;  /* 0x0000e600ff027b82 */ /* 0x000e240000000a00 */
[----:B------:R-:W-:-:S04]  /*01f0*/  FADD R6, R8, -12583039 ;  /* 0xcb40007f08067421 */ /* 0x000fc80000000000 */
[----:B------:R-:W-:-:S04]  /*0200*/  FFMA R6, R9, 1.4426950216293334961, -R6 ;  /* 0x3fb8aa3b09067823 */ /* 0x000fc80000000806 */
[----:B------:R-:W-:-:S04]  /*0210*/  FFMA R6, R9, 1.925963033500011079e-08, R6 ;  /* 0x32a5706009067823 */ /* 0x000fc80000000006 */
[----:B------:R-:W1:Y:S01]  /*0220*/  MUFU.EX2 R5, R6 ;  /* 0x0000000600057308 */ /* 0x000e620000000800 */
[----:B------:R-:W-:Y:S01]  /*0230*/  SHF.L.U32 R8, R8, 0x17, RZ ;  /* 0x0000001708087819 */ /* 0x000fe200000006ff */
[----:B0-----:R-:W-:-:S04]  /*0240*/  IMAD.WIDE R2, R0, 0x4, R2 ;  /* 0x0000000400027825 */ /* 0x001fc800078e0202 */
[----:B-1----:R-:W-:-:S05]  /*0250*/  FMUL R5, R8, R5 ;  /* 0x0000000508057220 */ /* 0x002fca0000400000 */
[----:B------:R-:W-:Y:S01]  /*0260*/  STG.E desc[UR4][R2.64], R5 ;  /* 0x0000000502007986 */ /* 0x000fe2000c101904 */
[----:B------:R-:W-:Y:S05]  /*0270*/  EXIT ;  /* 0x000000000000794d */ /* 0x000fea0003800000 */
.L_x_169:
        /* <DEDUP_REMOVED lines=16> */
.L_x_198:


//--------------------- .text.extract_into_tensor --------------------------
	.section	.text.extract_into_tensor,"ax",@progbits
	.align	128
        .global         extract_into_tensor
        .type           extract_into_tensor,@function
        .size           extract_into_tensor,(.L_x_199 - extract_into_tensor)
        .other          extract_into_tensor,@"STO_CUDA_ENTRY STV_DEFAULT"
extract_into_tensor:
.text.extract_into_tensor:
        /* <DEDUP_REMOVED lines=37> */
[----:B0-----:R-:W-:Y:S02]  /*0250*/  IMAD.WIDE R2, R5, 0x4, R2 ;  /* 0x0000000405027825 */ /* 0x001fe400078e0202 */
[----:B------:R-:W0:Y:S04]  /*0260*/  LDC.64 R4, c[0x0][0x380] ;  /* 0x0000e000ff047b82 */ /* 0x000e280000000a00 */
[----:B-1----:R-:W2:Y:S02]  /*0270*/  LDG.E R2, desc[UR4][R2.64] ;  /* 0x0000000402027981 */ /* 0x002ea4000c1e1900 */
[----:B--2---:R-:W0:Y:S02]  /*0280*/  F2I.TRUNC.NTZ R7, R2 ;  /* 0x0000000200077305 */ /* 0x004e24000020f100 */
[----:B0-----:R-:W-:-:S02]  /*0290*/  IMAD.WIDE R4, R7, 0x4, R4 ;  /* 0x0000000407047825 */ /* 0x001fc400078e0204 */
[----:B------:R-:W0:Y:S04]  /*02a0*/  LDC.64 R6, c[0x0][0x390] ;  /* 0x0000e400ff067b82 */ /* 0x000e280000000a00 */
[----:B------:R-:W2:Y:S01]  /*02b0*/  LDG.E R5, desc[UR4][R4.64] ;  /* 0x0000000404057981 */ /* 0x000ea2000c1e1900 */
[----:B0-----:R-:W-:-:S05]  /*02c0*/  IMAD.WIDE R6, R0, 0x4, R6 ;  /* 0x0000000400067825 */ /* 0x001fca00078e0206 */
[----:B--2---:R-:W-:Y:S01]  /*02d0*/  STG.E desc[UR4][R6.64], R5 ;  /* 0x0000000506007986 */ /* 0x004fe2000c101904 */
[----:B------:R-:W-:Y:S05]  /*02e0*/  EXIT ;  /* 0x000000000000794d */ /* 0x000fea0003800000 */
.L_x_170:
        /* <DEDUP_REMOVED lines=9> */
.L_x_199:


//--------------------- .text.add_kernel          --------------------------
	.section	.text.add_kernel,"ax",@progbits
	.align	128
        .global         add_kernel
        .type           add_kernel,@function
        .size           add_kernel,(.L_x_200 - add_kernel)
        .other          add_kernel,@"STO_CUDA_ENTRY STV_DEFAULT"
add_kernel:
.text.add_kernel:
        /* <DEDUP_REMOVED lines=55> */
[----:B----4-:R-:W-:-:S05]  /*0370*/  FFMA R13, R4, R7, R13 ;  /* 0x00000007040d7223 */ /* 0x010fca000000000d */
[----:B------:R-:W-:Y:S01]  /*0380*/  STG.E desc[UR4][R2.64], R13 ;  /* 0x0000000d02007986 */ /* 0x000fe2000c101904 */
[----:B------:R-:W-:Y:S05]  /*0390*/  EXIT ;  /* 0x000000000000794d */ /* 0x000fea0003800000 */
.L_x_171:
        /* <DEDUP_REMOVED lines=14> */
.L_x_200:


//--------------------- .nv.shared.reserved.0     --------------------------
	.section	.nv.shared.reserved.0,"aw",@nobits
	.weak		__nv_reservedSMEM_offset_0_alias
	.size		__nv_reservedSMEM_offset_0_alias, 0, 64
	.other		__nv_reservedSMEM_offset_0_alias,@"STO_CUDA_RESERVED_SHARED STV_DEFAULT"
__nv_reservedSMEM_offset_0_alias:
	.zero		0
	.zero		64


//--------------------- .nv.constant0.q_sample_no_target --------------------------
	.section	.nv.constant0.q_sample_no_target,"a",@progbits
	.sectionflags	@""
	.align	4
.nv.constant0.q_sample_no_target:
	.zero		936


//--------------------- .nv.constant0.q_sample    --------------------------
	.section	.nv.constant0.q_sample,"a",@progbits
	.sectionflags	@""
	.align	4
.nv.constant0.q_sample:
	.zero		944


//--------------------- .nv.constant0.p_sample_last --------------------------
	.section	.nv.constant0.p_sample_last,"a",@progbits
	.sectionflags	@""
	.align	4
.nv.constant0.p_sample_last:
	.zero		944


//--------------------- .nv.constant0.p_sample    --------------------------
	.section	.nv.constant0.p_sample,"a",@progbits
	.sectionflags	@""
	.align	4
.nv.constant0.p_sample:
	.zero		952


//--------------------- .nv.constant0.get_score_from_velocity --------------------------
	.section	.nv.constant0.get_score_from_velocity,"a",@progbits
	.sectionflags	@""
	.align	4
.nv.constant0.get_score_from_velocity:
	.zero		936


//--------------------- .nv.constant0.mean_kernel --------------------------
	.section	.nv.constant0.mean_kernel,"a",@progbits
	.sectionflags	@""
	.align	4
.nv.constant0.mean_kernel:
	.zero		920


//--------------------- .nv.constant0.var_back    --------------------------
	.section	.nv.constant0.var_back,"a",@progbits
	.sectionflags	@""
	.align	4
.nv.constant0.var_back:
	.zero		932


//--------------------- .nv.constant0.where_kernel --------------------------
	.section	.nv.constant0.where_kernel,"a",@progbits
	.sectionflags	@""
	.align	4
.nv.constant0.where_kernel:
	.zero		936


//--------------------- .nv.constant0.discretized_gaussian_log_likelihood_back --------------------------
	.section	.nv.constant0.discretized_gaussian_log_likelihood_back,"a",@progbits
	.sectionflags	@""
	.align	4
.nv.constant0.discretized_gaussian_log_likelihood_back:
	.zero		932


//--------------------- .nv.constant0.discretized_gaussian_log_likelihood --------------------------
	.section	.nv.constant0.discretized_gaussian_log_likelihood,"a",@progbits
	.sectionflags	@""
	.align	4
.nv.constant0.discretized_gaussian_log_likelihood:
	.zero		932


//--------------------- .nv.constant0.normal_kl_back --------------------------
	.section	.nv.constant0.normal_kl_back,"a",@progbits
	.sectionflags	@""
	.align	4
.nv.constant0.normal_kl_back:
	.zero		940


//--------------------- .nv.constant0.normal_kl   --------------------------
	.section	.nv.constant0.normal_kl,"a",@progbits
	.sectionflags	@""
	.align	4
.nv.constant0.normal_kl:
	.zero		940


//--------------------- .nv.constant0.sub_kernel  --------------------------
	.section	.nv.constant0.sub_kernel,"a",@progbits
	.sectionflags	@""
	.align	4
.nv.constant0.sub_kernel:
	.zero		952


//--------------------- .nv.constant0.model_log_variance --------------------------
	.section	.nv.constant0.model_log_variance,"a",@progbits
	.sectionflags	@""
	.align	4
.nv.constant0.model_log_variance:
	.zero		932


//--------------------- .nv.constant0.model_variance --------------------------
	.section	.nv.constant0.model_variance,"a",@progbits
	.sectionflags	@""
	.align	4
.nv.constant0.model_variance:
	.zero		932


//--------------------- .nv.constant0.extract_into_tensor --------------------------
	.section	.nv.constant0.extract_into_tensor,"a",@progbits
	.sectionflags	@""
	.align	4
.nv.constant0.extract_into_tensor:
	.zero		928


//--------------------- .nv.constant0.add_kernel  --------------------------
	.section	.nv.constant0.add_kernel,"a",@progbits
	.sectionflags	@""
	.align	4
.nv.constant0.add_kernel:
	.zero		952


//--------------------- SYMBOLS --------------------------

	.type		.nv.reservedSmem.offset0,@object
	.size		.nv.reservedSmem.offset0,0x4
